//
// Generated by NVIDIA NVVM Compiler
//
// Compiler Build ID: CL-36424714
// Cuda compilation tools, release 13.0, V13.0.88
// Based on NVVM 20.0.0
//

.version 9.0
.target sm_100
.address_size 64

	// .globl	_Z25_cuda_compute_fluxes_loopPdS_S_S_S_S_S_S_S_S_S_S_S_S_S_S_S_S_S_S_S_PlS0_S0_S0_S0_S_S0_S_lllddld
.func  (.param .b64 func_retval0) __internal_accurate_pow
(
	.param .b64 __internal_accurate_pow_param_0
)
;

.visible .entry _Z25_cuda_compute_fluxes_loopPdS_S_S_S_S_S_S_S_S_S_S_S_S_S_S_S_S_S_S_S_PlS0_S0_S0_S0_S_S0_S_lllddld(
	.param .u64 .ptr .align 1 _Z25_cuda_compute_fluxes_loopPdS_S_S_S_S_S_S_S_S_S_S_S_S_S_S_S_S_S_S_S_PlS0_S0_S0_S0_S_S0_S_lllddld_param_0,
	.param .u64 .ptr .align 1 _Z25_cuda_compute_fluxes_loopPdS_S_S_S_S_S_S_S_S_S_S_S_S_S_S_S_S_S_S_S_PlS0_S0_S0_S0_S_S0_S_lllddld_param_1,
	.param .u64 .ptr .align 1 _Z25_cuda_compute_fluxes_loopPdS_S_S_S_S_S_S_S_S_S_S_S_S_S_S_S_S_S_S_S_PlS0_S0_S0_S0_S_S0_S_lllddld_param_2,
	.param .u64 .ptr .align 1 _Z25_cuda_compute_fluxes_loopPdS_S_S_S_S_S_S_S_S_S_S_S_S_S_S_S_S_S_S_S_PlS0_S0_S0_S0_S_S0_S_lllddld_param_3,
	.param .u64 .ptr .align 1 _Z25_cuda_compute_fluxes_loopPdS_S_S_S_S_S_S_S_S_S_S_S_S_S_S_S_S_S_S_S_PlS0_S0_S0_S0_S_S0_S_lllddld_param_4,
	.param .u64 .ptr .align 1 _Z25_cuda_compute_fluxes_loopPdS_S_S_S_S_S_S_S_S_S_S_S_S_S_S_S_S_S_S_S_PlS0_S0_S0_S0_S_S0_S_lllddld_param_5,
	.param .u64 .ptr .align 1 _Z25_cuda_compute_fluxes_loopPdS_S_S_S_S_S_S_S_S_S_S_S_S_S_S_S_S_S_S_S_PlS0_S0_S0_S0_S_S0_S_lllddld_param_6,
	.param .u64 .ptr .align 1 _Z25_cuda_compute_fluxes_loopPdS_S_S_S_S_S_S_S_S_S_S_S_S_S_S_S_S_S_S_S_PlS0_S0_S0_S0_S_S0_S_lllddld_param_7,
	.param .u64 .ptr .align 1 _Z25_cuda_compute_fluxes_loopPdS_S_S_S_S_S_S_S_S_S_S_S_S_S_S_S_S_S_S_S_PlS0_S0_S0_S0_S_S0_S_lllddld_param_8,
	.param .u64 .ptr .align 1 _Z25_cuda_compute_fluxes_loopPdS_S_S_S_S_S_S_S_S_S_S_S_S_S_S_S_S_S_S_S_PlS0_S0_S0_S0_S_S0_S_lllddld_param_9,
	.param .u64 .ptr .align 1 _Z25_cuda_compute_fluxes_loopPdS_S_S_S_S_S_S_S_S_S_S_S_S_S_S_S_S_S_S_S_PlS0_S0_S0_S0_S_S0_S_lllddld_param_10,
	.param .u64 .ptr .align 1 _Z25_cuda_compute_fluxes_loopPdS_S_S_S_S_S_S_S_S_S_S_S_S_S_S_S_S_S_S_S_PlS0_S0_S0_S0_S_S0_S_lllddld_param_11,
	.param .u64 .ptr .align 1 _Z25_cuda_compute_fluxes_loopPdS_S_S_S_S_S_S_S_S_S_S_S_S_S_S_S_S_S_S_S_PlS0_S0_S0_S0_S_S0_S_lllddld_param_12,
	.param .u64 .ptr .align 1 _Z25_cuda_compute_fluxes_loopPdS_S_S_S_S_S_S_S_S_S_S_S_S_S_S_S_S_S_S_S_PlS0_S0_S0_S0_S_S0_S_lllddld_param_13,
	.param .u64 .ptr .align 1 _Z25_cuda_compute_fluxes_loopPdS_S_S_S_S_S_S_S_S_S_S_S_S_S_S_S_S_S_S_S_PlS0_S0_S0_S0_S_S0_S_lllddld_param_14,
	.param .u64 .ptr .align 1 _Z25_cuda_compute_fluxes_loopPdS_S_S_S_S_S_S_S_S_S_S_S_S_S_S_S_S_S_S_S_PlS0_S0_S0_S0_S_S0_S_lllddld_param_15,
	.param .u64 .ptr .align 1 _Z25_cuda_compute_fluxes_loopPdS_S_S_S_S_S_S_S_S_S_S_S_S_S_S_S_S_S_S_S_PlS0_S0_S0_S0_S_S0_S_lllddld_param_16,
	.param .u64 .ptr .align 1 _Z25_cuda_compute_fluxes_loopPdS_S_S_S_S_S_S_S_S_S_S_S_S_S_S_S_S_S_S_S_PlS0_S0_S0_S0_S_S0_S_lllddld_param_17,
	.param .u64 .ptr .align 1 _Z25_cuda_compute_fluxes_loopPdS_S_S_S_S_S_S_S_S_S_S_S_S_S_S_S_S_S_S_S_PlS0_S0_S0_S0_S_S0_S_lllddld_param_18,
	.param .u64 .ptr .align 1 _Z25_cuda_compute_fluxes_loopPdS_S_S_S_S_S_S_S_S_S_S_S_S_S_S_S_S_S_S_S_PlS0_S0_S0_S0_S_S0_S_lllddld_param_19,
	.param .u64 .ptr .align 1 _Z25_cuda_compute_fluxes_loopPdS_S_S_S_S_S_S_S_S_S_S_S_S_S_S_S_S_S_S_S_PlS0_S0_S0_S0_S_S0_S_lllddld_param_20,
	.param .u64 .ptr .align 1 _Z25_cuda_compute_fluxes_loopPdS_S_S_S_S_S_S_S_S_S_S_S_S_S_S_S_S_S_S_S_PlS0_S0_S0_S0_S_S0_S_lllddld_param_21,
	.param .u64 .ptr .align 1 _Z25_cuda_compute_fluxes_loopPdS_S_S_S_S_S_S_S_S_S_S_S_S_S_S_S_S_S_S_S_PlS0_S0_S0_S0_S_S0_S_lllddld_param_22,
	.param .u64 .ptr .align 1 _Z25_cuda_compute_fluxes_loopPdS_S_S_S_S_S_S_S_S_S_S_S_S_S_S_S_S_S_S_S_PlS0_S0_S0_S0_S_S0_S_lllddld_param_23,
	.param .u64 .ptr .align 1 _Z25_cuda_compute_fluxes_loopPdS_S_S_S_S_S_S_S_S_S_S_S_S_S_S_S_S_S_S_S_PlS0_S0_S0_S0_S_S0_S_lllddld_param_24,
	.param .u64 .ptr .align 1 _Z25_cuda_compute_fluxes_loopPdS_S_S_S_S_S_S_S_S_S_S_S_S_S_S_S_S_S_S_S_PlS0_S0_S0_S0_S_S0_S_lllddld_param_25,
	.param .u64 .ptr .align 1 _Z25_cuda_compute_fluxes_loopPdS_S_S_S_S_S_S_S_S_S_S_S_S_S_S_S_S_S_S_S_PlS0_S0_S0_S0_S_S0_S_lllddld_param_26,
	.param .u64 .ptr .align 1 _Z25_cuda_compute_fluxes_loopPdS_S_S_S_S_S_S_S_S_S_S_S_S_S_S_S_S_S_S_S_PlS0_S0_S0_S0_S_S0_S_lllddld_param_27,
	.param .u64 .ptr .align 1 _Z25_cuda_compute_fluxes_loopPdS_S_S_S_S_S_S_S_S_S_S_S_S_S_S_S_S_S_S_S_PlS0_S0_S0_S0_S_S0_S_lllddld_param_28,
	.param .u64 _Z25_cuda_compute_fluxes_loopPdS_S_S_S_S_S_S_S_S_S_S_S_S_S_S_S_S_S_S_S_PlS0_S0_S0_S0_S_S0_S_lllddld_param_29,
	.param .u64 _Z25_cuda_compute_fluxes_loopPdS_S_S_S_S_S_S_S_S_S_S_S_S_S_S_S_S_S_S_S_PlS0_S0_S0_S0_S_S0_S_lllddld_param_30,
	.param .u64 _Z25_cuda_compute_fluxes_loopPdS_S_S_S_S_S_S_S_S_S_S_S_S_S_S_S_S_S_S_S_PlS0_S0_S0_S0_S_S0_S_lllddld_param_31,
	.param .f64 _Z25_cuda_compute_fluxes_loopPdS_S_S_S_S_S_S_S_S_S_S_S_S_S_S_S_S_S_S_S_PlS0_S0_S0_S0_S_S0_S_lllddld_param_32,
	.param .f64 _Z25_cuda_compute_fluxes_loopPdS_S_S_S_S_S_S_S_S_S_S_S_S_S_S_S_S_S_S_S_PlS0_S0_S0_S0_S_S0_S_lllddld_param_33,
	.param .u64 _Z25_cuda_compute_fluxes_loopPdS_S_S_S_S_S_S_S_S_S_S_S_S_S_S_S_S_S_S_S_PlS0_S0_S0_S0_S_S0_S_lllddld_param_34,
	.param .f64 _Z25_cuda_compute_fluxes_loopPdS_S_S_S_S_S_S_S_S_S_S_S_S_S_S_S_S_S_S_S_PlS0_S0_S0_S0_S_S0_S_lllddld_param_35
)
{
	.reg .pred 	%p<51>;
	.reg .b32 	%r<27>;
	.reg .b64 	%rd<153>;
	.reg .b64 	%fd<353>;

	ld.param.u64 	%rd48, [_Z25_cuda_compute_fluxes_loopPdS_S_S_S_S_S_S_S_S_S_S_S_S_S_S_S_S_S_S_S_PlS0_S0_S0_S0_S_S0_S_lllddld_param_6];
	ld.param.u64 	%rd49, [_Z25_cuda_compute_fluxes_loopPdS_S_S_S_S_S_S_S_S_S_S_S_S_S_S_S_S_S_S_S_PlS0_S0_S0_S0_S_S0_S_lllddld_param_7];
	ld.param.u64 	%rd50, [_Z25_cuda_compute_fluxes_loopPdS_S_S_S_S_S_S_S_S_S_S_S_S_S_S_S_S_S_S_S_PlS0_S0_S0_S0_S_S0_S_lllddld_param_8];
	ld.param.u64 	%rd51, [_Z25_cuda_compute_fluxes_loopPdS_S_S_S_S_S_S_S_S_S_S_S_S_S_S_S_S_S_S_S_PlS0_S0_S0_S0_S_S0_S_lllddld_param_9];
	ld.param.u64 	%rd52, [_Z25_cuda_compute_fluxes_loopPdS_S_S_S_S_S_S_S_S_S_S_S_S_S_S_S_S_S_S_S_PlS0_S0_S0_S0_S_S0_S_lllddld_param_10];
	ld.param.u64 	%rd53, [_Z25_cuda_compute_fluxes_loopPdS_S_S_S_S_S_S_S_S_S_S_S_S_S_S_S_S_S_S_S_PlS0_S0_S0_S0_S_S0_S_lllddld_param_11];
	ld.param.u64 	%rd54, [_Z25_cuda_compute_fluxes_loopPdS_S_S_S_S_S_S_S_S_S_S_S_S_S_S_S_S_S_S_S_PlS0_S0_S0_S0_S_S0_S_lllddld_param_12];
	ld.param.u64 	%rd55, [_Z25_cuda_compute_fluxes_loopPdS_S_S_S_S_S_S_S_S_S_S_S_S_S_S_S_S_S_S_S_PlS0_S0_S0_S0_S_S0_S_lllddld_param_13];
	ld.param.u64 	%rd36, [_Z25_cuda_compute_fluxes_loopPdS_S_S_S_S_S_S_S_S_S_S_S_S_S_S_S_S_S_S_S_PlS0_S0_S0_S0_S_S0_S_lllddld_param_18];
	ld.param.u64 	%rd37, [_Z25_cuda_compute_fluxes_loopPdS_S_S_S_S_S_S_S_S_S_S_S_S_S_S_S_S_S_S_S_PlS0_S0_S0_S0_S_S0_S_lllddld_param_19];
	ld.param.u64 	%rd38, [_Z25_cuda_compute_fluxes_loopPdS_S_S_S_S_S_S_S_S_S_S_S_S_S_S_S_S_S_S_S_PlS0_S0_S0_S0_S_S0_S_lllddld_param_20];
	ld.param.u64 	%rd56, [_Z25_cuda_compute_fluxes_loopPdS_S_S_S_S_S_S_S_S_S_S_S_S_S_S_S_S_S_S_S_PlS0_S0_S0_S0_S_S0_S_lllddld_param_21];
	ld.param.u64 	%rd57, [_Z25_cuda_compute_fluxes_loopPdS_S_S_S_S_S_S_S_S_S_S_S_S_S_S_S_S_S_S_S_PlS0_S0_S0_S0_S_S0_S_lllddld_param_26];
	ld.param.u64 	%rd43, [_Z25_cuda_compute_fluxes_loopPdS_S_S_S_S_S_S_S_S_S_S_S_S_S_S_S_S_S_S_S_PlS0_S0_S0_S0_S_S0_S_lllddld_param_27];
	ld.param.u64 	%rd44, [_Z25_cuda_compute_fluxes_loopPdS_S_S_S_S_S_S_S_S_S_S_S_S_S_S_S_S_S_S_S_PlS0_S0_S0_S0_S_S0_S_lllddld_param_28];
	ld.param.u64 	%rd58, [_Z25_cuda_compute_fluxes_loopPdS_S_S_S_S_S_S_S_S_S_S_S_S_S_S_S_S_S_S_S_PlS0_S0_S0_S0_S_S0_S_lllddld_param_29];
	ld.param.u64 	%rd45, [_Z25_cuda_compute_fluxes_loopPdS_S_S_S_S_S_S_S_S_S_S_S_S_S_S_S_S_S_S_S_PlS0_S0_S0_S0_S_S0_S_lllddld_param_30];
	cvta.to.global.u64 	%rd1, %rd56;
	cvta.to.global.u64 	%rd2, %rd48;
	cvta.to.global.u64 	%rd3, %rd57;
	cvta.to.global.u64 	%rd4, %rd55;
	cvta.to.global.u64 	%rd5, %rd54;
	cvta.to.global.u64 	%rd6, %rd53;
	cvta.to.global.u64 	%rd7, %rd52;
	cvta.to.global.u64 	%rd8, %rd51;
	cvta.to.global.u64 	%rd9, %rd50;
	cvta.to.global.u64 	%rd10, %rd49;
	mov.u32 	%r8, %ctaid.x;
	mov.u32 	%r9, %ntid.x;
	mov.u32 	%r10, %tid.x;
	mad.lo.s32 	%r11, %r8, %r9, %r10;
	cvt.u64.u32 	%rd11, %r11;
	setp.le.s64 	%p2, %rd58, %rd11;
	@%p2 bra 	$L__BB0_46;
	ld.param.f64 	%fd310, [_Z25_cuda_compute_fluxes_loopPdS_S_S_S_S_S_S_S_S_S_S_S_S_S_S_S_S_S_S_S_PlS0_S0_S0_S0_S_S0_S_lllddld_param_33];
	cvta.to.global.u64 	%rd60, %rd38;
	shl.b64 	%rd61, %rd11, 3;
	add.s64 	%rd62, %rd5, %rd61;
	ld.global.f64 	%fd1, [%rd62];
	add.s64 	%rd63, %rd4, %rd61;
	ld.global.f64 	%fd2, [%rd63];
	mul.f64 	%fd3, %fd310, 0d3FE0000000000000;
	mul.f64 	%fd4, %fd310, 0d3FE5555555555555;
	mov.f64 	%fd132, 0d3FD8A3D70A3D70A4;
	{
	.reg .b32 %temp; 
	mov.b64 	{%temp, %r1}, %fd132;
	}
	and.b32  	%r2, %r1, 2146435072;
	setp.eq.s32 	%p3, %r2, 1125122048;
	setp.lt.s32 	%p4, %r1, 0;
	selp.b32 	%r3, 0, 2146435072, %p4;
	and.b32  	%r12, %r1, 2147483647;
	setp.ne.s32 	%p5, %r12, 1071644672;
	and.pred  	%p1, %p3, %p5;
	add.s64 	%rd12, %rd60, %rd61;
	add.s64 	%rd64, %rd1, %rd61;
	ld.global.u64 	%rd13, [%rd64];
	mul.lo.s64 	%rd151, %rd11, 24;
	cvta.to.global.u64 	%rd65, %rd36;
	mad.lo.s64 	%rd15, %rd11, 48, %rd65;
	cvta.to.global.u64 	%rd16, %rd43;
	cvta.to.global.u64 	%rd17, %rd44;
	cvta.to.global.u64 	%rd18, %rd37;
	mov.f64 	%fd351, 0d54B249AD2594C37D;
	mov.f64 	%fd352, 0d0000000000000000;
	mov.b64 	%rd152, 8;
	or.b32  	%r19, %r3, -2147483648;
	selp.b32 	%r20, %r19, %r3, %p1;
	mov.f64 	%fd314, %fd352;
	mov.f64 	%fd316, %fd352;
	mov.f64 	%fd317, %fd352;
	mov.f64 	%fd318, %fd352;
$L__BB0_2:
	ld.param.u64 	%rd144, [_Z25_cuda_compute_fluxes_loopPdS_S_S_S_S_S_S_S_S_S_S_S_S_S_S_S_S_S_S_S_PlS0_S0_S0_S0_S_S0_S_lllddld_param_22];
	add.s64 	%rd66, %rd10, %rd151;
	ld.global.f64 	%fd11, [%rd66];
	add.s64 	%rd67, %rd9, %rd151;
	ld.global.f64 	%fd12, [%rd67];
	add.s64 	%rd68, %rd8, %rd151;
	ld.global.f64 	%fd13, [%rd68];
	add.s64 	%rd69, %rd7, %rd151;
	ld.global.f64 	%fd14, [%rd69];
	add.s64 	%rd70, %rd6, %rd151;
	ld.global.f64 	%fd15, [%rd70];
	cvta.to.global.u64 	%rd71, %rd144;
	add.s64 	%rd72, %rd71, %rd151;
	ld.global.u64 	%rd21, [%rd72];
	setp.gt.s64 	%p6, %rd21, -1;
	@%p6 bra 	$L__BB0_4;
	ld.param.u64 	%rd142, [_Z25_cuda_compute_fluxes_loopPdS_S_S_S_S_S_S_S_S_S_S_S_S_S_S_S_S_S_S_S_PlS0_S0_S0_S0_S_S0_S_lllddld_param_16];
	ld.param.u64 	%rd141, [_Z25_cuda_compute_fluxes_loopPdS_S_S_S_S_S_S_S_S_S_S_S_S_S_S_S_S_S_S_S_PlS0_S0_S0_S0_S_S0_S_lllddld_param_15];
	ld.param.u64 	%rd140, [_Z25_cuda_compute_fluxes_loopPdS_S_S_S_S_S_S_S_S_S_S_S_S_S_S_S_S_S_S_S_PlS0_S0_S0_S0_S_S0_S_lllddld_param_14];
	cvta.to.global.u64 	%rd86, %rd140;
	shl.b64 	%rd87, %rd21, 3;
	xor.b64  	%rd88, %rd87, -8;
	add.s64 	%rd89, %rd86, %rd88;
	ld.global.f64 	%fd321, [%rd89];
	cvta.to.global.u64 	%rd90, %rd141;
	add.s64 	%rd91, %rd90, %rd88;
	ld.global.f64 	%fd320, [%rd91];
	cvta.to.global.u64 	%rd92, %rd142;
	add.s64 	%rd93, %rd92, %rd88;
	ld.global.f64 	%fd319, [%rd93];
	sub.f64 	%fd133, %fd321, %fd14;
	max.f64 	%fd323, %fd133, 0d0000000000000000;
	mov.f64 	%fd322, %fd14;
	mov.f64 	%fd324, %fd2;
	mov.f64 	%fd325, %fd1;
	bra.uni 	$L__BB0_5;
$L__BB0_4:
	ld.param.u64 	%rd145, [_Z25_cuda_compute_fluxes_loopPdS_S_S_S_S_S_S_S_S_S_S_S_S_S_S_S_S_S_S_S_PlS0_S0_S0_S0_S_S0_S_lllddld_param_23];
	shl.b64 	%rd73, %rd21, 3;
	add.s64 	%rd74, %rd5, %rd73;
	ld.global.f64 	%fd325, [%rd74];
	add.s64 	%rd75, %rd4, %rd73;
	ld.global.f64 	%fd324, [%rd75];
	cvta.to.global.u64 	%rd76, %rd145;
	add.s64 	%rd77, %rd76, %rd151;
	ld.global.u64 	%rd78, [%rd77];
	mad.lo.s64 	%rd79, %rd21, 3, %rd78;
	shl.b64 	%rd80, %rd79, 3;
	add.s64 	%rd81, %rd10, %rd80;
	ld.global.f64 	%fd321, [%rd81];
	add.s64 	%rd82, %rd9, %rd80;
	ld.global.f64 	%fd320, [%rd82];
	add.s64 	%rd83, %rd8, %rd80;
	ld.global.f64 	%fd319, [%rd83];
	add.s64 	%rd84, %rd7, %rd80;
	ld.global.f64 	%fd322, [%rd84];
	add.s64 	%rd85, %rd6, %rd80;
	ld.global.f64 	%fd323, [%rd85];
$L__BB0_5:
	ld.param.u64 	%rd147, [_Z25_cuda_compute_fluxes_loopPdS_S_S_S_S_S_S_S_S_S_S_S_S_S_S_S_S_S_S_S_PlS0_S0_S0_S0_S_S0_S_lllddld_param_25];
	ld.param.u64 	%rd146, [_Z25_cuda_compute_fluxes_loopPdS_S_S_S_S_S_S_S_S_S_S_S_S_S_S_S_S_S_S_S_PlS0_S0_S0_S0_S_S0_S_lllddld_param_24];
	max.f64 	%fd326, %fd14, %fd322;
	cvta.to.global.u64 	%rd94, %rd146;
	add.s64 	%rd95, %rd94, %rd151;
	ld.global.u64 	%rd22, [%rd95];
	setp.ne.s64 	%p7, %rd22, 1;
	cvta.to.global.u64 	%rd96, %rd147;
	add.s64 	%rd23, %rd96, %rd151;
	@%p7 bra 	$L__BB0_7;
	ld.global.u64 	%rd97, [%rd23];
	shl.b64 	%rd98, %rd97, 3;
	add.s64 	%rd99, %rd3, %rd98;
	ld.global.f64 	%fd134, [%rd99+-8];
	max.f64 	%fd326, %fd134, %fd326;
$L__BB0_7:
	add.f64 	%fd136, %fd14, %fd15;
	sub.f64 	%fd137, %fd136, %fd326;
	max.f64 	%fd37, %fd137, 0d0000000000000000;
	add.f64 	%fd138, %fd322, %fd323;
	sub.f64 	%fd139, %fd138, %fd326;
	max.f64 	%fd140, %fd139, 0d0000000000000000;
	add.s64 	%rd100, %rd15, %rd152;
	ld.global.f64 	%fd39, [%rd100+-8];
	ld.global.f64 	%fd40, [%rd100];
	setp.eq.f64 	%p8, %fd37, 0d0000000000000000;
	setp.eq.f64 	%p9, %fd140, 0d0000000000000000;
	and.pred  	%p10, %p8, %p9;
	mov.f64 	%fd347, 0d0000000000000000;
	mov.f64 	%fd348, %fd347;
	mov.f64 	%fd349, %fd347;
	mov.f64 	%fd350, %fd347;
	mov.f64 	%fd340, %fd347;
	@%p10 bra 	$L__BB0_19;
	mul.f64 	%fd142, %fd13, %fd40;
	fma.rn.f64 	%fd41, %fd12, %fd39, %fd142;
	mul.f64 	%fd143, %fd13, %fd39;
	mul.f64 	%fd144, %fd12, %fd40;
	sub.f64 	%fd42, %fd143, %fd144;
	mul.f64 	%fd145, %fd319, %fd40;
	fma.rn.f64 	%fd43, %fd320, %fd39, %fd145;
	mul.f64 	%fd146, %fd319, %fd39;
	mul.f64 	%fd147, %fd320, %fd40;
	sub.f64 	%fd44, %fd146, %fd147;
	setp.leu.f64 	%p11, %fd15, 0d0000000000000000;
	mov.f64 	%fd327, 0d0000000000000000;
	mov.f64 	%fd328, %fd327;
	mov.f64 	%fd329, %fd327;
	mov.f64 	%fd330, %fd327;
	@%p11 bra 	$L__BB0_10;
	rcp.rn.f64 	%fd148, %fd15;
	mul.f64 	%fd329, %fd148, %fd41;
	mul.f64 	%fd327, %fd37, %fd329;
	mul.f64 	%fd330, %fd148, %fd42;
	mul.f64 	%fd149, %fd148, %fd37;
	mul.f64 	%fd328, %fd149, %fd42;
$L__BB0_10:
	setp.leu.f64 	%p12, %fd323, 0d0000000000000000;
	mov.f64 	%fd331, 0d0000000000000000;
	mov.f64 	%fd332, %fd331;
	mov.f64 	%fd333, %fd331;
	mov.f64 	%fd334, %fd331;
	@%p12 bra 	$L__BB0_12;
	rcp.rn.f64 	%fd151, %fd323;
	mul.f64 	%fd333, %fd151, %fd43;
	mul.f64 	%fd331, %fd140, %fd333;
	mul.f64 	%fd334, %fd151, %fd44;
	mul.f64 	%fd152, %fd151, %fd140;
	mul.f64 	%fd332, %fd152, %fd44;
$L__BB0_12:
	ld.param.u64 	%rd149, [_Z25_cuda_compute_fluxes_loopPdS_S_S_S_S_S_S_S_S_S_S_S_S_S_S_S_S_S_S_S_PlS0_S0_S0_S0_S_S0_S_lllddld_param_34];
	ld.param.f64 	%fd311, [_Z25_cuda_compute_fluxes_loopPdS_S_S_S_S_S_S_S_S_S_S_S_S_S_S_S_S_S_S_S_PlS0_S0_S0_S0_S_S0_S_lllddld_param_33];
	mul.f64 	%fd154, %fd311, %fd37;
	sqrt.rn.f64 	%fd61, %fd154;
	mul.f64 	%fd155, %fd311, %fd140;
	sqrt.rn.f64 	%fd62, %fd155;
	mov.f64 	%fd335, 0d3FF0000000000000;
	setp.eq.s64 	%p13, %rd149, 2;
	@%p13 bra 	$L__BB0_15;
	ld.param.u64 	%rd150, [_Z25_cuda_compute_fluxes_loopPdS_S_S_S_S_S_S_S_S_S_S_S_S_S_S_S_S_S_S_S_PlS0_S0_S0_S0_S_S0_S_lllddld_param_34];
	setp.ne.s64 	%p14, %rd150, 1;
	@%p14 bra 	$L__BB0_16;
	mul.f64 	%fd169, %fd333, %fd333;
	fma.rn.f64 	%fd170, %fd329, %fd329, %fd169;
	fma.rn.f64 	%fd171, %fd334, %fd334, %fd170;
	fma.rn.f64 	%fd172, %fd330, %fd330, %fd171;
	mul.f64 	%fd173, %fd62, %fd62;
	fma.rn.f64 	%fd174, %fd61, %fd61, %fd173;
	add.f64 	%fd175, %fd174, 0d3DDB7CDFD9D7BDBB;
	div.rn.f64 	%fd176, %fd172, %fd175;
	min.f64 	%fd177, %fd176, 0d3FF0000000000000;
	max.f64 	%fd178, %fd177, 0d3F50624DD2F1A9FC;
	sqrt.rn.f64 	%fd335, %fd178;
	bra.uni 	$L__BB0_16;
$L__BB0_15:
	mul.f64 	%fd156, %fd333, %fd333;
	fma.rn.f64 	%fd157, %fd329, %fd329, %fd156;
	fma.rn.f64 	%fd158, %fd334, %fd334, %fd157;
	fma.rn.f64 	%fd159, %fd330, %fd330, %fd158;
	mul.f64 	%fd160, %fd62, %fd62;
	fma.rn.f64 	%fd161, %fd61, %fd61, %fd160;
	add.f64 	%fd162, %fd161, 0d3DDB7CDFD9D7BDBB;
	div.rn.f64 	%fd163, %fd159, %fd162;
	sqrt.rn.f64 	%fd164, %fd163;
	add.f64 	%fd165, %fd164, 0dBF847AE147AE147B;
	max.f64 	%fd166, %fd165, 0d0000000000000000;
	add.f64 	%fd167, %fd166, 0d3F847AE147AE147B;
	min.f64 	%fd168, %fd167, 0d3FF0000000000000;
	sqrt.rn.f64 	%fd335, %fd168;
$L__BB0_16:
	ld.param.f64 	%fd307, [_Z25_cuda_compute_fluxes_loopPdS_S_S_S_S_S_S_S_S_S_S_S_S_S_S_S_S_S_S_S_PlS0_S0_S0_S0_S_S0_S_lllddld_param_32];
	add.f64 	%fd179, %fd61, %fd329;
	add.f64 	%fd180, %fd62, %fd333;
	max.f64 	%fd181, %fd179, %fd180;
	setp.lt.f64 	%p15, %fd181, 0d0000000000000000;
	selp.f64 	%fd66, 0d0000000000000000, %fd181, %p15;
	sub.f64 	%fd182, %fd329, %fd61;
	sub.f64 	%fd183, %fd333, %fd62;
	min.f64 	%fd184, %fd182, %fd183;
	setp.gt.f64 	%p16, %fd184, 0d0000000000000000;
	selp.f64 	%fd67, 0d0000000000000000, %fd184, %p16;
	sub.f64 	%fd68, %fd66, %fd67;
	setp.geu.f64 	%p17, %fd68, %fd307;
	@%p17 bra 	$L__BB0_18;
	mul.f64 	%fd225, %fd140, %fd140;
	fma.rn.f64 	%fd226, %fd37, %fd37, %fd225;
	mul.f64 	%fd227, %fd3, 0d3FE0000000000000;
	mul.f64 	%fd340, %fd227, %fd226;
	mov.f64 	%fd347, 0d0000000000000000;
	mov.f64 	%fd348, %fd347;
	mov.f64 	%fd349, %fd347;
	mov.f64 	%fd350, %fd347;
	bra.uni 	$L__BB0_19;
$L__BB0_18:
	neg.f64 	%fd185, %fd67;
	max.f64 	%fd350, %fd66, %fd185;
	max.f64 	%fd186, %fd68, 0d2B2BFF2EE48E0530;
	rcp.rn.f64 	%fd187, %fd186;
	mul.f64 	%fd188, %fd66, %fd67;
	mul.f64 	%fd189, %fd188, %fd335;
	sub.f64 	%fd190, %fd332, %fd328;
	sub.f64 	%fd191, %fd331, %fd327;
	max.f64 	%fd192, %fd321, %fd326;
	max.f64 	%fd193, %fd11, %fd326;
	sub.f64 	%fd194, %fd192, %fd193;
	mul.f64 	%fd195, %fd37, %fd329;
	mul.f64 	%fd196, %fd66, %fd195;
	mul.f64 	%fd197, %fd140, %fd333;
	mul.f64 	%fd198, %fd67, %fd197;
	sub.f64 	%fd199, %fd196, %fd198;
	fma.rn.f64 	%fd200, %fd194, %fd188, %fd199;
	mul.f64 	%fd349, %fd187, %fd200;
	mul.f64 	%fd201, %fd327, %fd329;
	mul.f64 	%fd202, %fd66, %fd201;
	mul.f64 	%fd203, %fd331, %fd333;
	mul.f64 	%fd204, %fd67, %fd203;
	sub.f64 	%fd205, %fd202, %fd204;
	fma.rn.f64 	%fd206, %fd191, %fd189, %fd205;
	mul.f64 	%fd207, %fd187, %fd206;
	mul.f64 	%fd208, %fd328, %fd329;
	mul.f64 	%fd209, %fd66, %fd208;
	mul.f64 	%fd210, %fd332, %fd333;
	mul.f64 	%fd211, %fd67, %fd210;
	sub.f64 	%fd212, %fd209, %fd211;
	fma.rn.f64 	%fd213, %fd190, %fd189, %fd212;
	mul.f64 	%fd214, %fd187, %fd213;
	mul.f64 	%fd215, %fd37, %fd66;
	mul.f64 	%fd216, %fd37, %fd215;
	mul.f64 	%fd217, %fd140, %fd67;
	mul.f64 	%fd218, %fd140, %fd217;
	sub.f64 	%fd219, %fd216, %fd218;
	mul.f64 	%fd220, %fd3, %fd219;
	mul.f64 	%fd340, %fd187, %fd220;
	mul.f64 	%fd221, %fd39, %fd207;
	mul.f64 	%fd222, %fd40, %fd214;
	sub.f64 	%fd348, %fd221, %fd222;
	mul.f64 	%fd223, %fd39, %fd214;
	fma.rn.f64 	%fd347, %fd40, %fd207, %fd223;
$L__BB0_19:
	@%p7 bra 	$L__BB0_37;
	ld.param.u64 	%rd148, [_Z25_cuda_compute_fluxes_loopPdS_S_S_S_S_S_S_S_S_S_S_S_S_S_S_S_S_S_S_S_PlS0_S0_S0_S0_S_S0_S_lllddld_param_31];
	ld.global.u64 	%rd101, [%rd23];
	shl.b64 	%rd102, %rd101, 3;
	add.s64 	%rd103, %rd16, %rd102;
	ld.global.u64 	%rd104, [%rd103+-8];
	mul.lo.s64 	%rd105, %rd104, %rd148;
	shl.b64 	%rd106, %rd105, 3;
	add.s64 	%rd107, %rd17, %rd106;
	ld.global.f64 	%fd80, [%rd107];
	ld.global.f64 	%fd81, [%rd107+8];
	ld.global.f64 	%fd82, [%rd107+16];
	ld.global.f64 	%fd83, [%rd107+24];
	ld.global.f64 	%fd84, [%rd107+32];
	add.s64 	%rd108, %rd3, %rd102;
	ld.global.f64 	%fd85, [%rd108+-8];
	min.f64 	%fd228, %fd14, %fd322;
	sub.f64 	%fd86, %fd85, %fd228;
	shl.b64 	%rd109, %rd11, 3;
	add.s64 	%rd110, %rd2, %rd109;
	ld.global.f64 	%fd229, [%rd110];
	sub.f64 	%fd230, %fd229, %fd326;
	max.f64 	%fd87, %fd230, 0d0000000000000000;
	setp.lt.s64 	%p19, %rd21, 0;
	@%p19 bra 	$L__BB0_22;
	shl.b64 	%rd111, %rd21, 3;
	add.s64 	%rd112, %rd2, %rd111;
	ld.global.f64 	%fd341, [%rd112];
	bra.uni 	$L__BB0_23;
$L__BB0_22:
	add.f64 	%fd341, %fd322, %fd325;
$L__BB0_23:
	sub.f64 	%fd231, %fd341, %fd326;
	max.f64 	%fd91, %fd231, 0d0000000000000000;
	max.f64 	%fd232, %fd2, %fd324;
	setp.leu.f64 	%p20, %fd85, %fd232;
	@%p20 bra 	$L__BB0_37;
	setp.le.f64 	%p21, %fd87, 0d0000000000000000;
	setp.le.f64 	%p22, %fd91, 0d0000000000000000;
	and.pred  	%p23, %p21, %p22;
	@%p23 bra 	$L__BB0_37;
	min.f64 	%fd233, %fd87, %fd91;
	max.f64 	%fd92, %fd87, %fd91;
	mul.f64 	%fd234, %fd80, 0d3FE5555555555555;
	mul.f64 	%fd235, %fd234, %fd92;
	mul.f64 	%fd236, %fd4, %fd92;
	sqrt.rn.f64 	%fd237, %fd236;
	mul.f64 	%fd93, %fd235, %fd237;
	mul.f64 	%fd238, %fd234, %fd233;
	mul.f64 	%fd239, %fd4, %fd233;
	sqrt.rn.f64 	%fd240, %fd239;
	mul.f64 	%fd241, %fd238, %fd240;
	max.f64 	%fd242, %fd93, 0d2B2BFF2EE48E0530;
	div.rn.f64 	%fd243, %fd241, %fd242;
	max.f64 	%fd244, %fd92, 0d2B2BFF2EE48E0530;
	div.rn.f64 	%fd94, %fd233, %fd244;
	max.f64 	%fd245, %fd86, 0d2B2BFF2EE48E0530;
	div.rn.f64 	%fd95, %fd233, %fd245;
	mov.f64 	%fd246, 0d3FF0000000000000;
	sub.f64 	%fd96, %fd246, %fd243;
	{
	.reg .b32 %temp; 
	mov.b64 	{%temp, %r4}, %fd96;
	}
	setp.neu.f64 	%p24, %fd96, 0d0000000000000000;
	@%p24 bra 	$L__BB0_27;
	selp.b32 	%r13, %r4, 0, %p3;
	or.b32  	%r14, %r13, 2146435072;
	selp.b32 	%r15, %r14, %r13, %p4;
	mov.b32 	%r16, 0;
	mov.b64 	%fd343, {%r16, %r15};
	bra.uni 	$L__BB0_28;
$L__BB0_27:
	abs.f64 	%fd247, %fd96;
	{ // callseq 0, 0
	.param .b64 param0;
	st.param.f64 	[param0], %fd247;
	.param .b64 retval0;
	call.uni (retval0), 
	__internal_accurate_pow, 
	(
	param0
	);
	ld.param.f64 	%fd248, [retval0];
	} // callseq 0
	setp.lt.s32 	%p25, %r4, 0;
	selp.f64 	%fd343, 0dFFF8000000000000, %fd248, %p25;
$L__BB0_28:
	add.f64 	%fd250, %fd96, 0d3FD8A3D70A3D70A4;
	{
	.reg .b32 %temp; 
	mov.b64 	{%temp, %r17}, %fd250;
	}
	and.b32  	%r18, %r17, 2146435072;
	setp.ne.s32 	%p28, %r18, 2146435072;
	@%p28 bra 	$L__BB0_33;
	setp.num.f64 	%p29, %fd96, %fd96;
	@%p29 bra 	$L__BB0_31;
	mov.f64 	%fd252, 0d3FD8A3D70A3D70A4;
	add.rn.f64 	%fd343, %fd96, %fd252;
	bra.uni 	$L__BB0_33;
$L__BB0_31:
	abs.f64 	%fd251, %fd96;
	setp.neu.f64 	%p30, %fd251, 0d7FF0000000000000;
	@%p30 bra 	$L__BB0_33;
	setp.lt.s32 	%p31, %r4, 0;
	selp.b32 	%r21, %r20, %r3, %p31;
	mov.b32 	%r22, 0;
	mov.b64 	%fd343, {%r22, %r21};
$L__BB0_33:
	setp.eq.f64 	%p32, %fd96, 0d3FF0000000000000;
	selp.f64 	%fd253, 0d3FF0000000000000, %fd343, %p32;
	mul.f64 	%fd254, %fd93, %fd253;
	setp.gt.f64 	%p33, %fd91, %fd87;
	neg.f64 	%fd255, %fd254;
	selp.f64 	%fd103, %fd255, %fd254, %p33;
	setp.geu.f64 	%p34, %fd94, %fd82;
	setp.geu.f64 	%p35, %fd95, %fd84;
	or.pred  	%p36, %p35, %p34;
	@%p36 bra 	$L__BB0_35;
	sub.f64 	%fd256, %fd94, %fd81;
	max.f64 	%fd257, %fd256, 0d0000000000000000;
	sub.f64 	%fd258, %fd82, %fd81;
	div.rn.f64 	%fd259, %fd257, %fd258;
	min.f64 	%fd260, %fd259, 0d3FF0000000000000;
	sub.f64 	%fd261, %fd95, %fd83;
	max.f64 	%fd262, %fd261, 0d0000000000000000;
	sub.f64 	%fd263, %fd84, %fd83;
	div.rn.f64 	%fd264, %fd262, %fd263;
	min.f64 	%fd265, %fd264, 0d3FF0000000000000;
	mov.f64 	%fd266, 0d3FF0000000000000;
	sub.f64 	%fd267, %fd266, %fd260;
	mul.f64 	%fd268, %fd260, %fd349;
	fma.rn.f64 	%fd269, %fd267, %fd103, %fd268;
	sub.f64 	%fd270, %fd266, %fd265;
	mul.f64 	%fd271, %fd270, %fd269;
	fma.rn.f64 	%fd104, %fd265, %fd349, %fd271;
	abs.f64 	%fd272, %fd349;
	setp.gt.f64 	%p37, %fd272, 0d2B2BFF2EE48E0530;
	div.rn.f64 	%fd273, %fd104, %fd349;
	max.f64 	%fd274, %fd273, 0d0000000000000000;
	min.f64 	%fd275, %fd274, 0d4024000000000000;
	selp.f64 	%fd276, %fd275, 0d0000000000000000, %p37;
	mul.f64 	%fd348, %fd348, %fd276;
	mul.f64 	%fd347, %fd276, %fd347;
	mov.f64 	%fd349, %fd104;
$L__BB0_35:
	setp.equ.f64 	%p38, %fd349, 0d0000000000000000;
	@%p38 bra 	$L__BB0_37;
	ld.param.f64 	%fd312, [_Z25_cuda_compute_fluxes_loopPdS_S_S_S_S_S_S_S_S_S_S_S_S_S_S_S_S_S_S_S_PlS0_S0_S0_S0_S_S0_S_lllddld_param_33];
	max.f64 	%fd277, %fd86, 0d0000000000000000;
	add.f64 	%fd278, %fd277, %fd92;
	mul.f64 	%fd279, %fd312, %fd278;
	sqrt.rn.f64 	%fd280, %fd279;
	add.f64 	%fd281, %fd92, 0d3D719799812DEA11;
	div.rn.f64 	%fd282, %fd349, %fd281;
	abs.f64 	%fd283, %fd282;
	add.f64 	%fd350, %fd280, %fd283;
$L__BB0_37:
	setp.ne.s64 	%p39, %rd45, 0;
	add.s64 	%rd113, %rd18, %rd151;
	ld.global.f64 	%fd115, [%rd113];
	neg.f64 	%fd284, %fd349;
	mul.f64 	%fd116, %fd115, %fd284;
	mul.f64 	%fd285, %fd37, %fd37;
	mul.f64 	%fd286, %fd15, %fd15;
	sub.f64 	%fd287, %fd285, %fd286;
	add.f64 	%fd288, %fd15, %fd1;
	sub.f64 	%fd289, %fd14, %fd2;
	mul.f64 	%fd290, %fd288, %fd289;
	sub.f64 	%fd291, %fd287, %fd290;
	mul.f64 	%fd292, %fd3, %fd291;
	sub.f64 	%fd117, %fd340, %fd292;
	@%p39 bra 	$L__BB0_40;
	ld.param.f64 	%fd308, [_Z25_cuda_compute_fluxes_loopPdS_S_S_S_S_S_S_S_S_S_S_S_S_S_S_S_S_S_S_S_PlS0_S0_S0_S0_S_S0_S_lllddld_param_32];
	setp.ne.s64 	%p40, %rd13, 1;
	setp.leu.f64 	%p41, %fd350, %fd308;
	or.pred  	%p42, %p40, %p41;
	@%p42 bra 	$L__BB0_40;
	ld.param.f64 	%fd309, [_Z25_cuda_compute_fluxes_loopPdS_S_S_S_S_S_S_S_S_S_S_S_S_S_S_S_S_S_S_S_PlS0_S0_S0_S0_S_S0_S_lllddld_param_32];
	ld.global.f64 	%fd293, [%rd12];
	max.f64 	%fd294, %fd350, %fd309;
	div.rn.f64 	%fd295, %fd293, %fd294;
	min.f64 	%fd351, %fd351, %fd295;
	max.f64 	%fd352, %fd352, %fd350;
$L__BB0_40:
	setp.eq.s64 	%p43, %rd13, 1;
	add.f64 	%fd318, %fd318, %fd116;
	mul.f64 	%fd296, %fd348, %fd115;
	sub.f64 	%fd123, %fd317, %fd296;
	mul.f64 	%fd297, %fd347, %fd115;
	sub.f64 	%fd124, %fd316, %fd297;
	shr.u64 	%rd114, %rd21, 63;
	cvt.u32.u64 	%r24, %rd114;
	selp.b32 	%r5, %r24, 0, %p43;
	setp.lt.s64 	%p44, %rd21, 0;
	mov.b32 	%r26, 0;
	@%p44 bra 	$L__BB0_42;
	shl.b64 	%rd115, %rd21, 3;
	add.s64 	%rd116, %rd1, %rd115;
	ld.global.u64 	%rd117, [%rd116];
	setp.eq.s64 	%p46, %rd117, 0;
	and.pred  	%p47, %p43, %p46;
	selp.u32 	%r26, 1, 0, %p47;
$L__BB0_42:
	mul.f64 	%fd298, %fd117, %fd115;
	or.b32  	%r25, %r26, %r5;
	setp.eq.s32 	%p48, %r25, 0;
	add.f64 	%fd299, %fd314, %fd116;
	selp.f64 	%fd314, %fd314, %fd299, %p48;
	mul.f64 	%fd300, %fd298, %fd39;
	sub.f64 	%fd317, %fd123, %fd300;
	mul.f64 	%fd301, %fd298, %fd40;
	sub.f64 	%fd316, %fd124, %fd301;
	add.s64 	%rd152, %rd152, 16;
	add.s64 	%rd151, %rd151, 8;
	setp.ne.s64 	%p49, %rd152, 56;
	@%p49 bra 	$L__BB0_2;
	setp.ne.s64 	%p50, %rd45, 0;
	@%p50 bra 	$L__BB0_45;
	ld.param.u64 	%rd136, [_Z25_cuda_compute_fluxes_loopPdS_S_S_S_S_S_S_S_S_S_S_S_S_S_S_S_S_S_S_S_PlS0_S0_S0_S0_S_S0_S_lllddld_param_2];
	cvta.to.global.u64 	%rd118, %rd136;
	shl.b64 	%rd119, %rd11, 3;
	add.s64 	%rd120, %rd118, %rd119;
	st.global.f64 	[%rd120], %fd352;
$L__BB0_45:
	ld.param.u64 	%rd143, [_Z25_cuda_compute_fluxes_loopPdS_S_S_S_S_S_S_S_S_S_S_S_S_S_S_S_S_S_S_S_PlS0_S0_S0_S0_S_S0_S_lllddld_param_17];
	ld.param.u64 	%rd139, [_Z25_cuda_compute_fluxes_loopPdS_S_S_S_S_S_S_S_S_S_S_S_S_S_S_S_S_S_S_S_PlS0_S0_S0_S0_S_S0_S_lllddld_param_5];
	ld.param.u64 	%rd138, [_Z25_cuda_compute_fluxes_loopPdS_S_S_S_S_S_S_S_S_S_S_S_S_S_S_S_S_S_S_S_PlS0_S0_S0_S0_S_S0_S_lllddld_param_4];
	ld.param.u64 	%rd137, [_Z25_cuda_compute_fluxes_loopPdS_S_S_S_S_S_S_S_S_S_S_S_S_S_S_S_S_S_S_S_PlS0_S0_S0_S0_S_S0_S_lllddld_param_3];
	ld.param.u64 	%rd135, [_Z25_cuda_compute_fluxes_loopPdS_S_S_S_S_S_S_S_S_S_S_S_S_S_S_S_S_S_S_S_PlS0_S0_S0_S0_S_S0_S_lllddld_param_1];
	ld.param.u64 	%rd134, [_Z25_cuda_compute_fluxes_loopPdS_S_S_S_S_S_S_S_S_S_S_S_S_S_S_S_S_S_S_S_PlS0_S0_S0_S0_S_S0_S_lllddld_param_0];
	cvta.to.global.u64 	%rd121, %rd143;
	shl.b64 	%rd122, %rd11, 3;
	add.s64 	%rd123, %rd121, %rd122;
	ld.global.f64 	%fd302, [%rd123];
	rcp.rn.f64 	%fd303, %fd302;
	mul.f64 	%fd304, %fd318, %fd303;
	cvta.to.global.u64 	%rd124, %rd137;
	add.s64 	%rd125, %rd124, %rd122;
	st.global.f64 	[%rd125], %fd304;
	mul.f64 	%fd305, %fd317, %fd303;
	cvta.to.global.u64 	%rd126, %rd138;
	add.s64 	%rd127, %rd126, %rd122;
	st.global.f64 	[%rd127], %fd305;
	mul.f64 	%fd306, %fd316, %fd303;
	cvta.to.global.u64 	%rd128, %rd139;
	add.s64 	%rd129, %rd128, %rd122;
	st.global.f64 	[%rd129], %fd306;
	cvta.to.global.u64 	%rd130, %rd135;
	add.s64 	%rd131, %rd130, %rd122;
	st.global.f64 	[%rd131], %fd314;
	cvta.to.global.u64 	%rd132, %rd134;
	add.s64 	%rd133, %rd132, %rd122;
	st.global.f64 	[%rd133], %fd351;
$L__BB0_46:
	ret;

}
	// .globl	_Z44_cuda_extrapolate_second_order_edge_sw_loop1PdS_S_S_S_S_S_S_S_S_S_S_S_S_Pldll
.visible .entry _Z44_cuda_extrapolate_second_order_edge_sw_loop1PdS_S_S_S_S_S_S_S_S_S_S_S_S_Pldll(
	.param .u64 .ptr .align 1 _Z44_cuda_extrapolate_second_order_edge_sw_loop1PdS_S_S_S_S_S_S_S_S_S_S_S_S_Pldll_param_0,
	.param .u64 .ptr .align 1 _Z44_cuda_extrapolate_second_order_edge_sw_loop1PdS_S_S_S_S_S_S_S_S_S_S_S_S_Pldll_param_1,
	.param .u64 .ptr .align 1 _Z44_cuda_extrapolate_second_order_edge_sw_loop1PdS_S_S_S_S_S_S_S_S_S_S_S_S_Pldll_param_2,
	.param .u64 .ptr .align 1 _Z44_cuda_extrapolate_second_order_edge_sw_loop1PdS_S_S_S_S_S_S_S_S_S_S_S_S_Pldll_param_3,
	.param .u64 .ptr .align 1 _Z44_cuda_extrapolate_second_order_edge_sw_loop1PdS_S_S_S_S_S_S_S_S_S_S_S_S_Pldll_param_4,
	.param .u64 .ptr .align 1 _Z44_cuda_extrapolate_second_order_edge_sw_loop1PdS_S_S_S_S_S_S_S_S_S_S_S_S_Pldll_param_5,
	.param .u64 .ptr .align 1 _Z44_cuda_extrapolate_second_order_edge_sw_loop1PdS_S_S_S_S_S_S_S_S_S_S_S_S_Pldll_param_6,
	.param .u64 .ptr .align 1 _Z44_cuda_extrapolate_second_order_edge_sw_loop1PdS_S_S_S_S_S_S_S_S_S_S_S_S_Pldll_param_7,
	.param .u64 .ptr .align 1 _Z44_cuda_extrapolate_second_order_edge_sw_loop1PdS_S_S_S_S_S_S_S_S_S_S_S_S_Pldll_param_8,
	.param .u64 .ptr .align 1 _Z44_cuda_extrapolate_second_order_edge_sw_loop1PdS_S_S_S_S_S_S_S_S_S_S_S_S_Pldll_param_9,
	.param .u64 .ptr .align 1 _Z44_cuda_extrapolate_second_order_edge_sw_loop1PdS_S_S_S_S_S_S_S_S_S_S_S_S_Pldll_param_10,
	.param .u64 .ptr .align 1 _Z44_cuda_extrapolate_second_order_edge_sw_loop1PdS_S_S_S_S_S_S_S_S_S_S_S_S_Pldll_param_11,
	.param .u64 .ptr .align 1 _Z44_cuda_extrapolate_second_order_edge_sw_loop1PdS_S_S_S_S_S_S_S_S_S_S_S_S_Pldll_param_12,
	.param .u64 .ptr .align 1 _Z44_cuda_extrapolate_second_order_edge_sw_loop1PdS_S_S_S_S_S_S_S_S_S_S_S_S_Pldll_param_13,
	.param .u64 .ptr .align 1 _Z44_cuda_extrapolate_second_order_edge_sw_loop1PdS_S_S_S_S_S_S_S_S_S_S_S_S_Pldll_param_14,
	.param .f64 _Z44_cuda_extrapolate_second_order_edge_sw_loop1PdS_S_S_S_S_S_S_S_S_S_S_S_S_Pldll_param_15,
	.param .u64 _Z44_cuda_extrapolate_second_order_edge_sw_loop1PdS_S_S_S_S_S_S_S_S_S_S_S_S_Pldll_param_16,
	.param .u64 _Z44_cuda_extrapolate_second_order_edge_sw_loop1PdS_S_S_S_S_S_S_S_S_S_S_S_S_Pldll_param_17
)
{
	.reg .pred 	%p<6>;
	.reg .b32 	%r<5>;
	.reg .b64 	%rd<30>;
	.reg .b64 	%fd<11>;

	ld.param.u64 	%rd7, [_Z44_cuda_extrapolate_second_order_edge_sw_loop1PdS_S_S_S_S_S_S_S_S_S_S_S_S_Pldll_param_6];
	ld.param.u64 	%rd9, [_Z44_cuda_extrapolate_second_order_edge_sw_loop1PdS_S_S_S_S_S_S_S_S_S_S_S_S_Pldll_param_8];
	ld.param.u64 	%rd10, [_Z44_cuda_extrapolate_second_order_edge_sw_loop1PdS_S_S_S_S_S_S_S_S_S_S_S_S_Pldll_param_9];
	ld.param.u64 	%rd11, [_Z44_cuda_extrapolate_second_order_edge_sw_loop1PdS_S_S_S_S_S_S_S_S_S_S_S_S_Pldll_param_10];
	ld.param.u64 	%rd12, [_Z44_cuda_extrapolate_second_order_edge_sw_loop1PdS_S_S_S_S_S_S_S_S_S_S_S_S_Pldll_param_11];
	ld.param.f64 	%fd2, [_Z44_cuda_extrapolate_second_order_edge_sw_loop1PdS_S_S_S_S_S_S_S_S_S_S_S_S_Pldll_param_15];
	ld.param.u64 	%rd14, [_Z44_cuda_extrapolate_second_order_edge_sw_loop1PdS_S_S_S_S_S_S_S_S_S_S_S_S_Pldll_param_16];
	ld.param.u64 	%rd13, [_Z44_cuda_extrapolate_second_order_edge_sw_loop1PdS_S_S_S_S_S_S_S_S_S_S_S_S_Pldll_param_17];
	mov.u32 	%r1, %ctaid.x;
	mov.u32 	%r2, %ntid.x;
	mov.u32 	%r3, %tid.x;
	mad.lo.s32 	%r4, %r1, %r2, %r3;
	cvt.s64.s32 	%rd1, %r4;
	setp.le.s64 	%p1, %rd14, %rd1;
	@%p1 bra 	$L__BB1_5;
	ld.param.u64 	%rd29, [_Z44_cuda_extrapolate_second_order_edge_sw_loop1PdS_S_S_S_S_S_S_S_S_S_S_S_S_Pldll_param_7];
	ld.param.u64 	%rd28, [_Z44_cuda_extrapolate_second_order_edge_sw_loop1PdS_S_S_S_S_S_S_S_S_S_S_S_S_Pldll_param_5];
	cvta.to.global.u64 	%rd15, %rd7;
	cvta.to.global.u64 	%rd16, %rd29;
	cvta.to.global.u64 	%rd17, %rd11;
	cvta.to.global.u64 	%rd18, %rd12;
	cvta.to.global.u64 	%rd19, %rd28;
	cvta.to.global.u64 	%rd20, %rd10;
	cvta.to.global.u64 	%rd21, %rd9;
	shl.b64 	%rd22, %rd1, 3;
	add.s64 	%rd23, %rd19, %rd22;
	ld.global.f64 	%fd3, [%rd23];
	add.s64 	%rd24, %rd20, %rd22;
	ld.global.f64 	%fd4, [%rd24];
	sub.f64 	%fd5, %fd3, %fd4;
	max.f64 	%fd1, %fd5, 0d0000000000000000;
	add.s64 	%rd25, %rd21, %rd22;
	st.global.f64 	[%rd25], %fd1;
	add.s64 	%rd2, %rd17, %rd22;
	mov.b64 	%rd26, 0;
	st.global.u64 	[%rd2], %rd26;
	add.s64 	%rd3, %rd18, %rd22;
	st.global.u64 	[%rd3], %rd26;
	setp.gtu.f64 	%p2, %fd1, %fd2;
	add.s64 	%rd4, %rd15, %rd22;
	add.s64 	%rd5, %rd16, %rd22;
	@%p2 bra 	$L__BB1_3;
	mov.b64 	%rd27, 0;
	st.global.u64 	[%rd2], %rd27;
	st.global.u64 	[%rd4], %rd27;
	st.global.u64 	[%rd3], %rd27;
	st.global.u64 	[%rd5], %rd27;
$L__BB1_3:
	setp.ne.s64 	%p3, %rd13, 1;
	setp.leu.f64 	%p4, %fd1, %fd2;
	or.pred  	%p5, %p3, %p4;
	@%p5 bra 	$L__BB1_5;
	rcp.rn.f64 	%fd6, %fd1;
	ld.global.f64 	%fd7, [%rd4];
	st.global.f64 	[%rd2], %fd7;
	mul.f64 	%fd8, %fd6, %fd7;
	st.global.f64 	[%rd4], %fd8;
	ld.global.f64 	%fd9, [%rd5];
	st.global.f64 	[%rd3], %fd9;
	mul.f64 	%fd10, %fd6, %fd9;
	st.global.f64 	[%rd5], %fd10;
$L__BB1_5:
	ret;

}
	// .globl	_Z44_cuda_extrapolate_second_order_edge_sw_loop2PdS_S_S_S_S_S_S_S_S_S_S_S_S_S_S_S_PlS_S_S0_dddddddll
.visible .entry _Z44_cuda_extrapolate_second_order_edge_sw_loop2PdS_S_S_S_S_S_S_S_S_S_S_S_S_S_S_S_PlS_S_S0_dddddddll(
	.param .u64 .ptr .align 1 _Z44_cuda_extrapolate_second_order_edge_sw_loop2PdS_S_S_S_S_S_S_S_S_S_S_S_S_S_S_S_PlS_S_S0_dddddddll_param_0,
	.param .u64 .ptr .align 1 _Z44_cuda_extrapolate_second_order_edge_sw_loop2PdS_S_S_S_S_S_S_S_S_S_S_S_S_S_S_S_PlS_S_S0_dddddddll_param_1,
	.param .u64 .ptr .align 1 _Z44_cuda_extrapolate_second_order_edge_sw_loop2PdS_S_S_S_S_S_S_S_S_S_S_S_S_S_S_S_PlS_S_S0_dddddddll_param_2,
	.param .u64 .ptr .align 1 _Z44_cuda_extrapolate_second_order_edge_sw_loop2PdS_S_S_S_S_S_S_S_S_S_S_S_S_S_S_S_PlS_S_S0_dddddddll_param_3,
	.param .u64 .ptr .align 1 _Z44_cuda_extrapolate_second_order_edge_sw_loop2PdS_S_S_S_S_S_S_S_S_S_S_S_S_S_S_S_PlS_S_S0_dddddddll_param_4,
	.param .u64 .ptr .align 1 _Z44_cuda_extrapolate_second_order_edge_sw_loop2PdS_S_S_S_S_S_S_S_S_S_S_S_S_S_S_S_PlS_S_S0_dddddddll_param_5,
	.param .u64 .ptr .align 1 _Z44_cuda_extrapolate_second_order_edge_sw_loop2PdS_S_S_S_S_S_S_S_S_S_S_S_S_S_S_S_PlS_S_S0_dddddddll_param_6,
	.param .u64 .ptr .align 1 _Z44_cuda_extrapolate_second_order_edge_sw_loop2PdS_S_S_S_S_S_S_S_S_S_S_S_S_S_S_S_PlS_S_S0_dddddddll_param_7,
	.param .u64 .ptr .align 1 _Z44_cuda_extrapolate_second_order_edge_sw_loop2PdS_S_S_S_S_S_S_S_S_S_S_S_S_S_S_S_PlS_S_S0_dddddddll_param_8,
	.param .u64 .ptr .align 1 _Z44_cuda_extrapolate_second_order_edge_sw_loop2PdS_S_S_S_S_S_S_S_S_S_S_S_S_S_S_S_PlS_S_S0_dddddddll_param_9,
	.param .u64 .ptr .align 1 _Z44_cuda_extrapolate_second_order_edge_sw_loop2PdS_S_S_S_S_S_S_S_S_S_S_S_S_S_S_S_PlS_S_S0_dddddddll_param_10,
	.param .u64 .ptr .align 1 _Z44_cuda_extrapolate_second_order_edge_sw_loop2PdS_S_S_S_S_S_S_S_S_S_S_S_S_S_S_S_PlS_S_S0_dddddddll_param_11,
	.param .u64 .ptr .align 1 _Z44_cuda_extrapolate_second_order_edge_sw_loop2PdS_S_S_S_S_S_S_S_S_S_S_S_S_S_S_S_PlS_S_S0_dddddddll_param_12,
	.param .u64 .ptr .align 1 _Z44_cuda_extrapolate_second_order_edge_sw_loop2PdS_S_S_S_S_S_S_S_S_S_S_S_S_S_S_S_PlS_S_S0_dddddddll_param_13,
	.param .u64 .ptr .align 1 _Z44_cuda_extrapolate_second_order_edge_sw_loop2PdS_S_S_S_S_S_S_S_S_S_S_S_S_S_S_S_PlS_S_S0_dddddddll_param_14,
	.param .u64 .ptr .align 1 _Z44_cuda_extrapolate_second_order_edge_sw_loop2PdS_S_S_S_S_S_S_S_S_S_S_S_S_S_S_S_PlS_S_S0_dddddddll_param_15,
	.param .u64 .ptr .align 1 _Z44_cuda_extrapolate_second_order_edge_sw_loop2PdS_S_S_S_S_S_S_S_S_S_S_S_S_S_S_S_PlS_S_S0_dddddddll_param_16,
	.param .u64 .ptr .align 1 _Z44_cuda_extrapolate_second_order_edge_sw_loop2PdS_S_S_S_S_S_S_S_S_S_S_S_S_S_S_S_PlS_S_S0_dddddddll_param_17,
	.param .u64 .ptr .align 1 _Z44_cuda_extrapolate_second_order_edge_sw_loop2PdS_S_S_S_S_S_S_S_S_S_S_S_S_S_S_S_PlS_S_S0_dddddddll_param_18,
	.param .u64 .ptr .align 1 _Z44_cuda_extrapolate_second_order_edge_sw_loop2PdS_S_S_S_S_S_S_S_S_S_S_S_S_S_S_S_PlS_S_S0_dddddddll_param_19,
	.param .u64 .ptr .align 1 _Z44_cuda_extrapolate_second_order_edge_sw_loop2PdS_S_S_S_S_S_S_S_S_S_S_S_S_S_S_S_PlS_S_S0_dddddddll_param_20,
	.param .f64 _Z44_cuda_extrapolate_second_order_edge_sw_loop2PdS_S_S_S_S_S_S_S_S_S_S_S_S_S_S_S_PlS_S_S0_dddddddll_param_21,
	.param .f64 _Z44_cuda_extrapolate_second_order_edge_sw_loop2PdS_S_S_S_S_S_S_S_S_S_S_S_S_S_S_S_PlS_S_S0_dddddddll_param_22,
	.param .f64 _Z44_cuda_extrapolate_second_order_edge_sw_loop2PdS_S_S_S_S_S_S_S_S_S_S_S_S_S_S_S_PlS_S_S0_dddddddll_param_23,
	.param .f64 _Z44_cuda_extrapolate_second_order_edge_sw_loop2PdS_S_S_S_S_S_S_S_S_S_S_S_S_S_S_S_PlS_S_S0_dddddddll_param_24,
	.param .f64 _Z44_cuda_extrapolate_second_order_edge_sw_loop2PdS_S_S_S_S_S_S_S_S_S_S_S_S_S_S_S_PlS_S_S0_dddddddll_param_25,
	.param .f64 _Z44_cuda_extrapolate_second_order_edge_sw_loop2PdS_S_S_S_S_S_S_S_S_S_S_S_S_S_S_S_PlS_S_S0_dddddddll_param_26,
	.param .f64 _Z44_cuda_extrapolate_second_order_edge_sw_loop2PdS_S_S_S_S_S_S_S_S_S_S_S_S_S_S_S_PlS_S_S0_dddddddll_param_27,
	.param .u64 _Z44_cuda_extrapolate_second_order_edge_sw_loop2PdS_S_S_S_S_S_S_S_S_S_S_S_S_S_S_S_PlS_S_S0_dddddddll_param_28,
	.param .u64 _Z44_cuda_extrapolate_second_order_edge_sw_loop2PdS_S_S_S_S_S_S_S_S_S_S_S_S_S_S_S_PlS_S_S0_dddddddll_param_29
)
{
	.reg .pred 	%p<47>;
	.reg .b32 	%r<22>;
	.reg .b64 	%rd<139>;
	.reg .b64 	%fd<459>;

	ld.param.u64 	%rd39, [_Z44_cuda_extrapolate_second_order_edge_sw_loop2PdS_S_S_S_S_S_S_S_S_S_S_S_S_S_S_S_PlS_S_S0_dddddddll_param_5];
	ld.param.u64 	%rd40, [_Z44_cuda_extrapolate_second_order_edge_sw_loop2PdS_S_S_S_S_S_S_S_S_S_S_S_S_S_S_S_PlS_S_S0_dddddddll_param_6];
	ld.param.u64 	%rd41, [_Z44_cuda_extrapolate_second_order_edge_sw_loop2PdS_S_S_S_S_S_S_S_S_S_S_S_S_S_S_S_PlS_S_S0_dddddddll_param_7];
	ld.param.u64 	%rd42, [_Z44_cuda_extrapolate_second_order_edge_sw_loop2PdS_S_S_S_S_S_S_S_S_S_S_S_S_S_S_S_PlS_S_S0_dddddddll_param_8];
	ld.param.u64 	%rd43, [_Z44_cuda_extrapolate_second_order_edge_sw_loop2PdS_S_S_S_S_S_S_S_S_S_S_S_S_S_S_S_PlS_S_S0_dddddddll_param_18];
	ld.param.u64 	%rd44, [_Z44_cuda_extrapolate_second_order_edge_sw_loop2PdS_S_S_S_S_S_S_S_S_S_S_S_S_S_S_S_PlS_S_S0_dddddddll_param_20];
	ld.param.u64 	%rd45, [_Z44_cuda_extrapolate_second_order_edge_sw_loop2PdS_S_S_S_S_S_S_S_S_S_S_S_S_S_S_S_PlS_S_S0_dddddddll_param_28];
	cvta.to.global.u64 	%rd1, %rd39;
	cvta.to.global.u64 	%rd2, %rd41;
	cvta.to.global.u64 	%rd3, %rd40;
	cvta.to.global.u64 	%rd4, %rd42;
	cvta.to.global.u64 	%rd5, %rd44;
	cvta.to.global.u64 	%rd6, %rd43;
	mov.u32 	%r5, %ctaid.x;
	mov.u32 	%r6, %ntid.x;
	mov.u32 	%r7, %tid.x;
	mad.lo.s32 	%r8, %r5, %r6, %r7;
	cvt.s64.s32 	%rd7, %r8;
	setp.le.s64 	%p1, %rd45, %rd7;
	@%p1 bra 	$L__BB2_14;
	ld.param.f64 	%fd456, [_Z44_cuda_extrapolate_second_order_edge_sw_loop2PdS_S_S_S_S_S_S_S_S_S_S_S_S_S_S_S_PlS_S_S0_dddddddll_param_27];
	ld.param.u64 	%rd136, [_Z44_cuda_extrapolate_second_order_edge_sw_loop2PdS_S_S_S_S_S_S_S_S_S_S_S_S_S_S_S_PlS_S_S0_dddddddll_param_19];
	cvt.u32.u64 	%r9, %rd7;
	cvta.to.global.u64 	%rd46, %rd136;
	shl.b32 	%r10, %r9, 1;
	mul.lo.s32 	%r1, %r9, 3;
	mul.lo.s32 	%r11, %r9, 6;
	mul.wide.s32 	%rd47, %r11, 8;
	add.s64 	%rd48, %rd46, %rd47;
	ld.global.f64 	%fd21, [%rd48];
	ld.global.f64 	%fd22, [%rd48+8];
	ld.global.f64 	%fd23, [%rd48+16];
	ld.global.f64 	%fd24, [%rd48+24];
	ld.global.f64 	%fd25, [%rd48+32];
	ld.global.f64 	%fd26, [%rd48+40];
	mul.wide.s32 	%rd49, %r10, 8;
	add.s64 	%rd50, %rd6, %rd49;
	ld.global.f64 	%fd1, [%rd50];
	ld.global.f64 	%fd2, [%rd50+8];
	sub.f64 	%fd3, %fd21, %fd1;
	sub.f64 	%fd4, %fd23, %fd1;
	sub.f64 	%fd5, %fd25, %fd1;
	sub.f64 	%fd6, %fd22, %fd2;
	sub.f64 	%fd7, %fd24, %fd2;
	sub.f64 	%fd8, %fd26, %fd2;
	mul.wide.s32 	%rd51, %r1, 8;
	add.s64 	%rd52, %rd5, %rd51;
	ld.global.u64 	%rd53, [%rd52];
	cvt.u32.u64 	%r12, %rd53;
	ld.global.u64 	%rd54, [%rd52+8];
	cvt.u32.u64 	%r13, %rd54;
	ld.global.u64 	%rd55, [%rd52+16];
	cvt.u32.u64 	%r14, %rd55;
	shl.b32 	%r15, %r12, 1;
	mul.wide.s32 	%rd56, %r15, 8;
	add.s64 	%rd57, %rd6, %rd56;
	ld.global.f64 	%fd27, [%rd57];
	ld.global.f64 	%fd28, [%rd57+8];
	shl.b32 	%r16, %r13, 1;
	mul.wide.s32 	%rd58, %r16, 8;
	add.s64 	%rd59, %rd6, %rd58;
	ld.global.f64 	%fd29, [%rd59];
	ld.global.f64 	%fd30, [%rd59+8];
	shl.b32 	%r17, %r14, 1;
	mul.wide.s32 	%rd60, %r17, 8;
	add.s64 	%rd61, %rd6, %rd60;
	ld.global.f64 	%fd31, [%rd61];
	ld.global.f64 	%fd32, [%rd61+8];
	sub.f64 	%fd33, %fd29, %fd27;
	sub.f64 	%fd34, %fd31, %fd27;
	sub.f64 	%fd35, %fd30, %fd28;
	sub.f64 	%fd36, %fd32, %fd28;
	mul.f64 	%fd9, %fd33, %fd36;
	mul.f64 	%fd10, %fd35, %fd34;
	shl.b64 	%rd62, %rd53, 32;
	shr.s64 	%rd8, %rd62, 29;
	add.s64 	%rd9, %rd4, %rd8;
	ld.global.f64 	%fd37, [%rd9];
	setp.lt.f64 	%p2, %fd37, %fd456;
	setp.eq.s32 	%p3, %r9, %r12;
	or.pred  	%p4, %p3, %p2;
	shl.b64 	%rd63, %rd54, 32;
	shr.s64 	%rd10, %rd63, 29;
	add.s64 	%rd11, %rd4, %rd10;
	ld.global.f64 	%fd38, [%rd11];
	setp.lt.f64 	%p5, %fd38, %fd456;
	setp.eq.s32 	%p6, %r9, %r13;
	or.pred  	%p7, %p6, %p5;
	and.pred  	%p8, %p4, %p7;
	shl.b64 	%rd64, %rd55, 32;
	shr.s64 	%rd12, %rd64, 29;
	add.s64 	%rd13, %rd4, %rd12;
	ld.global.f64 	%fd39, [%rd13];
	setp.lt.f64 	%p9, %fd39, %fd456;
	setp.eq.s32 	%p10, %r9, %r14;
	or.pred  	%p11, %p10, %p9;
	and.pred  	%p12, %p8, %p11;
	shl.b64 	%rd65, %rd7, 3;
	add.s64 	%rd14, %rd3, %rd65;
	add.s64 	%rd15, %rd2, %rd65;
	not.pred 	%p13, %p12;
	@%p13 bra 	$L__BB2_3;
	ld.param.u64 	%rd129, [_Z44_cuda_extrapolate_second_order_edge_sw_loop2PdS_S_S_S_S_S_S_S_S_S_S_S_S_S_S_S_PlS_S_S0_dddddddll_param_11];
	ld.param.u64 	%rd128, [_Z44_cuda_extrapolate_second_order_edge_sw_loop2PdS_S_S_S_S_S_S_S_S_S_S_S_S_S_S_S_PlS_S_S0_dddddddll_param_10];
	cvta.to.global.u64 	%rd66, %rd128;
	add.s64 	%rd68, %rd66, %rd65;
	mov.b64 	%rd69, 0;
	st.global.u64 	[%rd68], %rd69;
	st.global.u64 	[%rd14], %rd69;
	cvta.to.global.u64 	%rd70, %rd129;
	add.s64 	%rd71, %rd70, %rd65;
	st.global.u64 	[%rd71], %rd69;
	st.global.u64 	[%rd15], %rd69;
$L__BB2_3:
	ld.param.u64 	%rd135, [_Z44_cuda_extrapolate_second_order_edge_sw_loop2PdS_S_S_S_S_S_S_S_S_S_S_S_S_S_S_S_PlS_S_S0_dddddddll_param_17];
	ld.param.u64 	%rd126, [_Z44_cuda_extrapolate_second_order_edge_sw_loop2PdS_S_S_S_S_S_S_S_S_S_S_S_S_S_S_S_PlS_S_S0_dddddddll_param_3];
	ld.param.u64 	%rd125, [_Z44_cuda_extrapolate_second_order_edge_sw_loop2PdS_S_S_S_S_S_S_S_S_S_S_S_S_S_S_S_PlS_S_S0_dddddddll_param_2];
	ld.param.u64 	%rd124, [_Z44_cuda_extrapolate_second_order_edge_sw_loop2PdS_S_S_S_S_S_S_S_S_S_S_S_S_S_S_S_PlS_S_S0_dddddddll_param_1];
	ld.param.u64 	%rd123, [_Z44_cuda_extrapolate_second_order_edge_sw_loop2PdS_S_S_S_S_S_S_S_S_S_S_S_S_S_S_S_PlS_S_S0_dddddddll_param_0];
	cvta.to.global.u64 	%rd72, %rd135;
	add.s64 	%rd74, %rd72, %rd65;
	ld.global.u64 	%rd16, [%rd74];
	setp.ne.s64 	%p14, %rd16, 3;
	cvta.to.global.u64 	%rd75, %rd123;
	add.s64 	%rd17, %rd75, %rd51;
	cvta.to.global.u64 	%rd77, %rd124;
	add.s64 	%rd18, %rd77, %rd51;
	cvta.to.global.u64 	%rd78, %rd125;
	add.s64 	%rd19, %rd78, %rd51;
	cvta.to.global.u64 	%rd79, %rd126;
	add.s64 	%rd20, %rd79, %rd51;
	@%p14 bra 	$L__BB2_5;
	add.s64 	%rd108, %rd1, %rd65;
	ld.global.f64 	%fd345, [%rd108];
	st.global.f64 	[%rd17], %fd345;
	st.global.f64 	[%rd17+8], %fd345;
	ld.global.f64 	%fd346, [%rd108];
	st.global.f64 	[%rd17+16], %fd346;
	ld.global.f64 	%fd347, [%rd14];
	st.global.f64 	[%rd18], %fd347;
	st.global.f64 	[%rd18+8], %fd347;
	ld.global.f64 	%fd348, [%rd14];
	st.global.f64 	[%rd18+16], %fd348;
	ld.global.f64 	%fd349, [%rd15];
	st.global.f64 	[%rd19], %fd349;
	st.global.f64 	[%rd19+8], %fd349;
	ld.global.f64 	%fd350, [%rd15];
	st.global.f64 	[%rd19+16], %fd350;
	add.s64 	%rd109, %rd4, %rd65;
	ld.global.f64 	%fd351, [%rd109];
	st.global.f64 	[%rd20], %fd351;
	st.global.f64 	[%rd20+8], %fd351;
	st.global.f64 	[%rd20+16], %fd351;
	bra.uni 	$L__BB2_11;
$L__BB2_5:
	setp.lt.s64 	%p15, %rd16, 2;
	@%p15 bra 	$L__BB2_15;
	add.s32 	%r18, %r1, 2;
	max.s32 	%r2, %r1, %r18;
	mov.u32 	%r21, %r1;
$L__BB2_7:
	mul.wide.s32 	%rd80, %r21, 8;
	add.s64 	%rd81, %rd5, %rd80;
	ld.global.u64 	%rd138, [%rd81];
	setp.ne.s64 	%p16, %rd138, %rd7;
	@%p16 bra 	$L__BB2_10;
	add.s32 	%r4, %r21, 1;
	setp.ne.s32 	%p17, %r21, %r2;
	mov.u32 	%r21, %r4;
	@%p17 bra 	$L__BB2_7;
	mul.wide.s32 	%rd82, %r2, 8;
	add.s64 	%rd83, %rd5, %rd82;
	ld.global.u64 	%rd138, [%rd83+8];
$L__BB2_10:
	ld.param.f64 	%fd450, [_Z44_cuda_extrapolate_second_order_edge_sw_loop2PdS_S_S_S_S_S_S_S_S_S_S_S_S_S_S_S_PlS_S_S0_dddddddll_param_22];
	cvt.u32.u64 	%r19, %rd138;
	shl.b32 	%r20, %r19, 1;
	mul.wide.s32 	%rd84, %r20, 8;
	add.s64 	%rd85, %rd6, %rd84;
	ld.global.f64 	%fd40, [%rd85];
	ld.global.f64 	%fd41, [%rd85+8];
	sub.f64 	%fd42, %fd40, %fd1;
	sub.f64 	%fd43, %fd41, %fd2;
	mul.f64 	%fd44, %fd43, %fd43;
	fma.rn.f64 	%fd45, %fd42, %fd42, %fd44;
	rcp.rn.f64 	%fd46, %fd45;
	mul.f64 	%fd47, %fd43, %fd46;
	mul.f64 	%fd48, %fd42, %fd46;
	shl.b64 	%rd86, %rd138, 32;
	shr.s64 	%rd87, %rd86, 29;
	add.s64 	%rd88, %rd1, %rd87;
	ld.global.f64 	%fd49, [%rd88];
	add.s64 	%rd90, %rd1, %rd65;
	ld.global.f64 	%fd50, [%rd90];
	sub.f64 	%fd51, %fd49, %fd50;
	mul.f64 	%fd52, %fd51, %fd48;
	mul.f64 	%fd53, %fd51, %fd47;
	mul.f64 	%fd54, %fd6, %fd53;
	fma.rn.f64 	%fd55, %fd3, %fd52, %fd54;
	mul.f64 	%fd56, %fd7, %fd53;
	fma.rn.f64 	%fd57, %fd4, %fd52, %fd56;
	mul.f64 	%fd58, %fd8, %fd53;
	fma.rn.f64 	%fd59, %fd5, %fd52, %fd58;
	setp.ge.f64 	%p18, %fd51, 0d0000000000000000;
	selp.f64 	%fd60, 0d0000000000000000, %fd51, %p18;
	selp.f64 	%fd61, %fd51, 0d0000000000000000, %p18;
	setp.lt.f64 	%p19, %fd55, 0dAB2BFF2EE48E0530;
	div.rn.f64 	%fd62, %fd60, %fd55;
	selp.f64 	%fd63, %fd62, 0d3FF0000000000000, %p19;
	setp.gt.f64 	%p20, %fd55, 0d2B2BFF2EE48E0530;
	div.rn.f64 	%fd64, %fd61, %fd55;
	selp.f64 	%fd65, %fd64, %fd63, %p20;
	min.f64 	%fd66, %fd65, 0d408F400000000000;
	setp.lt.f64 	%p21, %fd57, 0dAB2BFF2EE48E0530;
	div.rn.f64 	%fd67, %fd60, %fd57;
	selp.f64 	%fd68, %fd67, %fd65, %p21;
	setp.gt.f64 	%p22, %fd57, 0d2B2BFF2EE48E0530;
	div.rn.f64 	%fd69, %fd61, %fd57;
	selp.f64 	%fd70, %fd69, %fd68, %p22;
	min.f64 	%fd71, %fd70, %fd66;
	setp.lt.f64 	%p23, %fd59, 0dAB2BFF2EE48E0530;
	div.rn.f64 	%fd72, %fd60, %fd59;
	selp.f64 	%fd73, %fd72, %fd70, %p23;
	setp.gt.f64 	%p24, %fd59, 0d2B2BFF2EE48E0530;
	div.rn.f64 	%fd74, %fd61, %fd59;
	selp.f64 	%fd75, %fd74, %fd73, %p24;
	min.f64 	%fd76, %fd75, %fd71;
	mul.f64 	%fd77, %fd450, %fd76;
	min.f64 	%fd78, %fd77, 0d3FF0000000000000;
	fma.rn.f64 	%fd79, %fd78, %fd55, %fd50;
	st.global.f64 	[%rd17], %fd79;
	ld.global.f64 	%fd80, [%rd90];
	fma.rn.f64 	%fd81, %fd78, %fd57, %fd80;
	st.global.f64 	[%rd17+8], %fd81;
	ld.global.f64 	%fd82, [%rd90];
	fma.rn.f64 	%fd83, %fd78, %fd59, %fd82;
	st.global.f64 	[%rd17+16], %fd83;
	add.s64 	%rd91, %rd4, %rd87;
	ld.global.f64 	%fd84, [%rd91];
	add.s64 	%rd92, %rd4, %rd65;
	ld.global.f64 	%fd85, [%rd92];
	sub.f64 	%fd86, %fd84, %fd85;
	mul.f64 	%fd87, %fd48, %fd86;
	mul.f64 	%fd88, %fd47, %fd86;
	mul.f64 	%fd89, %fd6, %fd88;
	fma.rn.f64 	%fd90, %fd3, %fd87, %fd89;
	mul.f64 	%fd91, %fd7, %fd88;
	fma.rn.f64 	%fd92, %fd4, %fd87, %fd91;
	mul.f64 	%fd93, %fd8, %fd88;
	fma.rn.f64 	%fd94, %fd5, %fd87, %fd93;
	setp.ge.f64 	%p25, %fd86, 0d0000000000000000;
	selp.f64 	%fd95, 0d0000000000000000, %fd86, %p25;
	selp.f64 	%fd96, %fd86, 0d0000000000000000, %p25;
	setp.lt.f64 	%p26, %fd90, 0dAB2BFF2EE48E0530;
	div.rn.f64 	%fd97, %fd95, %fd90;
	selp.f64 	%fd98, %fd97, 0d3FF0000000000000, %p26;
	setp.gt.f64 	%p27, %fd90, 0d2B2BFF2EE48E0530;
	div.rn.f64 	%fd99, %fd96, %fd90;
	selp.f64 	%fd100, %fd99, %fd98, %p27;
	min.f64 	%fd101, %fd100, 0d408F400000000000;
	setp.lt.f64 	%p28, %fd92, 0dAB2BFF2EE48E0530;
	div.rn.f64 	%fd102, %fd95, %fd92;
	selp.f64 	%fd103, %fd102, %fd100, %p28;
	setp.gt.f64 	%p29, %fd92, 0d2B2BFF2EE48E0530;
	div.rn.f64 	%fd104, %fd96, %fd92;
	selp.f64 	%fd105, %fd104, %fd103, %p29;
	min.f64 	%fd106, %fd105, %fd101;
	setp.lt.f64 	%p30, %fd94, 0dAB2BFF2EE48E0530;
	div.rn.f64 	%fd107, %fd95, %fd94;
	selp.f64 	%fd108, %fd107, %fd105, %p30;
	setp.gt.f64 	%p31, %fd94, 0d2B2BFF2EE48E0530;
	div.rn.f64 	%fd109, %fd96, %fd94;
	selp.f64 	%fd110, %fd109, %fd108, %p31;
	min.f64 	%fd111, %fd110, %fd106;
	mul.f64 	%fd112, %fd450, %fd111;
	min.f64 	%fd113, %fd112, 0d3FF0000000000000;
	fma.rn.f64 	%fd114, %fd113, %fd90, %fd85;
	st.global.f64 	[%rd20], %fd114;
	ld.global.f64 	%fd115, [%rd92];
	fma.rn.f64 	%fd116, %fd113, %fd92, %fd115;
	st.global.f64 	[%rd20+8], %fd116;
	ld.global.f64 	%fd117, [%rd92];
	fma.rn.f64 	%fd118, %fd113, %fd94, %fd117;
	st.global.f64 	[%rd20+16], %fd118;
	add.s64 	%rd93, %rd3, %rd87;
	ld.global.f64 	%fd119, [%rd93];
	ld.global.f64 	%fd120, [%rd14];
	sub.f64 	%fd121, %fd119, %fd120;
	mul.f64 	%fd122, %fd48, %fd121;
	mul.f64 	%fd123, %fd47, %fd121;
	mul.f64 	%fd124, %fd6, %fd123;
	fma.rn.f64 	%fd125, %fd3, %fd122, %fd124;
	mul.f64 	%fd126, %fd7, %fd123;
	fma.rn.f64 	%fd127, %fd4, %fd122, %fd126;
	mul.f64 	%fd128, %fd8, %fd123;
	fma.rn.f64 	%fd129, %fd5, %fd122, %fd128;
	setp.ge.f64 	%p32, %fd121, 0d0000000000000000;
	selp.f64 	%fd130, 0d0000000000000000, %fd121, %p32;
	selp.f64 	%fd131, %fd121, 0d0000000000000000, %p32;
	setp.lt.f64 	%p33, %fd125, 0dAB2BFF2EE48E0530;
	div.rn.f64 	%fd132, %fd130, %fd125;
	selp.f64 	%fd133, %fd132, 0d3FF0000000000000, %p33;
	setp.gt.f64 	%p34, %fd125, 0d2B2BFF2EE48E0530;
	div.rn.f64 	%fd134, %fd131, %fd125;
	selp.f64 	%fd135, %fd134, %fd133, %p34;
	min.f64 	%fd136, %fd135, 0d408F400000000000;
	setp.lt.f64 	%p35, %fd127, 0dAB2BFF2EE48E0530;
	div.rn.f64 	%fd137, %fd130, %fd127;
	selp.f64 	%fd138, %fd137, %fd135, %p35;
	setp.gt.f64 	%p36, %fd127, 0d2B2BFF2EE48E0530;
	div.rn.f64 	%fd139, %fd131, %fd127;
	selp.f64 	%fd140, %fd139, %fd138, %p36;
	min.f64 	%fd141, %fd140, %fd136;
	setp.lt.f64 	%p37, %fd129, 0dAB2BFF2EE48E0530;
	div.rn.f64 	%fd142, %fd130, %fd129;
	selp.f64 	%fd143, %fd142, %fd140, %p37;
	setp.gt.f64 	%p38, %fd129, 0d2B2BFF2EE48E0530;
	div.rn.f64 	%fd144, %fd131, %fd129;
	selp.f64 	%fd145, %fd144, %fd143, %p38;
	min.f64 	%fd146, %fd145, %fd141;
	mul.f64 	%fd147, %fd450, %fd146;
	min.f64 	%fd148, %fd147, 0d3FF0000000000000;
	fma.rn.f64 	%fd149, %fd148, %fd125, %fd120;
	st.global.f64 	[%rd18], %fd149;
	ld.global.f64 	%fd150, [%rd14];
	fma.rn.f64 	%fd151, %fd148, %fd127, %fd150;
	st.global.f64 	[%rd18+8], %fd151;
	ld.global.f64 	%fd152, [%rd14];
	fma.rn.f64 	%fd153, %fd148, %fd129, %fd152;
	st.global.f64 	[%rd18+16], %fd153;
	add.s64 	%rd94, %rd2, %rd87;
	ld.global.f64 	%fd154, [%rd94];
	ld.global.f64 	%fd155, [%rd15];
	sub.f64 	%fd156, %fd154, %fd155;
	mul.f64 	%fd157, %fd48, %fd156;
	mul.f64 	%fd158, %fd47, %fd156;
	mul.f64 	%fd159, %fd6, %fd158;
	fma.rn.f64 	%fd160, %fd3, %fd157, %fd159;
	mul.f64 	%fd161, %fd7, %fd158;
	fma.rn.f64 	%fd162, %fd4, %fd157, %fd161;
	mul.f64 	%fd163, %fd8, %fd158;
	fma.rn.f64 	%fd164, %fd5, %fd157, %fd163;
	setp.ge.f64 	%p39, %fd156, 0d0000000000000000;
	selp.f64 	%fd165, 0d0000000000000000, %fd156, %p39;
	selp.f64 	%fd166, %fd156, 0d0000000000000000, %p39;
	setp.lt.f64 	%p40, %fd160, 0dAB2BFF2EE48E0530;
	div.rn.f64 	%fd167, %fd165, %fd160;
	selp.f64 	%fd168, %fd167, 0d3FF0000000000000, %p40;
	setp.gt.f64 	%p41, %fd160, 0d2B2BFF2EE48E0530;
	div.rn.f64 	%fd169, %fd166, %fd160;
	selp.f64 	%fd170, %fd169, %fd168, %p41;
	min.f64 	%fd171, %fd170, 0d408F400000000000;
	setp.lt.f64 	%p42, %fd162, 0dAB2BFF2EE48E0530;
	div.rn.f64 	%fd172, %fd165, %fd162;
	selp.f64 	%fd173, %fd172, %fd170, %p42;
	setp.gt.f64 	%p43, %fd162, 0d2B2BFF2EE48E0530;
	div.rn.f64 	%fd174, %fd166, %fd162;
	selp.f64 	%fd175, %fd174, %fd173, %p43;
	min.f64 	%fd176, %fd175, %fd171;
	setp.lt.f64 	%p44, %fd164, 0dAB2BFF2EE48E0530;
	div.rn.f64 	%fd177, %fd165, %fd164;
	selp.f64 	%fd178, %fd177, %fd175, %p44;
	setp.gt.f64 	%p45, %fd164, 0d2B2BFF2EE48E0530;
	div.rn.f64 	%fd179, %fd166, %fd164;
	selp.f64 	%fd180, %fd179, %fd178, %p45;
	min.f64 	%fd181, %fd180, %fd176;
	mul.f64 	%fd182, %fd450, %fd181;
	min.f64 	%fd183, %fd182, 0d3FF0000000000000;
	fma.rn.f64 	%fd184, %fd183, %fd160, %fd155;
	st.global.f64 	[%rd19], %fd184;
	ld.global.f64 	%fd185, [%rd15];
	fma.rn.f64 	%fd186, %fd183, %fd162, %fd185;
	st.global.f64 	[%rd19+8], %fd186;
	ld.global.f64 	%fd187, [%rd15];
	fma.rn.f64 	%fd188, %fd183, %fd164, %fd187;
	st.global.f64 	[%rd19+16], %fd188;
$L__BB2_11:
	ld.param.u64 	%rd137, [_Z44_cuda_extrapolate_second_order_edge_sw_loop2PdS_S_S_S_S_S_S_S_S_S_S_S_S_S_S_S_PlS_S_S0_dddddddll_param_29];
	setp.ne.s64 	%p46, %rd137, 1;
	ld.global.f64 	%fd458, [%rd20];
	@%p46 bra 	$L__BB2_13;
	ld.global.f64 	%fd352, [%rd18];
	mul.f64 	%fd353, %fd458, %fd352;
	st.global.f64 	[%rd18], %fd353;
	ld.global.f64 	%fd354, [%rd19];
	mul.f64 	%fd355, %fd458, %fd354;
	st.global.f64 	[%rd19], %fd355;
	ld.global.f64 	%fd356, [%rd20+8];
	ld.global.f64 	%fd357, [%rd18+8];
	mul.f64 	%fd358, %fd356, %fd357;
	st.global.f64 	[%rd18+8], %fd358;
	ld.global.f64 	%fd359, [%rd19+8];
	mul.f64 	%fd360, %fd356, %fd359;
	st.global.f64 	[%rd19+8], %fd360;
	ld.global.f64 	%fd361, [%rd20+16];
	ld.global.f64 	%fd362, [%rd18+16];
	mul.f64 	%fd363, %fd361, %fd362;
	st.global.f64 	[%rd18+16], %fd363;
	ld.global.f64 	%fd364, [%rd19+16];
	mul.f64 	%fd365, %fd361, %fd364;
	st.global.f64 	[%rd19+16], %fd365;
	ld.global.f64 	%fd458, [%rd20];
$L__BB2_13:
	ld.param.u64 	%rd134, [_Z44_cuda_extrapolate_second_order_edge_sw_loop2PdS_S_S_S_S_S_S_S_S_S_S_S_S_S_S_S_PlS_S_S0_dddddddll_param_16];
	ld.param.u64 	%rd133, [_Z44_cuda_extrapolate_second_order_edge_sw_loop2PdS_S_S_S_S_S_S_S_S_S_S_S_S_S_S_S_PlS_S_S0_dddddddll_param_15];
	ld.param.u64 	%rd132, [_Z44_cuda_extrapolate_second_order_edge_sw_loop2PdS_S_S_S_S_S_S_S_S_S_S_S_S_S_S_S_PlS_S_S0_dddddddll_param_14];
	ld.param.u64 	%rd131, [_Z44_cuda_extrapolate_second_order_edge_sw_loop2PdS_S_S_S_S_S_S_S_S_S_S_S_S_S_S_S_PlS_S_S0_dddddddll_param_13];
	ld.param.u64 	%rd130, [_Z44_cuda_extrapolate_second_order_edge_sw_loop2PdS_S_S_S_S_S_S_S_S_S_S_S_S_S_S_S_PlS_S_S0_dddddddll_param_12];
	ld.param.u64 	%rd127, [_Z44_cuda_extrapolate_second_order_edge_sw_loop2PdS_S_S_S_S_S_S_S_S_S_S_S_S_S_S_S_PlS_S_S0_dddddddll_param_4];
	ld.global.f64 	%fd366, [%rd17];
	sub.f64 	%fd367, %fd366, %fd458;
	cvta.to.global.u64 	%rd110, %rd127;
	mul.wide.s32 	%rd111, %r1, 8;
	add.s64 	%rd112, %rd110, %rd111;
	st.global.f64 	[%rd112], %fd367;
	ld.global.f64 	%fd368, [%rd17+8];
	ld.global.f64 	%fd369, [%rd20+8];
	sub.f64 	%fd370, %fd368, %fd369;
	st.global.f64 	[%rd112+8], %fd370;
	ld.global.f64 	%fd371, [%rd17+16];
	ld.global.f64 	%fd372, [%rd20+16];
	sub.f64 	%fd373, %fd371, %fd372;
	st.global.f64 	[%rd112+16], %fd373;
	ld.global.f64 	%fd374, [%rd17+8];
	ld.global.f64 	%fd375, [%rd17+16];
	add.f64 	%fd376, %fd374, %fd375;
	ld.global.f64 	%fd377, [%rd17];
	sub.f64 	%fd378, %fd376, %fd377;
	cvta.to.global.u64 	%rd113, %rd130;
	add.s64 	%rd114, %rd113, %rd111;
	st.global.f64 	[%rd114], %fd378;
	ld.global.f64 	%fd379, [%rd17];
	ld.global.f64 	%fd380, [%rd17+16];
	add.f64 	%fd381, %fd379, %fd380;
	ld.global.f64 	%fd382, [%rd17+8];
	sub.f64 	%fd383, %fd381, %fd382;
	st.global.f64 	[%rd114+8], %fd383;
	ld.global.f64 	%fd384, [%rd17];
	ld.global.f64 	%fd385, [%rd17+8];
	add.f64 	%fd386, %fd384, %fd385;
	ld.global.f64 	%fd387, [%rd17+16];
	sub.f64 	%fd388, %fd386, %fd387;
	st.global.f64 	[%rd114+16], %fd388;
	ld.global.f64 	%fd389, [%rd20+8];
	ld.global.f64 	%fd390, [%rd20+16];
	add.f64 	%fd391, %fd389, %fd390;
	ld.global.f64 	%fd392, [%rd20];
	sub.f64 	%fd393, %fd391, %fd392;
	cvta.to.global.u64 	%rd115, %rd131;
	add.s64 	%rd116, %rd115, %rd111;
	st.global.f64 	[%rd116], %fd393;
	ld.global.f64 	%fd394, [%rd20];
	ld.global.f64 	%fd395, [%rd20+16];
	add.f64 	%fd396, %fd394, %fd395;
	ld.global.f64 	%fd397, [%rd20+8];
	sub.f64 	%fd398, %fd396, %fd397;
	st.global.f64 	[%rd116+8], %fd398;
	ld.global.f64 	%fd399, [%rd20];
	ld.global.f64 	%fd400, [%rd20+8];
	add.f64 	%fd401, %fd399, %fd400;
	ld.global.f64 	%fd402, [%rd20+16];
	sub.f64 	%fd403, %fd401, %fd402;
	st.global.f64 	[%rd116+16], %fd403;
	ld.global.f64 	%fd404, [%rd18+8];
	ld.global.f64 	%fd405, [%rd18+16];
	add.f64 	%fd406, %fd404, %fd405;
	ld.global.f64 	%fd407, [%rd18];
	sub.f64 	%fd408, %fd406, %fd407;
	cvta.to.global.u64 	%rd117, %rd132;
	add.s64 	%rd118, %rd117, %rd111;
	st.global.f64 	[%rd118], %fd408;
	ld.global.f64 	%fd409, [%rd18];
	ld.global.f64 	%fd410, [%rd18+16];
	add.f64 	%fd411, %fd409, %fd410;
	ld.global.f64 	%fd412, [%rd18+8];
	sub.f64 	%fd413, %fd411, %fd412;
	st.global.f64 	[%rd118+8], %fd413;
	ld.global.f64 	%fd414, [%rd18];
	ld.global.f64 	%fd415, [%rd18+8];
	add.f64 	%fd416, %fd414, %fd415;
	ld.global.f64 	%fd417, [%rd18+16];
	sub.f64 	%fd418, %fd416, %fd417;
	st.global.f64 	[%rd118+16], %fd418;
	ld.global.f64 	%fd419, [%rd19+8];
	ld.global.f64 	%fd420, [%rd19+16];
	add.f64 	%fd421, %fd419, %fd420;
	ld.global.f64 	%fd422, [%rd19];
	sub.f64 	%fd423, %fd421, %fd422;
	cvta.to.global.u64 	%rd119, %rd133;
	add.s64 	%rd120, %rd119, %rd111;
	st.global.f64 	[%rd120], %fd423;
	ld.global.f64 	%fd424, [%rd19];
	ld.global.f64 	%fd425, [%rd19+16];
	add.f64 	%fd426, %fd424, %fd425;
	ld.global.f64 	%fd427, [%rd19+8];
	sub.f64 	%fd428, %fd426, %fd427;
	st.global.f64 	[%rd120+8], %fd428;
	ld.global.f64 	%fd429, [%rd19];
	ld.global.f64 	%fd430, [%rd19+8];
	add.f64 	%fd431, %fd429, %fd430;
	ld.global.f64 	%fd432, [%rd19+16];
	sub.f64 	%fd433, %fd431, %fd432;
	st.global.f64 	[%rd120+16], %fd433;
	ld.global.f64 	%fd434, [%rd112+8];
	ld.global.f64 	%fd435, [%rd112+16];
	add.f64 	%fd436, %fd434, %fd435;
	ld.global.f64 	%fd437, [%rd112];
	sub.f64 	%fd438, %fd436, %fd437;
	cvta.to.global.u64 	%rd121, %rd134;
	add.s64 	%rd122, %rd121, %rd111;
	st.global.f64 	[%rd122], %fd438;
	ld.global.f64 	%fd439, [%rd112];
	ld.global.f64 	%fd440, [%rd112+16];
	add.f64 	%fd441, %fd439, %fd440;
	ld.global.f64 	%fd442, [%rd112+8];
	sub.f64 	%fd443, %fd441, %fd442;
	st.global.f64 	[%rd122+8], %fd443;
	ld.global.f64 	%fd444, [%rd112];
	ld.global.f64 	%fd445, [%rd112+8];
	add.f64 	%fd446, %fd444, %fd445;
	ld.global.f64 	%fd447, [%rd112+16];
	sub.f64 	%fd448, %fd446, %fd447;
	st.global.f64 	[%rd122+16], %fd448;
$L__BB2_14:
	ret;
$L__BB2_15:
	ld.param.f64 	%fd457, [_Z44_cuda_extrapolate_second_order_edge_sw_loop2PdS_S_S_S_S_S_S_S_S_S_S_S_S_S_S_S_PlS_S_S0_dddddddll_param_27];
	ld.param.f64 	%fd455, [_Z44_cuda_extrapolate_second_order_edge_sw_loop2PdS_S_S_S_S_S_S_S_S_S_S_S_S_S_S_S_PlS_S_S0_dddddddll_param_26];
	ld.param.f64 	%fd454, [_Z44_cuda_extrapolate_second_order_edge_sw_loop2PdS_S_S_S_S_S_S_S_S_S_S_S_S_S_S_S_PlS_S_S0_dddddddll_param_25];
	ld.param.f64 	%fd453, [_Z44_cuda_extrapolate_second_order_edge_sw_loop2PdS_S_S_S_S_S_S_S_S_S_S_S_S_S_S_S_PlS_S_S0_dddddddll_param_24];
	ld.param.f64 	%fd452, [_Z44_cuda_extrapolate_second_order_edge_sw_loop2PdS_S_S_S_S_S_S_S_S_S_S_S_S_S_S_S_PlS_S_S0_dddddddll_param_23];
	ld.param.f64 	%fd451, [_Z44_cuda_extrapolate_second_order_edge_sw_loop2PdS_S_S_S_S_S_S_S_S_S_S_S_S_S_S_S_PlS_S_S0_dddddddll_param_22];
	ld.param.f64 	%fd449, [_Z44_cuda_extrapolate_second_order_edge_sw_loop2PdS_S_S_S_S_S_S_S_S_S_S_S_S_S_S_S_PlS_S_S0_dddddddll_param_21];
	shl.b64 	%rd95, %rd7, 3;
	add.s64 	%rd96, %rd4, %rd95;
	ld.global.f64 	%fd189, [%rd96];
	ld.global.f64 	%fd190, [%rd9];
	ld.global.f64 	%fd191, [%rd11];
	ld.global.f64 	%fd192, [%rd13];
	min.f64 	%fd193, %fd191, %fd192;
	min.f64 	%fd194, %fd190, %fd193;
	min.f64 	%fd195, %fd194, %fd189;
	sub.f64 	%fd196, %fd195, %fd457;
	max.f64 	%fd197, %fd196, 0d0000000000000000;
	mul.f64 	%fd198, %fd197, 0d3FF3333333333333;
	max.f64 	%fd199, %fd195, 0d0000000000000000;
	add.f64 	%fd200, %fd457, %fd199;
	div.rn.f64 	%fd201, %fd198, %fd200;
	min.f64 	%fd202, %fd201, 0d3FF0000000000000;
	sub.f64 	%fd203, %fd9, %fd10;
	rcp.rn.f64 	%fd204, %fd203;
	sub.f64 	%fd205, %fd451, %fd449;
	fma.rn.f64 	%fd206, %fd205, %fd202, %fd449;
	add.s64 	%rd97, %rd1, %rd95;
	ld.global.f64 	%fd207, [%rd97];
	add.s64 	%rd98, %rd1, %rd8;
	ld.global.f64 	%fd208, [%rd98];
	add.s64 	%rd99, %rd1, %rd10;
	ld.global.f64 	%fd209, [%rd99];
	add.s64 	%rd100, %rd1, %rd12;
	ld.global.f64 	%fd210, [%rd100];
	mul.f64 	%fd211, %fd204, %fd206;
	mul.f64 	%fd212, %fd9, %fd208;
	mul.f64 	%fd213, %fd3, %fd6;
	mul.f64 	%fd214, %fd213, %fd207;
	sub.f64 	%fd215, %fd212, %fd214;
	mul.f64 	%fd216, %fd3, %fd7;
	mul.f64 	%fd217, %fd216, %fd209;
	add.f64 	%fd218, %fd215, %fd217;
	mul.f64 	%fd219, %fd4, %fd6;
	mul.f64 	%fd220, %fd219, %fd208;
	sub.f64 	%fd221, %fd218, %fd220;
	mul.f64 	%fd222, %fd4, %fd8;
	mul.f64 	%fd223, %fd222, %fd210;
	add.f64 	%fd224, %fd223, %fd221;
	mul.f64 	%fd225, %fd5, %fd7;
	mul.f64 	%fd226, %fd225, %fd209;
	sub.f64 	%fd227, %fd224, %fd226;
	fma.rn.f64 	%fd228, %fd227, %fd211, %fd207;
	mul.f64 	%fd229, %fd219, %fd207;
	sub.f64 	%fd230, %fd212, %fd229;
	add.f64 	%fd231, %fd230, %fd223;
	sub.f64 	%fd232, %fd231, %fd226;
	mul.f64 	%fd233, %fd5, %fd6;
	fma.rn.f64 	%fd234, %fd233, %fd208, %fd232;
	mul.f64 	%fd235, %fd3, %fd8;
	mul.f64 	%fd236, %fd235, %fd210;
	sub.f64 	%fd237, %fd234, %fd236;
	fma.rn.f64 	%fd238, %fd237, %fd211, %fd207;
	mul.f64 	%fd239, %fd233, %fd207;
	sub.f64 	%fd240, %fd212, %fd239;
	add.f64 	%fd241, %fd240, %fd226;
	sub.f64 	%fd242, %fd241, %fd223;
	add.f64 	%fd243, %fd220, %fd242;
	sub.f64 	%fd244, %fd243, %fd217;
	fma.rn.f64 	%fd245, %fd244, %fd211, %fd207;
	st.global.f64 	[%rd17], %fd228;
	st.global.f64 	[%rd17+8], %fd238;
	st.global.f64 	[%rd17+16], %fd245;
	ld.global.f64 	%fd246, [%rd96];
	ld.global.f64 	%fd247, [%rd9];
	ld.global.f64 	%fd248, [%rd11];
	ld.global.f64 	%fd249, [%rd13];
	mul.f64 	%fd250, %fd9, %fd247;
	mul.f64 	%fd251, %fd213, %fd246;
	sub.f64 	%fd252, %fd250, %fd251;
	mul.f64 	%fd253, %fd216, %fd248;
	add.f64 	%fd254, %fd252, %fd253;
	mul.f64 	%fd255, %fd219, %fd247;
	sub.f64 	%fd256, %fd254, %fd255;
	mul.f64 	%fd257, %fd222, %fd249;
	add.f64 	%fd258, %fd257, %fd256;
	mul.f64 	%fd259, %fd225, %fd248;
	sub.f64 	%fd260, %fd258, %fd259;
	fma.rn.f64 	%fd261, %fd211, %fd260, %fd246;
	mul.f64 	%fd262, %fd219, %fd246;
	sub.f64 	%fd263, %fd250, %fd262;
	add.f64 	%fd264, %fd263, %fd257;
	sub.f64 	%fd265, %fd264, %fd259;
	fma.rn.f64 	%fd266, %fd233, %fd247, %fd265;
	mul.f64 	%fd267, %fd235, %fd249;
	sub.f64 	%fd268, %fd266, %fd267;
	fma.rn.f64 	%fd269, %fd211, %fd268, %fd246;
	mul.f64 	%fd270, %fd233, %fd246;
	sub.f64 	%fd271, %fd250, %fd270;
	add.f64 	%fd272, %fd271, %fd259;
	sub.f64 	%fd273, %fd272, %fd257;
	add.f64 	%fd274, %fd255, %fd273;
	sub.f64 	%fd275, %fd274, %fd253;
	fma.rn.f64 	%fd276, %fd211, %fd275, %fd246;
	st.global.f64 	[%rd20], %fd261;
	st.global.f64 	[%rd20+8], %fd269;
	st.global.f64 	[%rd20+16], %fd276;
	sub.f64 	%fd277, %fd453, %fd452;
	fma.rn.f64 	%fd278, %fd277, %fd202, %fd452;
	ld.global.f64 	%fd279, [%rd14];
	add.s64 	%rd101, %rd3, %rd8;
	ld.global.f64 	%fd280, [%rd101];
	add.s64 	%rd102, %rd3, %rd10;
	ld.global.f64 	%fd281, [%rd102];
	add.s64 	%rd103, %rd3, %rd12;
	ld.global.f64 	%fd282, [%rd103];
	mul.f64 	%fd283, %fd204, %fd278;
	mul.f64 	%fd284, %fd9, %fd280;
	mul.f64 	%fd285, %fd213, %fd279;
	sub.f64 	%fd286, %fd284, %fd285;
	mul.f64 	%fd287, %fd216, %fd281;
	add.f64 	%fd288, %fd286, %fd287;
	mul.f64 	%fd289, %fd219, %fd280;
	sub.f64 	%fd290, %fd288, %fd289;
	mul.f64 	%fd291, %fd222, %fd282;
	add.f64 	%fd292, %fd291, %fd290;
	mul.f64 	%fd293, %fd225, %fd281;
	sub.f64 	%fd294, %fd292, %fd293;
	fma.rn.f64 	%fd295, %fd283, %fd294, %fd279;
	mul.f64 	%fd296, %fd219, %fd279;
	sub.f64 	%fd297, %fd284, %fd296;
	add.f64 	%fd298, %fd297, %fd291;
	sub.f64 	%fd299, %fd298, %fd293;
	fma.rn.f64 	%fd300, %fd233, %fd280, %fd299;
	mul.f64 	%fd301, %fd235, %fd282;
	sub.f64 	%fd302, %fd300, %fd301;
	fma.rn.f64 	%fd303, %fd283, %fd302, %fd279;
	mul.f64 	%fd304, %fd233, %fd279;
	sub.f64 	%fd305, %fd284, %fd304;
	add.f64 	%fd306, %fd305, %fd293;
	sub.f64 	%fd307, %fd306, %fd291;
	add.f64 	%fd308, %fd289, %fd307;
	sub.f64 	%fd309, %fd308, %fd287;
	fma.rn.f64 	%fd310, %fd283, %fd309, %fd279;
	st.global.f64 	[%rd18], %fd295;
	st.global.f64 	[%rd18+8], %fd303;
	st.global.f64 	[%rd18+16], %fd310;
	sub.f64 	%fd311, %fd455, %fd454;
	fma.rn.f64 	%fd312, %fd311, %fd202, %fd454;
	ld.global.f64 	%fd313, [%rd15];
	add.s64 	%rd104, %rd2, %rd8;
	ld.global.f64 	%fd314, [%rd104];
	add.s64 	%rd105, %rd2, %rd10;
	ld.global.f64 	%fd315, [%rd105];
	add.s64 	%rd106, %rd2, %rd12;
	ld.global.f64 	%fd316, [%rd106];
	mul.f64 	%fd317, %fd204, %fd312;
	mul.f64 	%fd318, %fd9, %fd314;
	mul.f64 	%fd319, %fd213, %fd313;
	sub.f64 	%fd320, %fd318, %fd319;
	mul.f64 	%fd321, %fd216, %fd315;
	add.f64 	%fd322, %fd320, %fd321;
	mul.f64 	%fd323, %fd219, %fd314;
	sub.f64 	%fd324, %fd322, %fd323;
	mul.f64 	%fd325, %fd222, %fd316;
	add.f64 	%fd326, %fd325, %fd324;
	mul.f64 	%fd327, %fd225, %fd315;
	sub.f64 	%fd328, %fd326, %fd327;
	fma.rn.f64 	%fd329, %fd317, %fd328, %fd313;
	mul.f64 	%fd330, %fd219, %fd313;
	sub.f64 	%fd331, %fd318, %fd330;
	add.f64 	%fd332, %fd331, %fd325;
	sub.f64 	%fd333, %fd332, %fd327;
	fma.rn.f64 	%fd334, %fd233, %fd314, %fd333;
	mul.f64 	%fd335, %fd235, %fd316;
	sub.f64 	%fd336, %fd334, %fd335;
	fma.rn.f64 	%fd337, %fd317, %fd336, %fd313;
	mul.f64 	%fd338, %fd233, %fd313;
	sub.f64 	%fd339, %fd318, %fd338;
	add.f64 	%fd340, %fd339, %fd327;
	sub.f64 	%fd341, %fd340, %fd325;
	add.f64 	%fd342, %fd323, %fd341;
	sub.f64 	%fd343, %fd342, %fd321;
	fma.rn.f64 	%fd344, %fd317, %fd343, %fd313;
	st.global.f64 	[%rd19], %fd329;
	st.global.f64 	[%rd19+8], %fd337;
	st.global.f64 	[%rd19+16], %fd344;
	bra.uni 	$L__BB2_11;

}
	// .globl	_Z44_cuda_extrapolate_second_order_edge_sw_loop3PdS_S_S_ll
.visible .entry _Z44_cuda_extrapolate_second_order_edge_sw_loop3PdS_S_S_ll(
	.param .u64 .ptr .align 1 _Z44_cuda_extrapolate_second_order_edge_sw_loop3PdS_S_S_ll_param_0,
	.param .u64 .ptr .align 1 _Z44_cuda_extrapolate_second_order_edge_sw_loop3PdS_S_S_ll_param_1,
	.param .u64 .ptr .align 1 _Z44_cuda_extrapolate_second_order_edge_sw_loop3PdS_S_S_ll_param_2,
	.param .u64 .ptr .align 1 _Z44_cuda_extrapolate_second_order_edge_sw_loop3PdS_S_S_ll_param_3,
	.param .u64 _Z44_cuda_extrapolate_second_order_edge_sw_loop3PdS_S_S_ll_param_4,
	.param .u64 _Z44_cuda_extrapolate_second_order_edge_sw_loop3PdS_S_S_ll_param_5
)
{
	.reg .pred 	%p<4>;
	.reg .b32 	%r<5>;
	.reg .b64 	%rd<17>;
	.reg .b64 	%fd<3>;

	ld.param.u64 	%rd2, [_Z44_cuda_extrapolate_second_order_edge_sw_loop3PdS_S_S_ll_param_0];
	ld.param.u64 	%rd3, [_Z44_cuda_extrapolate_second_order_edge_sw_loop3PdS_S_S_ll_param_1];
	ld.param.u64 	%rd4, [_Z44_cuda_extrapolate_second_order_edge_sw_loop3PdS_S_S_ll_param_2];
	ld.param.u64 	%rd5, [_Z44_cuda_extrapolate_second_order_edge_sw_loop3PdS_S_S_ll_param_3];
	ld.param.u64 	%rd6, [_Z44_cuda_extrapolate_second_order_edge_sw_loop3PdS_S_S_ll_param_4];
	ld.param.u64 	%rd7, [_Z44_cuda_extrapolate_second_order_edge_sw_loop3PdS_S_S_ll_param_5];
	mov.u32 	%r1, %ctaid.x;
	mov.u32 	%r2, %ntid.x;
	mov.u32 	%r3, %tid.x;
	mad.lo.s32 	%r4, %r1, %r2, %r3;
	cvt.s64.s32 	%rd1, %r4;
	setp.le.s64 	%p1, %rd7, %rd1;
	setp.ne.s64 	%p2, %rd6, 1;
	or.pred  	%p3, %p2, %p1;
	@%p3 bra 	$L__BB3_2;
	cvta.to.global.u64 	%rd8, %rd4;
	cvta.to.global.u64 	%rd9, %rd2;
	cvta.to.global.u64 	%rd10, %rd5;
	cvta.to.global.u64 	%rd11, %rd3;
	shl.b64 	%rd12, %rd1, 3;
	add.s64 	%rd13, %rd8, %rd12;
	ld.global.f64 	%fd1, [%rd13];
	add.s64 	%rd14, %rd9, %rd12;
	st.global.f64 	[%rd14], %fd1;
	add.s64 	%rd15, %rd10, %rd12;
	ld.global.f64 	%fd2, [%rd15];
	add.s64 	%rd16, %rd11, %rd12;
	st.global.f64 	[%rd16], %fd2;
$L__BB3_2:
	ret;

}
.func  (.param .b64 func_retval0) __internal_accurate_pow(
	.param .b64 __internal_accurate_pow_param_0
)
{
	.reg .pred 	%p<8>;
	.reg .b32 	%r<49>;
	.reg .b32 	%f<3>;
	.reg .b64 	%fd<109>;

	ld.param.f64 	%fd10, [__internal_accurate_pow_param_0];
	{
	.reg .b32 %temp; 
	mov.b64 	{%temp, %r46}, %fd10;
	}
	{
	.reg .b32 %temp; 
	mov.b64 	{%r45, %temp}, %fd10;
	}
	shr.u32 	%r47, %r46, 20;
	setp.gt.u32 	%p1, %r46, 1048575;
	@%p1 bra 	$L__BB4_2;
	mul.f64 	%fd11, %fd10, 0d4350000000000000;
	{
	.reg .b32 %temp; 
	mov.b64 	{%temp, %r46}, %fd11;
	}
	{
	.reg .b32 %temp; 
	mov.b64 	{%r45, %temp}, %fd11;
	}
	shr.u32 	%r16, %r46, 20;
	add.s32 	%r47, %r16, -54;
$L__BB4_2:
	add.s32 	%r48, %r47, -1023;
	and.b32  	%r17, %r46, -2146435073;
	or.b32  	%r18, %r17, 1072693248;
	mov.b64 	%fd107, {%r45, %r18};
	setp.lt.u32 	%p2, %r18, 1073127583;
	@%p2 bra 	$L__BB4_4;
	{
	.reg .b32 %temp; 
	mov.b64 	{%r19, %temp}, %fd107;
	}
	{
	.reg .b32 %temp; 
	mov.b64 	{%temp, %r20}, %fd107;
	}
	add.s32 	%r21, %r20, -1048576;
	mov.b64 	%fd107, {%r19, %r21};
	add.s32 	%r48, %r47, -1022;
$L__BB4_4:
	add.f64 	%fd12, %fd107, 0dBFF0000000000000;
	add.f64 	%fd13, %fd107, 0d3FF0000000000000;
	rcp.approx.ftz.f64 	%fd14, %fd13;
	neg.f64 	%fd15, %fd13;
	fma.rn.f64 	%fd16, %fd15, %fd14, 0d3FF0000000000000;
	fma.rn.f64 	%fd17, %fd16, %fd16, %fd16;
	fma.rn.f64 	%fd18, %fd17, %fd14, %fd14;
	mul.f64 	%fd19, %fd12, %fd18;
	fma.rn.f64 	%fd20, %fd12, %fd18, %fd19;
	mul.f64 	%fd21, %fd20, %fd20;
	fma.rn.f64 	%fd22, %fd21, 0d3EB0F5FF7D2CAFE2, 0d3ED0F5D241AD3B5A;
	fma.rn.f64 	%fd23, %fd22, %fd21, 0d3EF3B20A75488A3F;
	fma.rn.f64 	%fd24, %fd23, %fd21, 0d3F1745CDE4FAECD5;
	fma.rn.f64 	%fd25, %fd24, %fd21, 0d3F3C71C7258A578B;
	fma.rn.f64 	%fd26, %fd25, %fd21, 0d3F6249249242B910;
	fma.rn.f64 	%fd27, %fd26, %fd21, 0d3F89999999999DFB;
	sub.f64 	%fd28, %fd12, %fd20;
	add.f64 	%fd29, %fd28, %fd28;
	neg.f64 	%fd30, %fd20;
	fma.rn.f64 	%fd31, %fd30, %fd12, %fd29;
	mul.f64 	%fd32, %fd18, %fd31;
	fma.rn.f64 	%fd33, %fd21, %fd27, 0d3FB5555555555555;
	mov.f64 	%fd34, 0d3FB5555555555555;
	sub.f64 	%fd35, %fd34, %fd33;
	fma.rn.f64 	%fd36, %fd21, %fd27, %fd35;
	add.f64 	%fd37, %fd36, 0dBC46A4CB00B9E7B0;
	add.f64 	%fd38, %fd33, %fd37;
	sub.f64 	%fd39, %fd33, %fd38;
	add.f64 	%fd40, %fd37, %fd39;
	mul.rn.f64 	%fd41, %fd20, %fd20;
	neg.f64 	%fd42, %fd41;
	fma.rn.f64 	%fd43, %fd20, %fd20, %fd42;
	{
	.reg .b32 %temp; 
	mov.b64 	{%r22, %temp}, %fd32;
	}
	{
	.reg .b32 %temp; 
	mov.b64 	{%temp, %r23}, %fd32;
	}
	add.s32 	%r24, %r23, 1048576;
	mov.b64 	%fd44, {%r22, %r24};
	fma.rn.f64 	%fd45, %fd20, %fd44, %fd43;
	mul.rn.f64 	%fd46, %fd41, %fd20;
	neg.f64 	%fd47, %fd46;
	fma.rn.f64 	%fd48, %fd41, %fd20, %fd47;
	fma.rn.f64 	%fd49, %fd41, %fd32, %fd48;
	fma.rn.f64 	%fd50, %fd45, %fd20, %fd49;
	mul.rn.f64 	%fd51, %fd38, %fd46;
	neg.f64 	%fd52, %fd51;
	fma.rn.f64 	%fd53, %fd38, %fd46, %fd52;
	fma.rn.f64 	%fd54, %fd38, %fd50, %fd53;
	fma.rn.f64 	%fd55, %fd40, %fd46, %fd54;
	add.f64 	%fd56, %fd51, %fd55;
	sub.f64 	%fd57, %fd51, %fd56;
	add.f64 	%fd58, %fd55, %fd57;
	add.f64 	%fd59, %fd20, %fd56;
	sub.f64 	%fd60, %fd20, %fd59;
	add.f64 	%fd61, %fd56, %fd60;
	add.f64 	%fd62, %fd58, %fd61;
	add.f64 	%fd63, %fd32, %fd62;
	add.f64 	%fd64, %fd59, %fd63;
	sub.f64 	%fd65, %fd59, %fd64;
	add.f64 	%fd66, %fd63, %fd65;
	xor.b32  	%r25, %r48, -2147483648;
	mov.b32 	%r26, 1127219200;
	mov.b64 	%fd67, {%r25, %r26};
	mov.b32 	%r27, -2147483648;
	mov.b64 	%fd68, {%r27, %r26};
	sub.f64 	%fd69, %fd67, %fd68;
	fma.rn.f64 	%fd70, %fd69, 0d3FE62E42FEFA39EF, %fd64;
	fma.rn.f64 	%fd71, %fd69, 0dBFE62E42FEFA39EF, %fd70;
	sub.f64 	%fd72, %fd71, %fd64;
	sub.f64 	%fd73, %fd66, %fd72;
	fma.rn.f64 	%fd74, %fd69, 0d3C7ABC9E3B39803F, %fd73;
	add.f64 	%fd75, %fd70, %fd74;
	sub.f64 	%fd76, %fd70, %fd75;
	add.f64 	%fd77, %fd74, %fd76;
	mov.f64 	%fd78, 0d3FD8A3D70A3D70A4;
	{
	.reg .b32 %temp; 
	mov.b64 	{%temp, %r28}, %fd78;
	}
	{
	.reg .b32 %temp; 
	mov.b64 	{%r29, %temp}, %fd78;
	}
	shl.b32 	%r30, %r28, 1;
	setp.gt.u32 	%p3, %r30, -33554433;
	and.b32  	%r31, %r28, -15728641;
	selp.b32 	%r32, %r31, %r28, %p3;
	mov.b64 	%fd79, {%r29, %r32};
	mul.rn.f64 	%fd80, %fd75, %fd79;
	neg.f64 	%fd81, %fd80;
	fma.rn.f64 	%fd82, %fd75, %fd79, %fd81;
	fma.rn.f64 	%fd83, %fd77, %fd79, %fd82;
	add.f64 	%fd4, %fd80, %fd83;
	sub.f64 	%fd84, %fd80, %fd4;
	add.f64 	%fd5, %fd83, %fd84;
	fma.rn.f64 	%fd85, %fd4, 0d3FF71547652B82FE, 0d4338000000000000;
	{
	.reg .b32 %temp; 
	mov.b64 	{%r13, %temp}, %fd85;
	}
	mov.f64 	%fd86, 0dC338000000000000;
	add.rn.f64 	%fd87, %fd85, %fd86;
	fma.rn.f64 	%fd88, %fd87, 0dBFE62E42FEFA39EF, %fd4;
	fma.rn.f64 	%fd89, %fd87, 0dBC7ABC9E3B39803F, %fd88;
	fma.rn.f64 	%fd90, %fd89, 0d3E5ADE1569CE2BDF, 0d3E928AF3FCA213EA;
	fma.rn.f64 	%fd91, %fd90, %fd89, 0d3EC71DEE62401315;
	fma.rn.f64 	%fd92, %fd91, %fd89, 0d3EFA01997C89EB71;
	fma.rn.f64 	%fd93, %fd92, %fd89, 0d3F2A01A014761F65;
	fma.rn.f64 	%fd94, %fd93, %fd89, 0d3F56C16C1852B7AF;
	fma.rn.f64 	%fd95, %fd94, %fd89, 0d3F81111111122322;
	fma.rn.f64 	%fd96, %fd95, %fd89, 0d3FA55555555502A1;
	fma.rn.f64 	%fd97, %fd96, %fd89, 0d3FC5555555555511;
	fma.rn.f64 	%fd98, %fd97, %fd89, 0d3FE000000000000B;
	fma.rn.f64 	%fd99, %fd98, %fd89, 0d3FF0000000000000;
	fma.rn.f64 	%fd100, %fd99, %fd89, 0d3FF0000000000000;
	{
	.reg .b32 %temp; 
	mov.b64 	{%r14, %temp}, %fd100;
	}
	{
	.reg .b32 %temp; 
	mov.b64 	{%temp, %r15}, %fd100;
	}
	shl.b32 	%r33, %r13, 20;
	add.s32 	%r34, %r33, %r15;
	mov.b64 	%fd108, {%r14, %r34};
	{
	.reg .b32 %temp; 
	mov.b64 	{%temp, %r35}, %fd4;
	}
	mov.b32 	%f2, %r35;
	abs.f32 	%f1, %f2;
	setp.lt.f32 	%p4, %f1, 0f4086232B;
	@%p4 bra 	$L__BB4_7;
	setp.lt.f64 	%p5, %fd4, 0d0000000000000000;
	add.f64 	%fd101, %fd4, 0d7FF0000000000000;
	selp.f64 	%fd108, 0d0000000000000000, %fd101, %p5;
	setp.geu.f32 	%p6, %f1, 0f40874800;
	@%p6 bra 	$L__BB4_7;
	shr.u32 	%r36, %r13, 31;
	add.s32 	%r37, %r13, %r36;
	shr.s32 	%r38, %r37, 1;
	shl.b32 	%r39, %r38, 20;
	add.s32 	%r40, %r15, %r39;
	mov.b64 	%fd102, {%r14, %r40};
	sub.s32 	%r41, %r13, %r38;
	shl.b32 	%r42, %r41, 20;
	add.s32 	%r43, %r42, 1072693248;
	mov.b32 	%r44, 0;
	mov.b64 	%fd103, {%r44, %r43};
	mul.f64 	%fd108, %fd103, %fd102;
$L__BB4_7:
	abs.f64 	%fd104, %fd108;
	setp.eq.f64 	%p7, %fd104, 0d7FF0000000000000;
	fma.rn.f64 	%fd105, %fd108, %fd5, %fd108;
	selp.f64 	%fd106, %fd108, %fd105, %p7;
	st.param.f64 	[func_retval0], %fd106;
	ret;

}


// ===== COMPILED SASS (sm_100) =====

	.target	sm_100

	.elftype	@"ET_EXEC"


//--------------------- .note.nv.tkinfo           --------------------------
	.section	.note.nv.tkinfo,"",@"SHT_NOTE"
	.sectionflags	@"SHF_NOTE_NV_TKINFO"
	.tkinfo
        /*0018*/ 	.word	0x00000002
        /*0030*/ 	.string	""
        /*0030*/ 	.string	"ptxas"
        /*0030*/ 	.string	"Cuda compilation tools, release 13.0, V13.0.88"
        /*0030*/ 	.string	"Build cuda_13.0.r13.0/compiler.36424714_0"
        /*0030*/ 	.string	"-arch sm_100 -m 64 "



//--------------------- .note.nv.cuinfo           --------------------------
	.section	.note.nv.cuinfo,"",@"SHT_NOTE"
	.sectionflags	@"SHF_NOTE_NV_CUINFO"
        /*0018*/ 	.short	0x0002
        /*001a*/ 	.short	0x0064
        /*001c*/ 	.short	0x0082
	.zero		2


//--------------------- .nv.info                  --------------------------
	.section	.nv.info,"",@"SHT_CUDA_INFO"
	.align	4


	//----- nvinfo : EIATTR_REGCOUNT
	.align		4
        /*0000*/ 	.byte	0x04, 0x2f
        /*0002*/ 	.short	(.L_1 - .L_0)
	.align		4
.L_0:
        /*0004*/ 	.word	index@(_Z25_cuda_compute_fluxes_loopPdS_S_S_S_S_S_S_S_S_S_S_S_S_S_S_S_S_S_S_S_PlS0_S0_S0_S0_S_S0_S_lllddld)
        /*0008*/ 	.word	0x00000066


	//----- nvinfo : EIATTR_FRAME_SIZE
	.align		4
.L_1:
        /*000c*/ 	.byte	0x04, 0x11
        /*000e*/ 	.short	(.L_3 - .L_2)
	.align		4
.L_2:
        /*0010*/ 	.word	index@($_Z25_cuda_compute_fluxes_loopPdS_S_S_S_S_S_S_S_S_S_S_S_S_S_S_S_S_S_S_S_PlS0_S0_S0_S0_S_S0_S_lllddld$__internal_accurate_pow)
        /*0014*/ 	.word	0x00000000


	//----- nvinfo : EIATTR_FRAME_SIZE
	.align		4
.L_3:
        /*0018*/ 	.byte	0x04, 0x11
        /*001a*/ 	.short	(.L_5 - .L_4)
	.align		4
.L_4:
        /*001c*/ 	.word	index@($__internal_5_$__cuda_sm20_dsqrt_rn_f64_mediumpath_v1)
        /*0020*/ 	.word	0x00000000


	//----- nvinfo : EIATTR_FRAME_SIZE
	.align		4
.L_5:
        /*0024*/ 	.byte	0x04, 0x11
        /*0026*/ 	.short	(.L_7 - .L_6)
	.align		4
.L_6:
        /*0028*/ 	.word	index@($__internal_4_$__cuda_sm20_div_rn_f64_full)
        /*002c*/ 	.word	0x00000000


	//----- nvinfo : EIATTR_FRAME_SIZE
	.align		4
.L_7:
        /*0030*/ 	.byte	0x04, 0x11
        /*0032*/ 	.short	(.L_9 - .L_8)
	.align		4
.L_8:
        /*0034*/ 	.word	index@($__internal_3_$__cuda_sm20_dblrcp_rn_slowpath_v3)
        /*0038*/ 	.word	0x00000000


	//----- nvinfo : EIATTR_FRAME_SIZE
	.align		4
.L_9:
        /*003c*/ 	.byte	0x04, 0x11
        /*003e*/ 	.short	(.L_11 - .L_10)
	.align		4
.L_10:
        /*0040*/ 	.word	index@(_Z25_cuda_compute_fluxes_loopPdS_S_S_S_S_S_S_S_S_S_S_S_S_S_S_S_S_S_S_S_PlS0_S0_S0_S0_S_S0_S_lllddld)
        /*0044*/ 	.word	0x00000000


	//----- nvinfo : EIATTR_REGCOUNT
	.align		4
.L_11:
        /*0048*/ 	.byte	0x04, 0x2f
        /*004a*/ 	.short	(.L_13 - .L_12)
	.align		4
.L_12:
        /*004c*/ 	.word	index@(_Z44_cuda_extrapolate_second_order_edge_sw_loop1PdS_S_S_S_S_S_S_S_S_S_S_S_S_Pldll)
        /*0050*/ 	.word	0x00000014


	//----- nvinfo : EIATTR_FRAME_SIZE
	.align		4
.L_13:
        /*0054*/ 	.byte	0x04, 0x11
        /*0056*/ 	.short	(.L_15 - .L_14)
	.align		4
.L_14:
        /*0058*/ 	.word	index@($__internal_2_$__cuda_sm20_dblrcp_rn_slowpath_v3)
        /*005c*/ 	.word	0x00000000


	//----- nvinfo : EIATTR_FRAME_SIZE
	.align		4
.L_15:
        /*0060*/ 	.byte	0x04, 0x11
        /*0062*/ 	.short	(.L_17 - .L_16)
	.align		4
.L_16:
        /*0064*/ 	.word	index@(_Z44_cuda_extrapolate_second_order_edge_sw_loop1PdS_S_S_S_S_S_S_S_S_S_S_S_S_Pldll)
        /*0068*/ 	.word	0x00000000


	//----- nvinfo : EIATTR_REGCOUNT
	.align		4
.L_17:
        /*006c*/ 	.byte	0x04, 0x2f
        /*006e*/ 	.short	(.L_19 - .L_18)
	.align		4
.L_18:
        /*0070*/ 	.word	index@(_Z44_cuda_extrapolate_second_order_edge_sw_loop2PdS_S_S_S_S_S_S_S_S_S_S_S_S_S_S_S_PlS_S_S0_dddddddll)
        /*0074*/ 	.word	0x00000048


	//----- nvinfo : EIATTR_FRAME_SIZE
	.align		4
.L_19:
        /*0078*/ 	.byte	0x04, 0x11
        /*007a*/ 	.short	(.L_21 - .L_20)
	.align		4
.L_20:
        /*007c*/ 	.word	index@($__internal_1_$__cuda_sm20_div_rn_f64_full)
        /*0080*/ 	.word	0x00000000


	//----- nvinfo : EIATTR_FRAME_SIZE
	.align		4
.L_21:
        /*0084*/ 	.byte	0x04, 0x11
        /*0086*/ 	.short	(.L_23 - .L_22)
	.align		4
.L_22:
        /*0088*/ 	.word	index@($__internal_0_$__cuda_sm20_dblrcp_rn_slowpath_v3)
        /*008c*/ 	.word	0x00000000


	//----- nvinfo : EIATTR_FRAME_SIZE
	.align		4
.L_23:
        /*0090*/ 	.byte	0x04, 0x11
        /*0092*/ 	.short	(.L_25 - .L_24)
	.align		4
.L_24:
        /*0094*/ 	.word	index@(_Z44_cuda_extrapolate_second_order_edge_sw_loop2PdS_S_S_S_S_S_S_S_S_S_S_S_S_S_S_S_PlS_S_S0_dddddddll)
        /*0098*/ 	.word	0x00000000


	//----- nvinfo : EIATTR_REGCOUNT
	.align		4
.L_25:
        /*009c*/ 	.byte	0x04, 0x2f
        /*009e*/ 	.short	(.L_27 - .L_26)
	.align		4
.L_26:
        /*00a0*/ 	.word	index@(_Z44_cuda_extrapolate_second_order_edge_sw_loop3PdS_S_S_ll)
        /*00a4*/ 	.word	0x0000000c


	//----- nvinfo : EIATTR_FRAME_SIZE
	.align		4
.L_27:
        /*00a8*/ 	.byte	0x04, 0x11
        /*00aa*/ 	.short	(.L_29 - .L_28)
	.align		4
.L_28:
        /*00ac*/ 	.word	index@(_Z44_cuda_extrapolate_second_order_edge_sw_loop3PdS_S_S_ll)
        /*00b0*/ 	.word	0x00000000


	//----- nvinfo : EIATTR_MIN_STACK_SIZE
	.align		4
.L_29:
        /*00b4*/ 	.byte	0x04, 0x12
        /*00b6*/ 	.short	(.L_31 - .L_30)
	.align		4
.L_30:
        /*00b8*/ 	.word	index@(_Z44_cuda_extrapolate_second_order_edge_sw_loop3PdS_S_S_ll)
        /*00bc*/ 	.word	0x00000000


	//----- nvinfo : EIATTR_MIN_STACK_SIZE
	.align		4
.L_31:
        /*00c0*/ 	.byte	0x04, 0x12
        /*00c2*/ 	.short	(.L_33 - .L_32)
	.align		4
.L_32:
        /*00c4*/ 	.word	index@(_Z44_cuda_extrapolate_second_order_edge_sw_loop2PdS_S_S_S_S_S_S_S_S_S_S_S_S_S_S_S_PlS_S_S0_dddddddll)
        /*00c8*/ 	.word	0x00000000


	//----- nvinfo : EIATTR_MIN_STACK_SIZE
	.align		4
.L_33:
        /*00cc*/ 	.byte	0x04, 0x12
        /*00ce*/ 	.short	(.L_35 - .L_34)
	.align		4
.L_34:
        /*00d0*/ 	.word	index@(_Z44_cuda_extrapolate_second_order_edge_sw_loop1PdS_S_S_S_S_S_S_S_S_S_S_S_S_Pldll)
        /*00d4*/ 	.word	0x00000000


	//----- nvinfo : EIATTR_MIN_STACK_SIZE
	.align		4
.L_35:
        /*00d8*/ 	.byte	0x04, 0x12
        /*00da*/ 	.short	(.L_37 - .L_36)
	.align		4
.L_36:
        /*00dc*/ 	.word	index@(_Z25_cuda_compute_fluxes_loopPdS_S_S_S_S_S_S_S_S_S_S_S_S_S_S_S_S_S_S_S_PlS0_S0_S0_S0_S_S0_S_lllddld)
        /*00e0*/ 	.word	0x00000000
.L_37:


//--------------------- .nv.compat                --------------------------
	.section	.nv.compat,"",@"SHT_CUDA_COMPAT_INFO"
	.align	4
        /*0000*/ 	.byte	0x02, 0x09, 0x00, 0x00, 0x02, 0x02, 0x01, 0x00, 0x02, 0x05, 0x05, 0x00, 0x03, 0x07, 0x01, 0x01
        /*0010*/ 	.byte	0x02, 0x03, 0x00, 0x00, 0x02, 0x06, 0x01, 0x00, 0x04, 0x0b, 0x08, 0x00, 0x01, 0x00, 0x00, 0x00
        /*0020*/ 	.byte	0x00, 0x00, 0x00, 0x00


//--------------------- .nv.info._Z44_cuda_extrapolate_second_order_edge_sw_loop3PdS_S_S_ll --------------------------
	.section	.nv.info._Z44_cuda_extrapolate_second_order_edge_sw_loop3PdS_S_S_ll,"",@"SHT_CUDA_INFO"
	.sectionflags	@""
	.align	4


	//----- nvinfo : EIATTR_CUDA_API_VERSION
	.align		4
        /*0000*/ 	.byte	0x04, 0x37
        /*0002*/ 	.short	(.L_39 - .L_38)
.L_38:
        /*0004*/ 	.word	0x00000082


	//----- nvinfo : EIATTR_KPARAM_INFO
	.align		4
.L_39:
        /*0008*/ 	.byte	0x04, 0x17
        /*000a*/ 	.short	(.L_41 - .L_40)
.L_40:
        /*000c*/ 	.word	0x00000000
        /*0010*/ 	.short	0x0005
        /*0012*/ 	.short	0x0028
        /*0014*/ 	.byte	0x00, 0xf0, 0x21, 0x00


	//----- nvinfo : EIATTR_KPARAM_INFO
	.align		4
.L_41:
        /*0018*/ 	.byte	0x04, 0x17
        /*001a*/ 	.short	(.L_43 - .L_42)
.L_42:
        /*001c*/ 	.word	0x00000000
        /*0020*/ 	.short	0x0004
        /*0022*/ 	.short	0x0020
        /*0024*/ 	.byte	0x00, 0xf0, 0x21, 0x00


	//----- nvinfo : EIATTR_KPARAM_INFO
	.align		4
.L_43:
        /*0028*/ 	.byte	0x04, 0x17
        /*002a*/ 	.short	(.L_45 - .L_44)
.L_44:
        /*002c*/ 	.word	0x00000000
        /*0030*/ 	.short	0x0003
        /*0032*/ 	.short	0x0018
        /*0034*/ 	.byte	0x00, 0xf5, 0x21, 0x00


	//----- nvinfo : EIATTR_KPARAM_INFO
	.align		4
.L_45:
        /*0038*/ 	.byte	0x04, 0x17
        /*003a*/ 	.short	(.L_47 - .L_46)
.L_46:
        /*003c*/ 	.word	0x00000000
        /*0040*/ 	.short	0x0002
        /*0042*/ 	.short	0x0010
        /*0044*/ 	.byte	0x00, 0xf5, 0x21, 0x00


	//----- nvinfo : EIATTR_KPARAM_INFO
	.align		4
.L_47:
        /*0048*/ 	.byte	0x04, 0x17
        /*004a*/ 	.short	(.L_49 - .L_48)
.L_48:
        /*004c*/ 	.word	0x00000000
        /*0050*/ 	.short	0x0001
        /*0052*/ 	.short	0x0008
        /*0054*/ 	.byte	0x00, 0xf5, 0x21, 0x00


	//----- nvinfo : EIATTR_KPARAM_INFO
	.align		4
.L_49:
        /*0058*/ 	.byte	0x04, 0x17
        /*005a*/ 	.short	(.L_51 - .L_50)
.L_50:
        /*005c*/ 	.word	0x00000000
        /*0060*/ 	.short	0x0000
        /*0062*/ 	.short	0x0000
        /*0064*/ 	.byte	0x00, 0xf5, 0x21, 0x00


	//----- nvinfo : EIATTR_SPARSE_MMA_MASK
	.align		4
.L_51:
        /*0068*/ 	.byte	0x03, 0x50
        /*006a*/ 	.short	0x0000


	//----- nvinfo : EIATTR_MAXREG_COUNT
	.align		4
        /*006c*/ 	.byte	0x03, 0x1b
        /*006e*/ 	.short	0x00ff


	//----- nvinfo : EIATTR_MERCURY_ISA_VERSION
	.align		4
        /*0070*/ 	.byte	0x03, 0x5f
        /*0072*/ 	.short	0x0101


	//----- nvinfo : EIATTR_VRC_CTA_INIT_COUNT
	.align		4
        /*0074*/ 	.byte	0x02, 0x4a
	.zero		1
	.zero		1


	//----- nvinfo : EIATTR_EXIT_INSTR_OFFSETS
	.align		4
        /*0078*/ 	.byte	0x04, 0x1c
        /*007a*/ 	.short	(.L_53 - .L_52)


	//   ....[0]....
.L_52:
        /*007c*/ 	.word	0x000000c0


	//   ....[1]....
        /*0080*/ 	.word	0x000001e0


	//----- nvinfo : EIATTR_CBANK_PARAM_SIZE
	.align		4
.L_53:
        /*0084*/ 	.byte	0x03, 0x19
        /*0086*/ 	.short	0x0030


	//----- nvinfo : EIATTR_PARAM_CBANK
	.align		4
        /*0088*/ 	.byte	0x04, 0x0a
        /*008a*/ 	.short	(.L_55 - .L_54)
	.align		4
.L_54:
        /*008c*/ 	.word	index@(.nv.constant0._Z44_cuda_extrapolate_second_order_edge_sw_loop3PdS_S_S_ll)
        /*0090*/ 	.short	0x0380
        /*0092*/ 	.short	0x0030


	//----- nvinfo : EIATTR_SW_WAR
	.align		4
.L_55:
        /*0094*/ 	.byte	0x04, 0x36
        /*0096*/ 	.short	(.L_57 - .L_56)
.L_56:
        /*0098*/ 	.word	0x00000008
.L_57:


//--------------------- .nv.info._Z44_cuda_extrapolate_second_order_edge_sw_loop2PdS_S_S_S_S_S_S_S_S_S_S_S_S_S_S_S_PlS_S_S0_dddddddll --------------------------
	.section	.nv.info._Z44_cuda_extrapolate_second_order_edge_sw_loop2PdS_S_S_S_S_S_S_S_S_S_S_S_S_S_S_S_PlS_S_S0_dddddddll,"",@"SHT_CUDA_INFO"
	.sectionflags	@""
	.align	4


	//----- nvinfo : EIATTR_CUDA_API_VERSION
	.align		4
        /*0000*/ 	.byte	0x04, 0x37
        /*0002*/ 	.short	(.L_59 - .L_58)
.L_58:
        /*0004*/ 	.word	0x00000082


	//----- nvinfo : EIATTR_KPARAM_INFO
	.align		4
.L_59:
        /*0008*/ 	.byte	0x04, 0x17
        /*000a*/ 	.short	(.L_61 - .L_60)
.L_60:
        /*000c*/ 	.word	0x00000000
        /*0010*/ 	.short	0x001d
        /*0012*/ 	.short	0x00e8
        /*0014*/ 	.byte	0x00, 0xf0, 0x21, 0x00


	//----- nvinfo : EIATTR_KPARAM_INFO
	.align		4
.L_61:
        /*0018*/ 	.byte	0x04, 0x17
        /*001a*/ 	.short	(.L_63 - .L_62)
.L_62:
        /*001c*/ 	.word	0x00000000
        /*0020*/ 	.short	0x001c
        /*0022*/ 	.short	0x00e0
        /*0024*/ 	.byte	0x00, 0xf0, 0x21, 0x00


	//----- nvinfo : EIATTR_KPARAM_INFO
	.align		4
.L_63:
        /*0028*/ 	.byte	0x04, 0x17
        /*002a*/ 	.short	(.L_65 - .L_64)
.L_64:
        /*002c*/ 	.word	0x00000000
        /*0030*/ 	.short	0x001b
        /*0032*/ 	.short	0x00d8
        /*0034*/ 	.byte	0x00, 0xf0, 0x21, 0x00


	//----- nvinfo : EIATTR_KPARAM_INFO
	.align		4
.L_65:
        /*0038*/ 	.byte	0x04, 0x17
        /*003a*/ 	.short	(.L_67 - .L_66)
.L_66:
        /*003c*/ 	.word	0x00000000
        /*0040*/ 	.short	0x001a
        /*0042*/ 	.short	0x00d0
        /*0044*/ 	.byte	0x00, 0xf0, 0x21, 0x00


	//----- nvinfo : EIATTR_KPARAM_INFO
	.align		4
.L_67:
        /*0048*/ 	.byte	0x04, 0x17
        /*004a*/ 	.short	(.L_69 - .L_68)
.L_68:
        /*004c*/ 	.word	0x00000000
        /*0050*/ 	.short	0x0019
        /*0052*/ 	.short	0x00c8
        /*0054*/ 	.byte	0x00, 0xf0, 0x21, 0x00


	//----- nvinfo : EIATTR_KPARAM_INFO
	.align		4
.L_69:
        /*0058*/ 	.byte	0x04, 0x17
        /*005a*/ 	.short	(.L_71 - .L_70)
.L_70:
        /*005c*/ 	.word	0x00000000
        /*0060*/ 	.short	0x0018
        /*0062*/ 	.short	0x00c0
        /*0064*/ 	.byte	0x00, 0xf0, 0x21, 0x00


	//----- nvinfo : EIATTR_KPARAM_INFO
	.align		4
.L_71:
        /*0068*/ 	.byte	0x04, 0x17
        /*006a*/ 	.short	(.L_73 - .L_72)
.L_72:
        /*006c*/ 	.word	0x00000000
        /*0070*/ 	.short	0x0017
        /*0072*/ 	.short	0x00b8
        /*0074*/ 	.byte	0x00, 0xf0, 0x21, 0x00


	//----- nvinfo : EIATTR_KPARAM_INFO
	.align		4
.L_73:
        /*0078*/ 	.byte	0x04, 0x17
        /*007a*/ 	.short	(.L_75 - .L_74)
.L_74:
        /*007c*/ 	.word	0x00000000
        /*0080*/ 	.short	0x0016
        /*0082*/ 	.short	0x00b0
        /*0084*/ 	.byte	0x00, 0xf0, 0x21, 0x00


	//----- nvinfo : EIATTR_KPARAM_INFO
	.align		4
.L_75:
        /*0088*/ 	.byte	0x04, 0x17
        /*008a*/ 	.short	(.L_77 - .L_76)
.L_76:
        /*008c*/ 	.word	0x00000000
        /*0090*/ 	.short	0x0015
        /*0092*/ 	.short	0x00a8
        /*0094*/ 	.byte	0x00, 0xf0, 0x21, 0x00


	//----- nvinfo : EIATTR_KPARAM_INFO
	.align		4
.L_77:
        /*0098*/ 	.byte	0x04, 0x17
        /*009a*/ 	.short	(.L_79 - .L_78)
.L_78:
        /*009c*/ 	.word	0x00000000
        /*00a0*/ 	.short	0x0014
        /*00a2*/ 	.short	0x00a0
        /*00a4*/ 	.byte	0x00, 0xf5, 0x21, 0x00


	//----- nvinfo : EIATTR_KPARAM_INFO
	.align		4
.L_79:
        /*00a8*/ 	.byte	0x04, 0x17
        /*00aa*/ 	.short	(.L_81 - .L_80)
.L_80:
        /*00ac*/ 	.word	0x00000000
        /*00b0*/ 	.short	0x0013
        /*00b2*/ 	.short	0x0098
        /*00b4*/ 	.byte	0x00, 0xf5, 0x21, 0x00


	//----- nvinfo : EIATTR_KPARAM_INFO
	.align		4
.L_81:
        /*00b8*/ 	.byte	0x04, 0x17
        /*00ba*/ 	.short	(.L_83 - .L_82)
.L_82:
        /*00bc*/ 	.word	0x00000000
        /*00c0*/ 	.short	0x0012
        /*00c2*/ 	.short	0x0090
        /*00c4*/ 	.byte	0x00, 0xf5, 0x21, 0x00


	//----- nvinfo : EIATTR_KPARAM_INFO
	.align		4
.L_83:
        /*00c8*/ 	.byte	0x04, 0x17
        /*00ca*/ 	.short	(.L_85 - .L_84)
.L_84:
        /*00cc*/ 	.word	0x00000000
        /*00d0*/ 	.short	0x0011
        /*00d2*/ 	.short	0x0088
        /*00d4*/ 	.byte	0x00, 0xf5, 0x21, 0x00


	//----- nvinfo : EIATTR_KPARAM_INFO
	.align		4
.L_85:
        /*00d8*/ 	.byte	0x04, 0x17
        /*00da*/ 	.short	(.L_87 - .L_86)
.L_86:
        /*00dc*/ 	.word	0x00000000
        /*00e0*/ 	.short	0x0010
        /*00e2*/ 	.short	0x0080
        /*00e4*/ 	.byte	0x00, 0xf5, 0x21, 0x00


	//----- nvinfo : EIATTR_KPARAM_INFO
	.align		4
.L_87:
        /*00e8*/ 	.byte	0x04, 0x17
        /*00ea*/ 	.short	(.L_89 - .L_88)
.L_88:
        /*00ec*/ 	.word	0x00000000
        /*00f0*/ 	.short	0x000f
        /*00f2*/ 	.short	0x0078
        /*00f4*/ 	.byte	0x00, 0xf5, 0x21, 0x00


	//----- nvinfo : EIATTR_KPARAM_INFO
	.align		4
.L_89:
        /*00f8*/ 	.byte	0x04, 0x17
        /*00fa*/ 	.short	(.L_91 - .L_90)
.L_90:
        /*00fc*/ 	.word	0x00000000
        /*0100*/ 	.short	0x000e
        /*0102*/ 	.short	0x0070
        /*0104*/ 	.byte	0x00, 0xf5, 0x21, 0x00


	//----- nvinfo : EIATTR_KPARAM_INFO
	.align		4
.L_91:
        /*0108*/ 	.byte	0x04, 0x17
        /*010a*/ 	.short	(.L_93 - .L_92)
.L_92:
        /*010c*/ 	.word	0x00000000
        /*0110*/ 	.short	0x000d
        /*0112*/ 	.short	0x0068
        /*0114*/ 	.byte	0x00, 0xf5, 0x21, 0x00


	//----- nvinfo : EIATTR_KPARAM_INFO
	.align		4
.L_93:
        /*0118*/ 	.byte	0x04, 0x17
        /*011a*/ 	.short	(.L_95 - .L_94)
.L_94:
        /*011c*/ 	.word	0x00000000
        /*0120*/ 	.short	0x000c
        /*0122*/ 	.short	0x0060
        /*0124*/ 	.byte	0x00, 0xf5, 0x21, 0x00


	//----- nvinfo : EIATTR_KPARAM_INFO
	.align		4
.L_95:
        /*0128*/ 	.byte	0x04, 0x17
        /*012a*/ 	.short	(.L_97 - .L_96)
.L_96:
        /*012c*/ 	.word	0x00000000
        /*0130*/ 	.short	0x000b
        /*0132*/ 	.short	0x0058
        /*0134*/ 	.byte	0x00, 0xf5, 0x21, 0x00


	//----- nvinfo : EIATTR_KPARAM_INFO
	.align		4
.L_97:
        /*0138*/ 	.byte	0x04, 0x17
        /*013a*/ 	.short	(.L_99 - .L_98)
.L_98:
        /*013c*/ 	.word	0x00000000
        /*0140*/ 	.short	0x000a
        /*0142*/ 	.short	0x0050
        /*0144*/ 	.byte	0x00, 0xf5, 0x21, 0x00


	//----- nvinfo : EIATTR_KPARAM_INFO
	.align		4
.L_99:
        /*0148*/ 	.byte	0x04, 0x17
        /*014a*/ 	.short	(.L_101 - .L_100)
.L_100:
        /*014c*/ 	.word	0x00000000
        /*0150*/ 	.short	0x0009
        /*0152*/ 	.short	0x0048
        /*0154*/ 	.byte	0x00, 0xf5, 0x21, 0x00


	//----- nvinfo : EIATTR_KPARAM_INFO
	.align		4
.L_101:
        /*0158*/ 	.byte	0x04, 0x17
        /*015a*/ 	.short	(.L_103 - .L_102)
.L_102:
        /*015c*/ 	.word	0x00000000
        /*0160*/ 	.short	0x0008
        /*0162*/ 	.short	0x0040
        /*0164*/ 	.byte	0x00, 0xf5, 0x21, 0x00


	//----- nvinfo : EIATTR_KPARAM_INFO
	.align		4
.L_103:
        /*0168*/ 	.byte	0x04, 0x17
        /*016a*/ 	.short	(.L_105 - .L_104)
.L_104:
        /*016c*/ 	.word	0x00000000
        /*0170*/ 	.short	0x0007
        /*0172*/ 	.short	0x0038
        /*0174*/ 	.byte	0x00, 0xf5, 0x21, 0x00


	//----- nvinfo : EIATTR_KPARAM_INFO
	.align		4
.L_105:
        /*0178*/ 	.byte	0x04, 0x17
        /*017a*/ 	.short	(.L_107 - .L_106)
.L_106:
        /*017c*/ 	.word	0x00000000
        /*0180*/ 	.short	0x0006
        /*0182*/ 	.short	0x0030
        /*0184*/ 	.byte	0x00, 0xf5, 0x21, 0x00


	//----- nvinfo : EIATTR_KPARAM_INFO
	.align		4
.L_107:
        /*0188*/ 	.byte	0x04, 0x17
        /*018a*/ 	.short	(.L_109 - .L_108)
.L_108:
        /*018c*/ 	.word	0x00000000
        /*0190*/ 	.short	0x0005
        /*0192*/ 	.short	0x0028
        /*0194*/ 	.byte	0x00, 0xf5, 0x21, 0x00


	//----- nvinfo : EIATTR_KPARAM_INFO
	.align		4
.L_109:
        /*0198*/ 	.byte	0x04, 0x17
        /*019a*/ 	.short	(.L_111 - .L_110)
.L_110:
        /*019c*/ 	.word	0x00000000
        /*01a0*/ 	.short	0x0004
        /*01a2*/ 	.short	0x0020
        /*01a4*/ 	.byte	0x00, 0xf5, 0x21, 0x00


	//----- nvinfo : EIATTR_KPARAM_INFO
	.align		4
.L_111:
        /*01a8*/ 	.byte	0x04, 0x17
        /*01aa*/ 	.short	(.L_113 - .L_112)
.L_112:
        /*01ac*/ 	.word	0x00000000
        /*01b0*/ 	.short	0x0003
        /*01b2*/ 	.short	0x0018
        /*01b4*/ 	.byte	0x00, 0xf5, 0x21, 0x00


	//----- nvinfo : EIATTR_KPARAM_INFO
	.align		4
.L_113:
        /*01b8*/ 	.byte	0x04, 0x17
        /*01ba*/ 	.short	(.L_115 - .L_114)
.L_114:
        /*01bc*/ 	.word	0x00000000
        /*01c0*/ 	.short	0x0002
        /*01c2*/ 	.short	0x0010
        /*01c4*/ 	.byte	0x00, 0xf5, 0x21, 0x00


	//----- nvinfo : EIATTR_KPARAM_INFO
	.align		4
.L_115:
        /*01c8*/ 	.byte	0x04, 0x17
        /*01ca*/ 	.short	(.L_117 - .L_116)
.L_116:
        /*01cc*/ 	.word	0x00000000
        /*01d0*/ 	.short	0x0001
        /*01d2*/ 	.short	0x0008
        /*01d4*/ 	.byte	0x00, 0xf5, 0x21, 0x00


	//----- nvinfo : EIATTR_KPARAM_INFO
	.align		4
.L_117:
        /*01d8*/ 	.byte	0x04, 0x17
        /*01da*/ 	.short	(.L_119 - .L_118)
.L_118:
        /*01dc*/ 	.word	0x00000000
        /*01e0*/ 	.short	0x0000
        /*01e2*/ 	.short	0x0000
        /*01e4*/ 	.byte	0x00, 0xf5, 0x21, 0x00


	//----- nvinfo : EIATTR_SPARSE_MMA_MASK
	.align		4
.L_119:
        /*01e8*/ 	.byte	0x03, 0x50
        /*01ea*/ 	.short	0x0000


	//----- nvinfo : EIATTR_MAXREG_COUNT
	.align		4
        /*01ec*/ 	.byte	0x03, 0x1b
        /*01ee*/ 	.short	0x00ff


	//----- nvinfo : EIATTR_MERCURY_ISA_VERSION
	.align		4
        /*01f0*/ 	.byte	0x03, 0x5f
        /*01f2*/ 	.short	0x0101


	//----- nvinfo : EIATTR_VRC_CTA_INIT_COUNT
	.align		4
        /*01f4*/ 	.byte	0x02, 0x4a
	.zero		1
	.zero		1


	//----- nvinfo : EIATTR_EXIT_INSTR_OFFSETS
	.align		4
        /*01f8*/ 	.byte	0x04, 0x1c
        /*01fa*/ 	.short	(.L_121 - .L_120)


	//   ....[0]....
.L_120:
        /*01fc*/ 	.word	0x00000090


	//   ....[1]....
        /*0200*/ 	.word	0x00005f00


	//----- nvinfo : EIATTR_CRS_STACK_SIZE
	.align		4
.L_121:
        /*0204*/ 	.byte	0x04, 0x1e
        /*0206*/ 	.short	(.L_123 - .L_122)
.L_122:
        /*0208*/ 	.word	0x00000000


	//----- nvinfo : EIATTR_CBANK_PARAM_SIZE
	.align		4
.L_123:
        /*020c*/ 	.byte	0x03, 0x19
        /*020e*/ 	.short	0x00f0


	//----- nvinfo : EIATTR_PARAM_CBANK
	.align		4
        /*0210*/ 	.byte	0x04, 0x0a
        /*0212*/ 	.short	(.L_125 - .L_124)
	.align		4
.L_124:
        /*0214*/ 	.word	index@(.nv.constant0._Z44_cuda_extrapolate_second_order_edge_sw_loop2PdS_S_S_S_S_S_S_S_S_S_S_S_S_S_S_S_PlS_S_S0_dddddddll)
        /*0218*/ 	.short	0x0380
        /*021a*/ 	.short	0x00f0


	//----- nvinfo : EIATTR_SW_WAR
	.align		4
.L_125:
        /*021c*/ 	.byte	0x04, 0x36
        /*021e*/ 	.short	(.L_127 - .L_126)
.L_126:
        /*0220*/ 	.word	0x00000008
.L_127:


//--------------------- .nv.info._Z44_cuda_extrapolate_second_order_edge_sw_loop1PdS_S_S_S_S_S_S_S_S_S_S_S_S_Pldll --------------------------
	.section	.nv.info._Z44_cuda_extrapolate_second_order_edge_sw_loop1PdS_S_S_S_S_S_S_S_S_S_S_S_S_Pldll,"",@"SHT_CUDA_INFO"
	.sectionflags	@""
	.align	4


	//----- nvinfo : EIATTR_CUDA_API_VERSION
	.align		4
        /*0000*/ 	.byte	0x04, 0x37
        /*0002*/ 	.short	(.L_129 - .L_128)
.L_128:
        /*0004*/ 	.word	0x00000082


	//----- nvinfo : EIATTR_KPARAM_INFO
	.align		4
.L_129:
        /*0008*/ 	.byte	0x04, 0x17
        /*000a*/ 	.short	(.L_131 - .L_130)
.L_130:
        /*000c*/ 	.word	0x00000000
        /*0010*/ 	.short	0x0011
        /*0012*/ 	.short	0x0088
        /*0014*/ 	.byte	0x00, 0xf0, 0x21, 0x00


	//----- nvinfo : EIATTR_KPARAM_INFO
	.align		4
.L_131:
        /*0018*/ 	.byte	0x04, 0x17
        /*001a*/ 	.short	(.L_133 - .L_132)
.L_132:
        /*001c*/ 	.word	0x00000000
        /*0020*/ 	.short	0x0010
        /*0022*/ 	.short	0x0080
        /*0024*/ 	.byte	0x00, 0xf0, 0x21, 0x00


	//----- nvinfo : EIATTR_KPARAM_INFO
	.align		4
.L_133:
        /*0028*/ 	.byte	0x04, 0x17
        /*002a*/ 	.short	(.L_135 - .L_134)
.L_134:
        /*002c*/ 	.word	0x00000000
        /*0030*/ 	.short	0x000f
        /*0032*/ 	.short	0x0078
        /*0034*/ 	.byte	0x00, 0xf0, 0x21, 0x00


	//----- nvinfo : EIATTR_KPARAM_INFO
	.align		4
.L_135:
        /*0038*/ 	.byte	0x04, 0x17
        /*003a*/ 	.short	(.L_137 - .L_136)
.L_136:
        /*003c*/ 	.word	0x00000000
        /*0040*/ 	.short	0x000e
        /*0042*/ 	.short	0x0070
        /*0044*/ 	.byte	0x00, 0xf5, 0x21, 0x00


	//----- nvinfo : EIATTR_KPARAM_INFO
	.align		4
.L_137:
        /*0048*/ 	.byte	0x04, 0x17
        /*004a*/ 	.short	(.L_139 - .L_138)
.L_138:
        /*004c*/ 	.word	0x00000000
        /*0050*/ 	.short	0x000d
        /*0052*/ 	.short	0x0068
        /*0054*/ 	.byte	0x00, 0xf5, 0x21, 0x00


	//----- nvinfo : EIATTR_KPARAM_INFO
	.align		4
.L_139:
        /*0058*/ 	.byte	0x04, 0x17
        /*005a*/ 	.short	(.L_141 - .L_140)
.L_140:
        /*005c*/ 	.word	0x00000000
        /*0060*/ 	.short	0x000c
        /*0062*/ 	.short	0x0060
        /*0064*/ 	.byte	0x00, 0xf5, 0x21, 0x00


	//----- nvinfo : EIATTR_KPARAM_INFO
	.align		4
.L_141:
        /*0068*/ 	.byte	0x04, 0x17
        /*006a*/ 	.short	(.L_143 - .L_142)
.L_142:
        /*006c*/ 	.word	0x00000000
        /*0070*/ 	.short	0x000b
        /*0072*/ 	.short	0x0058
        /*0074*/ 	.byte	0x00, 0xf5, 0x21, 0x00


	//----- nvinfo : EIATTR_KPARAM_INFO
	.align		4
.L_143:
        /*0078*/ 	.byte	0x04, 0x17
        /*007a*/ 	.short	(.L_145 - .L_144)
.L_144:
        /*007c*/ 	.word	0x00000000
        /*0080*/ 	.short	0x000a
        /*0082*/ 	.short	0x0050
        /*0084*/ 	.byte	0x00, 0xf5, 0x21, 0x00


	//----- nvinfo : EIATTR_KPARAM_INFO
	.align		4
.L_145:
        /*0088*/ 	.byte	0x04, 0x17
        /*008a*/ 	.short	(.L_147 - .L_146)
.L_146:
        /*008c*/ 	.word	0x00000000
        /*0090*/ 	.short	0x0009
        /*0092*/ 	.short	0x0048
        /*0094*/ 	.byte	0x00, 0xf5, 0x21, 0x00


	//----- nvinfo : EIATTR_KPARAM_INFO
	.align		4
.L_147:
        /*0098*/ 	.byte	0x04, 0x17
        /*009a*/ 	.short	(.L_149 - .L_148)
.L_148:
        /*009c*/ 	.word	0x00000000
        /*00a0*/ 	.short	0x0008
        /*00a2*/ 	.short	0x0040
        /*00a4*/ 	.byte	0x00, 0xf5, 0x21, 0x00


	//----- nvinfo : EIATTR_KPARAM_INFO
	.align		4
.L_149:
        /*00a8*/ 	.byte	0x04, 0x17
        /*00aa*/ 	.short	(.L_151 - .L_150)
.L_150:
        /*00ac*/ 	.word	0x00000000
        /*00b0*/ 	.short	0x0007
        /*00b2*/ 	.short	0x0038
        /*00b4*/ 	.byte	0x00, 0xf5, 0x21, 0x00


	//----- nvinfo : EIATTR_KPARAM_INFO
	.align		4
.L_151:
        /*00b8*/ 	.byte	0x04, 0x17
        /*00ba*/ 	.short	(.L_153 - .L_152)
.L_152:
        /*00bc*/ 	.word	0x00000000
        /*00c0*/ 	.short	0x0006
        /*00c2*/ 	.short	0x0030
        /*00c4*/ 	.byte	0x00, 0xf5, 0x21, 0x00


	//----- nvinfo : EIATTR_KPARAM_INFO
	.align		4
.L_153:
        /*00c8*/ 	.byte	0x04, 0x17
        /*00ca*/ 	.short	(.L_155 - .L_154)
.L_154:
        /*00cc*/ 	.word	0x00000000
        /*00d0*/ 	.short	0x0005
        /*00d2*/ 	.short	0x0028
        /*00d4*/ 	.byte	0x00, 0xf5, 0x21, 0x00


	//----- nvinfo : EIATTR_KPARAM_INFO
	.align		4
.L_155:
        /*00d8*/ 	.byte	0x04, 0x17
        /*00da*/ 	.short	(.L_157 - .L_156)
.L_156:
        /*00dc*/ 	.word	0x00000000
        /*00e0*/ 	.short	0x0004
        /*00e2*/ 	.short	0x0020
        /*00e4*/ 	.byte	0x00, 0xf5, 0x21, 0x00


	//----- nvinfo : EIATTR_KPARAM_INFO
	.align		4
.L_157:
        /*00e8*/ 	.byte	0x04, 0x17
        /*00ea*/ 	.short	(.L_159 - .L_158)
.L_158:
        /*00ec*/ 	.word	0x00000000
        /*00f0*/ 	.short	0x0003
        /*00f2*/ 	.short	0x0018
        /*00f4*/ 	.byte	0x00, 0xf5, 0x21, 0x00


	//----- nvinfo : EIATTR_KPARAM_INFO
	.align		4
.L_159:
        /*00f8*/ 	.byte	0x04, 0x17
        /*00fa*/ 	.short	(.L_161 - .L_160)
.L_160:
        /*00fc*/ 	.word	0x00000000
        /*0100*/ 	.short	0x0002
        /*0102*/ 	.short	0x0010
        /*0104*/ 	.byte	0x00, 0xf5, 0x21, 0x00


	//----- nvinfo : EIATTR_KPARAM_INFO
	.align		4
.L_161:
        /*0108*/ 	.byte	0x04, 0x17
        /*010a*/ 	.short	(.L_163 - .L_162)
.L_162:
        /*010c*/ 	.word	0x00000000
        /*0110*/ 	.short	0x0001
        /*0112*/ 	.short	0x0008
        /*0114*/ 	.byte	0x00, 0xf5, 0x21, 0x00


	//----- nvinfo : EIATTR_KPARAM_INFO
	.align		4
.L_163:
        /*0118*/ 	.byte	0x04, 0x17
        /*011a*/ 	.short	(.L_165 - .L_164)
.L_164:
        /*011c*/ 	.word	0x00000000
        /*0120*/ 	.short	0x0000
        /*0122*/ 	.short	0x0000
        /*0124*/ 	.byte	0x00, 0xf5, 0x21, 0x00


	//----- nvinfo : EIATTR_SPARSE_MMA_MASK
	.align		4
.L_165:
        /*0128*/ 	.byte	0x03, 0x50
        /*012a*/ 	.short	0x0000


	//----- nvinfo : EIATTR_MAXREG_COUNT
	.align		4
        /*012c*/ 	.byte	0x03, 0x1b
        /*012e*/ 	.short	0x00ff


	//----- nvinfo : EIATTR_MERCURY_ISA_VERSION
	.align		4
        /*0130*/ 	.byte	0x03, 0x5f
        /*0132*/ 	.short	0x0101


	//----- nvinfo : EIATTR_VRC_CTA_INIT_COUNT
	.align		4
        /*0134*/ 	.byte	0x02, 0x4a
	.zero		1
	.zero		1


	//----- nvinfo : EIATTR_EXIT_INSTR_OFFSETS
	.align		4
        /*0138*/ 	.byte	0x04, 0x1c
        /*013a*/ 	.short	(.L_167 - .L_166)


	//   ....[0]....
.L_166:
        /*013c*/ 	.word	0x00000090


	//   ....[1]....
        /*0140*/ 	.word	0x00000360


	//   ....[2]....
        /*0144*/ 	.word	0x000004e0


	//----- nvinfo : EIATTR_CRS_STACK_SIZE
	.align		4
.L_167:
        /*0148*/ 	.byte	0x04, 0x1e
        /*014a*/ 	.short	(.L_169 - .L_168)
.L_168:
        /*014c*/ 	.word	0x00000000


	//----- nvinfo : EIATTR_CBANK_PARAM_SIZE
	.align		4
.L_169:
        /*0150*/ 	.byte	0x03, 0x19
        /*0152*/ 	.short	0x0090


	//----- nvinfo : EIATTR_PARAM_CBANK
	.align		4
        /*0154*/ 	.byte	0x04, 0x0a
        /*0156*/ 	.short	(.L_171 - .L_170)
	.align		4
.L_170:
        /*0158*/ 	.word	index@(.nv.constant0._Z44_cuda_extrapolate_second_order_edge_sw_loop1PdS_S_S_S_S_S_S_S_S_S_S_S_S_Pldll)
        /*015c*/ 	.short	0x0380
        /*015e*/ 	.short	0x0090


	//----- nvinfo : EIATTR_SW_WAR
	.align		4
.L_171:
        /*0160*/ 	.byte	0x04, 0x36
        /*0162*/ 	.short	(.L_173 - .L_172)
.L_172:
        /*0164*/ 	.word	0x00000008
.L_173:


//--------------------- .nv.info._Z25_cuda_compute_fluxes_loopPdS_S_S_S_S_S_S_S_S_S_S_S_S_S_S_S_S_S_S_S_PlS0_S0_S0_S0_S_S0_S_lllddld --------------------------
	.section	.nv.info._Z25_cuda_compute_fluxes_loopPdS_S_S_S_S_S_S_S_S_S_S_S_S_S_S_S_S_S_S_S_PlS0_S0_S0_S0_S_S0_S_lllddld,"",@"SHT_CUDA_INFO"
	.sectionflags	@""
	.align	4


	//----- nvinfo : EIATTR_CUDA_API_VERSION
	.align		4
        /*0000*/ 	.byte	0x04, 0x37
        /*0002*/ 	.short	(.L_175 - .L_174)
.L_174:
        /*0004*/ 	.word	0x00000082


	//----- nvinfo : EIATTR_KPARAM_INFO
	.align		4
.L_175:
        /*0008*/ 	.byte	0x04, 0x17
        /*000a*/ 	.short	(.L_177 - .L_176)
.L_176:
        /*000c*/ 	.word	0x00000000
        /*0010*/ 	.short	0x0023
        /*0012*/ 	.short	0x0118
        /*0014*/ 	.byte	0x00, 0xf0, 0x21, 0x00


	//----- nvinfo : EIATTR_KPARAM_INFO
	.align		4
.L_177:
        /*0018*/ 	.byte	0x04, 0x17
        /*001a*/ 	.short	(.L_179 - .L_178)
.L_178:
        /*001c*/ 	.word	0x00000000
        /*0020*/ 	.short	0x0022
        /*0022*/ 	.short	0x0110
        /*0024*/ 	.byte	0x00, 0xf0, 0x21, 0x00


	//----- nvinfo : EIATTR_KPARAM_INFO
	.align		4
.L_179:
        /*0028*/ 	.byte	0x04, 0x17
        /*002a*/ 	.short	(.L_181 - .L_180)
.L_180:
        /*002c*/ 	.word	0x00000000
        /*0030*/ 	.short	0x0021
        /*0032*/ 	.short	0x0108
        /*0034*/ 	.byte	0x00, 0xf0, 0x21, 0x00


	//----- nvinfo : EIATTR_KPARAM_INFO
	.align		4
.L_181:
        /*0038*/ 	.byte	0x04, 0x17
        /*003a*/ 	.short	(.L_183 - .L_182)
.L_182:
        /*003c*/ 	.word	0x00000000
        /*0040*/ 	.short	0x0020
        /*0042*/ 	.short	0x0100
        /*0044*/ 	.byte	0x00, 0xf0, 0x21, 0x00


	//----- nvinfo : EIATTR_KPARAM_INFO
	.align		4
.L_183:
        /*0048*/ 	.byte	0x04, 0x17
        /*004a*/ 	.short	(.L_185 - .L_184)
.L_184:
        /*004c*/ 	.word	0x00000000
        /*0050*/ 	.short	0x001f
        /*0052*/ 	.short	0x00f8
        /*0054*/ 	.byte	0x00, 0xf0, 0x21, 0x00


	//----- nvinfo : EIATTR_KPARAM_INFO
	.align		4
.L_185:
        /*0058*/ 	.byte	0x04, 0x17
        /*005a*/ 	.short	(.L_187 - .L_186)
.L_186:
        /*005c*/ 	.word	0x00000000
        /*0060*/ 	.short	0x001e
        /*0062*/ 	.short	0x00f0
        /*0064*/ 	.byte	0x00, 0xf0, 0x21, 0x00


	//----- nvinfo : EIATTR_KPARAM_INFO
	.align		4
.L_187:
        /*0068*/ 	.byte	0x04, 0x17
        /*006a*/ 	.short	(.L_189 - .L_188)
.L_188:
        /*006c*/ 	.word	0x00000000
        /*0070*/ 	.short	0x001d
        /*0072*/ 	.short	0x00e8
        /*0074*/ 	.byte	0x00, 0xf0, 0x21, 0x00


	//----- nvinfo : EIATTR_KPARAM_INFO
	.align		4
.L_189:
        /*0078*/ 	.byte	0x04, 0x17
        /*007a*/ 	.short	(.L_191 - .L_190)
.L_190:
        /*007c*/ 	.word	0x00000000
        /*0080*/ 	.short	0x001c
        /*0082*/ 	.short	0x00e0
        /*0084*/ 	.byte	0x00, 0xf5, 0x21, 0x00


	//----- nvinfo : EIATTR_KPARAM_INFO
	.align		4
.L_191:
        /*0088*/ 	.byte	0x04, 0x17
        /*008a*/ 	.short	(.L_193 - .L_192)
.L_192:
        /*008c*/ 	.word	0x00000000
        /*0090*/ 	.short	0x001b
        /*0092*/ 	.short	0x00d8
        /*0094*/ 	.byte	0x00, 0xf5, 0x21, 0x00


	//----- nvinfo : EIATTR_KPARAM_INFO
	.align		4
.L_193:
        /*0098*/ 	.byte	0x04, 0x17
        /*009a*/ 	.short	(.L_195 - .L_194)
.L_194:
        /*009c*/ 	.word	0x00000000
        /*00a0*/ 	.short	0x001a
        /*00a2*/ 	.short	0x00d0
        /*00a4*/ 	.byte	0x00, 0xf5, 0x21, 0x00


	//----- nvinfo : EIATTR_KPARAM_INFO
	.align		4
.L_195:
        /*00a8*/ 	.byte	0x04, 0x17
        /*00aa*/ 	.short	(.L_197 - .L_196)
.L_196:
        /*00ac*/ 	.word	0x00000000
        /*00b0*/ 	.short	0x0019
        /*00b2*/ 	.short	0x00c8
        /*00b4*/ 	.byte	0x00, 0xf5, 0x21, 0x00


	//----- nvinfo : EIATTR_KPARAM_INFO
	.align		4
.L_197:
        /*00b8*/ 	.byte	0x04, 0x17
        /*00ba*/ 	.short	(.L_199 - .L_198)
.L_198:
        /*00bc*/ 	.word	0x00000000
        /*00c0*/ 	.short	0x0018
        /*00c2*/ 	.short	0x00c0
        /*00c4*/ 	.byte	0x00, 0xf5, 0x21, 0x00


	//----- nvinfo : EIATTR_KPARAM_INFO
	.align		4
.L_199:
        /*00c8*/ 	.byte	0x04, 0x17
        /*00ca*/ 	.short	(.L_201 - .L_200)
.L_200:
        /*00cc*/ 	.word	0x00000000
        /*00d0*/ 	.short	0x0017
        /*00d2*/ 	.short	0x00b8
        /*00d4*/ 	.byte	0x00, 0xf5, 0x21, 0x00


	//----- nvinfo : EIATTR_KPARAM_INFO
	.align		4
.L_201:
        /*00d8*/ 	.byte	0x04, 0x17
        /*00da*/ 	.short	(.L_203 - .L_202)
.L_202:
        /*00dc*/ 	.word	0x00000000
        /*00e0*/ 	.short	0x0016
        /*00e2*/ 	.short	0x00b0
        /*00e4*/ 	.byte	0x00, 0xf5, 0x21, 0x00


	//----- nvinfo : EIATTR_KPARAM_INFO
	.align		4
.L_203:
        /*00e8*/ 	.byte	0x04, 0x17
        /*00ea*/ 	.short	(.L_205 - .L_204)
.L_204:
        /*00ec*/ 	.word	0x00000000
        /*00f0*/ 	.short	0x0015
        /*00f2*/ 	.short	0x00a8
        /*00f4*/ 	.byte	0x00, 0xf5, 0x21, 0x00


	//----- nvinfo : EIATTR_KPARAM_INFO
	.align		4
.L_205:
        /*00f8*/ 	.byte	0x04, 0x17
        /*00fa*/ 	.short	(.L_207 - .L_206)
.L_206:
        /*00fc*/ 	.word	0x00000000
        /*0100*/ 	.short	0x0014
        /*0102*/ 	.short	0x00a0
        /*0104*/ 	.byte	0x00, 0xf5, 0x21, 0x00


	//----- nvinfo : EIATTR_KPARAM_INFO
	.align		4
.L_207:
        /*0108*/ 	.byte	0x04, 0x17
        /*010a*/ 	.short	(.L_209 - .L_208)
.L_208:
        /*010c*/ 	.word	0x00000000
        /*0110*/ 	.short	0x0013
        /*0112*/ 	.short	0x0098
        /*0114*/ 	.byte	0x00, 0xf5, 0x21, 0x00


	//----- nvinfo : EIATTR_KPARAM_INFO
	.align		4
.L_209:
        /*0118*/ 	.byte	0x04, 0x17
        /*011a*/ 	.short	(.L_211 - .L_210)
.L_210:
        /*011c*/ 	.word	0x00000000
        /*0120*/ 	.short	0x0012
        /*0122*/ 	.short	0x0090
        /*0124*/ 	.byte	0x00, 0xf5, 0x21, 0x00


	//----- nvinfo : EIATTR_KPARAM_INFO
	.align		4
.L_211:
        /*0128*/ 	.byte	0x04, 0x17
        /*012a*/ 	.short	(.L_213 - .L_212)
.L_212:
        /*012c*/ 	.word	0x00000000
        /*0130*/ 	.short	0x0011
        /*0132*/ 	.short	0x0088
        /*0134*/ 	.byte	0x00, 0xf5, 0x21, 0x00


	//----- nvinfo : EIATTR_KPARAM_INFO
	.align		4
.L_213:
        /*0138*/ 	.byte	0x04, 0x17
        /*013a*/ 	.short	(.L_215 - .L_214)
.L_214:
        /*013c*/ 	.word	0x00000000
        /*0140*/ 	.short	0x0010
        /*0142*/ 	.short	0x0080
        /*0144*/ 	.byte	0x00, 0xf5, 0x21, 0x00


	//----- nvinfo : EIATTR_KPARAM_INFO
	.align		4
.L_215:
        /*0148*/ 	.byte	0x04, 0x17
        /*014a*/ 	.short	(.L_217 - .L_216)
.L_216:
        /*014c*/ 	.word	0x00000000
        /*0150*/ 	.short	0x000f
        /*0152*/ 	.short	0x0078
        /*0154*/ 	.byte	0x00, 0xf5, 0x21, 0x00


	//----- nvinfo : EIATTR_KPARAM_INFO
	.align		4
.L_217:
        /*0158*/ 	.byte	0x04, 0x17
        /*015a*/ 	.short	(.L_219 - .L_218)
.L_218:
        /*015c*/ 	.word	0x00000000
        /*0160*/ 	.short	0x000e
        /*0162*/ 	.short	0x0070
        /*0164*/ 	.byte	0x00, 0xf5, 0x21, 0x00


	//----- nvinfo : EIATTR_KPARAM_INFO
	.align		4
.L_219:
        /*0168*/ 	.byte	0x04, 0x17
        /*016a*/ 	.short	(.L_221 - .L_220)
.L_220:
        /*016c*/ 	.word	0x00000000
        /*0170*/ 	.short	0x000d
        /*0172*/ 	.short	0x0068
        /*0174*/ 	.byte	0x00, 0xf5, 0x21, 0x00


	//----- nvinfo : EIATTR_KPARAM_INFO
	.align		4
.L_221:
        /*0178*/ 	.byte	0x04, 0x17
        /*017a*/ 	.short	(.L_223 - .L_222)
.L_222:
        /*017c*/ 	.word	0x00000000
        /*0180*/ 	.short	0x000c
        /*0182*/ 	.short	0x0060
        /*0184*/ 	.byte	0x00, 0xf5, 0x21, 0x00


	//----- nvinfo : EIATTR_KPARAM_INFO
	.align		4
.L_223:
        /*0188*/ 	.byte	0x04, 0x17
        /*018a*/ 	.short	(.L_225 - .L_224)
.L_224:
        /*018c*/ 	.word	0x00000000
        /*0190*/ 	.short	0x000b
        /*0192*/ 	.short	0x0058
        /*0194*/ 	.byte	0x00, 0xf5, 0x21, 0x00


	//----- nvinfo : EIATTR_KPARAM_INFO
	.align		4
.L_225:
        /*0198*/ 	.byte	0x04, 0x17
        /*019a*/ 	.short	(.L_227 - .L_226)
.L_226:
        /*019c*/ 	.word	0x00000000
        /*01a0*/ 	.short	0x000a
        /*01a2*/ 	.short	0x0050
        /*01a4*/ 	.byte	0x00, 0xf5, 0x21, 0x00


	//----- nvinfo : EIATTR_KPARAM_INFO
	.align		4
.L_227:
        /*01a8*/ 	.byte	0x04, 0x17
        /*01aa*/ 	.short	(.L_229 - .L_228)
.L_228:
        /*01ac*/ 	.word	0x00000000
        /*01b0*/ 	.short	0x0009
        /*01b2*/ 	.short	0x0048
        /*01b4*/ 	.byte	0x00, 0xf5, 0x21, 0x00


	//----- nvinfo : EIATTR_KPARAM_INFO
	.align		4
.L_229:
        /*01b8*/ 	.byte	0x04, 0x17
        /*01ba*/ 	.short	(.L_231 - .L_230)
.L_230:
        /*01bc*/ 	.word	0x00000000
        /*01c0*/ 	.short	0x0008
        /*01c2*/ 	.short	0x0040
        /*01c4*/ 	.byte	0x00, 0xf5, 0x21, 0x00


	//----- nvinfo : EIATTR_KPARAM_INFO
	.align		4
.L_231:
        /*01c8*/ 	.byte	0x04, 0x17
        /*01ca*/ 	.short	(.L_233 - .L_232)
.L_232:
        /*01cc*/ 	.word	0x00000000
        /*01d0*/ 	.short	0x0007
        /*01d2*/ 	.short	0x0038
        /*01d4*/ 	.byte	0x00, 0xf5, 0x21, 0x00


	//----- nvinfo : EIATTR_KPARAM_INFO
	.align		4
.L_233:
        /*01d8*/ 	.byte	0x04, 0x17
        /*01da*/ 	.short	(.L_235 - .L_234)
.L_234:
        /*01dc*/ 	.word	0x00000000
        /*01e0*/ 	.short	0x0006
        /*01e2*/ 	.short	0x0030
        /*01e4*/ 	.byte	0x00, 0xf5, 0x21, 0x00


	//----- nvinfo : EIATTR_KPARAM_INFO
	.align		4
.L_235:
        /*01e8*/ 	.byte	0x04, 0x17
        /*01ea*/ 	.short	(.L_237 - .L_236)
.L_236:
        /*01ec*/ 	.word	0x00000000
        /*01f0*/ 	.short	0x0005
        /*01f2*/ 	.short	0x0028
        /*01f4*/ 	.byte	0x00, 0xf5, 0x21, 0x00


	//----- nvinfo : EIATTR_KPARAM_INFO
	.align		4
.L_237:
        /*01f8*/ 	.byte	0x04, 0x17
        /*01fa*/ 	.short	(.L_239 - .L_238)
.L_238:
        /*01fc*/ 	.word	0x00000000
        /*0200*/ 	.short	0x0004
        /*0202*/ 	.short	0x0020
        /*0204*/ 	.byte	0x00, 0xf5, 0x21, 0x00


	//----- nvinfo : EIATTR_KPARAM_INFO
	.align		4
.L_239:
        /*0208*/ 	.byte	0x04, 0x17
        /*020a*/ 	.short	(.L_241 - .L_240)
.L_240:
        /*020c*/ 	.word	0x00000000
        /*0210*/ 	.short	0x0003
        /*0212*/ 	.short	0x0018
        /*0214*/ 	.byte	0x00, 0xf5, 0x21, 0x00


	//----- nvinfo : EIATTR_KPARAM_INFO
	.align		4
.L_241:
        /*0218*/ 	.byte	0x04, 0x17
        /*021a*/ 	.short	(.L_243 - .L_242)
.L_242:
        /*021c*/ 	.word	0x00000000
        /*0220*/ 	.short	0x0002
        /*0222*/ 	.short	0x0010
        /*0224*/ 	.byte	0x00, 0xf5, 0x21, 0x00


	//----- nvinfo : EIATTR_KPARAM_INFO
	.align		4
.L_243:
        /*0228*/ 	.byte	0x04, 0x17
        /*022a*/ 	.short	(.L_245 - .L_244)
.L_244:
        /*022c*/ 	.word	0x00000000
        /*0230*/ 	.short	0x0001
        /*0232*/ 	.short	0x0008
        /*0234*/ 	.byte	0x00, 0xf5, 0x21, 0x00


	//----- nvinfo : EIATTR_KPARAM_INFO
	.align		4
.L_245:
        /*0238*/ 	.byte	0x04, 0x17
        /*023a*/ 	.short	(.L_247 - .L_246)
.L_246:
        /*023c*/ 	.word	0x00000000
        /*0240*/ 	.short	0x0000
        /*0242*/ 	.short	0x0000
        /*0244*/ 	.byte	0x00, 0xf5, 0x21, 0x00


	//----- nvinfo : EIATTR_SPARSE_MMA_MASK
	.align		4
.L_247:
        /*0248*/ 	.byte	0x03, 0x50
        /*024a*/ 	.short	0x0000


	//----- nvinfo : EIATTR_MAXREG_COUNT
	.align		4
        /*024c*/ 	.byte	0x03, 0x1b
        /*024e*/ 	.short	0x00ff


	//----- nvinfo : EIATTR_MERCURY_ISA_VERSION
	.align		4
        /*0250*/ 	.byte	0x03, 0x5f
        /*0252*/ 	.short	0x0101


	//----- nvinfo : EIATTR_VRC_CTA_INIT_COUNT
	.align		4
        /*0254*/ 	.byte	0x02, 0x4a
	.zero		1
	.zero		1


	//----- nvinfo : EIATTR_EXIT_INSTR_OFFSETS
	.align		4
        /*0258*/ 	.byte	0x04, 0x1c
        /*025a*/ 	.short	(.L_249 - .L_248)


	//   ....[0]....
.L_248:
        /*025c*/ 	.word	0x00000080


	//   ....[1]....
        /*0260*/ 	.word	0x00004ca0


	//----- nvinfo : EIATTR_CRS_STACK_SIZE
	.align		4
.L_249:
        /*0264*/ 	.byte	0x04, 0x1e
        /*0266*/ 	.short	(.L_251 - .L_250)
.L_250:
        /*0268*/ 	.word	0x00000000


	//----- nvinfo : EIATTR_CBANK_PARAM_SIZE
	.align		4
.L_251:
        /*026c*/ 	.byte	0x03, 0x19
        /*026e*/ 	.short	0x0120


	//----- nvinfo : EIATTR_PARAM_CBANK
	.align		4
        /*0270*/ 	.byte	0x04, 0x0a
        /*0272*/ 	.short	(.L_253 - .L_252)
	.align		4
.L_252:
        /*0274*/ 	.word	index@(.nv.constant0._Z25_cuda_compute_fluxes_loopPdS_S_S_S_S_S_S_S_S_S_S_S_S_S_S_S_S_S_S_S_PlS0_S0_S0_S0_S_S0_S_lllddld)
        /*0278*/ 	.short	0x0380
        /*027a*/ 	.short	0x0120


	//----- nvinfo : EIATTR_SW_WAR
	.align		4
.L_253:
        /*027c*/ 	.byte	0x04, 0x36
        /*027e*/ 	.short	(.L_255 - .L_254)
.L_254:
        /*0280*/ 	.word	0x00000008
.L_255:


//--------------------- .nv.callgraph             --------------------------
	.section	.nv.callgraph,"",@"SHT_CUDA_CALLGRAPH"
	.align	4
	.sectionentsize	8
	.align		4
        /*0000*/ 	.word	0x00000000
	.align		4
        /*0004*/ 	.word	0xffffffff
	.align		4
        /*0008*/ 	.word	0x00000000
	.align		4
        /*000c*/ 	.word	0xfffffffe
	.align		4
        /*0010*/ 	.word	0x00000000
	.align		4
        /*0014*/ 	.word	0xfffffffd
	.align		4
        /*0018*/ 	.word	0x00000000
	.align		4
        /*001c*/ 	.word	0xfffffffc


//--------------------- .text._Z44_cuda_extrapolate_second_order_edge_sw_loop3PdS_S_S_ll --------------------------
	.section	.text._Z44_cuda_extrapolate_second_order_edge_sw_loop3PdS_S_S_ll,"ax",@progbits
	.align	128
        .global         _Z44_cuda_extrapolate_second_order_edge_sw_loop3PdS_S_S_ll
        .type           _Z44_cuda_extrapolate_second_order_edge_sw_loop3PdS_S_S_ll,@function
        .size           _Z44_cuda_extrapolate_second_order_edge_sw_loop3PdS_S_S_ll,(.L_x_168 - _Z44_cuda_extrapolate_second_order_edge_sw_loop3PdS_S_S_ll)
        .other          _Z44_cuda_extrapolate_second_order_edge_sw_loop3PdS_S_S_ll,@"STO_CUDA_ENTRY STV_DEFAULT"
_Z44_cuda_extrapolate_second_order_edge_sw_loop3PdS_S_S_ll:
.text._Z44_cuda_extrapolate_second_order_edge_sw_loop3PdS_S_S_ll:
[----:B------:R-:W-:Y:S01]  /*0000*/  LDC R1, c[0x0][0x37c] ;  /* 0x0000df00ff017b82 */ /* 0x000fe20000000800 */
[----:B------:R-:W0:Y:S07]  /*0010*/  S2R R0, SR_TID.X ;  /* 0x0000000000007919 */ /* 0x000e2e0000002100 */
[----:B------:R-:W0:Y:S08]  /*0020*/  S2UR UR4, SR_CTAID.X ;  /* 0x00000000000479c3 */ /* 0x000e300000002500 */
[----:B------:R-:W0:Y:S08]  /*0030*/  LDC R3, c[0x0][0x360] ;  /* 0x0000d800ff037b82 */ /* 0x000e300000000800 */
[----:B------:R-:W1:Y:S08]  /*0040*/  LDC.64 R4, c[0x0][0x3a8] ;  /* 0x0000ea00ff047b82 */ /* 0x000e700000000a00 */
[----:B------:R-:W2:Y:S01]  /*0050*/  LDC.64 R6, c[0x0][0x3a0] ;  /* 0x0000e800ff067b82 */ /* 0x000ea20000000a00 */
[----:B0-----:R-:W-:-:S05]  /*0060*/  IMAD R3, R3, UR4, R0 ;  /* 0x0000000403037c24 */ /* 0x001fca000f8e0200 */
[----:B------:R-:W-:Y:S02]  /*0070*/  SHF.R.S32.HI R0, RZ, 0x1f, R3 ;  /* 0x0000001fff007819 */ /* 0x000fe40000011403 */
[----:B-1----:R-:W-:-:S04]  /*0080*/  ISETP.GE.U32.AND P1, PT, R3, R4, PT ;  /* 0x000000040300720c */ /* 0x002fc80003f26070 */
[----:B------:R-:W-:Y:S02]  /*0090*/  ISETP.GE.AND.EX P1, PT, R0, R5, PT, P1 ;  /* 0x000000050000720c */ /* 0x000fe40003f26310 */
[----:B--2---:R-:W-:-:S04]  /*00a0*/  ISETP.NE.U32.AND P0, PT, R6, 0x1, PT ;  /* 0x000000010600780c */ /* 0x004fc80003f05070 */
[----:B------:R-:W-:-:S13]  /*00b0*/  ISETP.NE.OR.EX P0, PT, R7, RZ, P1, P0 ;  /* 0x000000ff0700720c */ /* 0x000fda0000f05700 */
[----:B------:R-:W-:Y:S05]  /*00c0*/  @P0 EXIT ;  /* 0x000000000000094d */ /* 0x000fea0003800000 */
[----:B------:R-:W0:Y:S01]  /*00d0*/  LDCU.128 UR8, c[0x0][0x390] ;  /* 0x00007200ff0877ac */ /* 0x000e220008000c00 */
[C---:B------:R-:W-:Y:S01]  /*00e0*/  IMAD.SHL.U32 R8, R3.reuse, 0x8, RZ ;  /* 0x0000000803087824 */ /* 0x040fe200078e00ff */
[----:B------:R-:W-:Y:S01]  /*00f0*/  SHF.L.U64.HI R0, R3, 0x3, R0 ;  /* 0x0000000303007819 */ /* 0x000fe20000010200 */
[----:B------:R-:W1:Y:S01]  /*0100*/  LDCU.64 UR4, c[0x0][0x358] ;  /* 0x00006b00ff0477ac */ /* 0x000e620008000a00 */
[----:B------:R-:W2:Y:S02]  /*0110*/  LDCU.128 UR12, c[0x0][0x380] ;  /* 0x00007000ff0c77ac */ /* 0x000ea40008000c00 */
[----:B0-----:R-:W-:-:S04]  /*0120*/  IADD3 R2, P0, PT, R8, UR8, RZ ;  /* 0x0000000808027c10 */ /* 0x001fc8000ff1e0ff */
[----:B------:R-:W-:-:S06]  /*0130*/  IADD3.X R3, PT, PT, R0, UR9, RZ, P0, !PT ;  /* 0x0000000900037c10 */ /* 0x000fcc00087fe4ff */
[----:B-1----:R-:W3:Y:S01]  /*0140*/  LDG.E.64 R2, desc[UR4][R2.64] ;  /* 0x0000000402027981 */ /* 0x002ee2000c1e1b00 */
[C---:B--2---:R-:W-:Y:S02]  /*0150*/  IADD3 R6, P0, PT, R8.reuse, UR12, RZ ;  /* 0x0000000c08067c10 */ /* 0x044fe4000ff1e0ff */
[----:B------:R-:W-:Y:S02]  /*0160*/  IADD3 R4, P1, PT, R8, UR10, RZ ;  /* 0x0000000a08047c10 */ /* 0x000fe4000ff3e0ff */
[C---:B------:R-:W-:Y:S02]  /*0170*/  IADD3.X R7, PT, PT, R0.reuse, UR13, RZ, P0, !PT ;  /* 0x0000000d00077c10 */ /* 0x040fe400087fe4ff */
[----:B------:R-:W-:-:S03]  /*0180*/  IADD3.X R5, PT, PT, R0, UR11, RZ, P1, !PT ;  /* 0x0000000b00057c10 */ /* 0x000fc60008ffe4ff */
[----:B---3--:R-:W-:Y:S04]  /*0190*/  STG.E.64 desc[UR4][R6.64], R2 ;  /* 0x0000000206007986 */ /* 0x008fe8000c101b04 */
[----:B------:R-:W2:Y:S01]  /*01a0*/  LDG.E.64 R4, desc[UR4][R4.64] ;  /* 0x0000000404047981 */ /* 0x000ea2000c1e1b00 */
[----:B------:R-:W-:-:S04]  /*01b0*/  IADD3 R8, P0, PT, R8, UR14, RZ ;  /* 0x0000000e08087c10 */ /* 0x000fc8000ff1e0ff */
[----:B------:R-:W-:-:S05]  /*01c0*/  IADD3.X R9, PT, PT, R0, UR15, RZ, P0, !PT ;  /* 0x0000000f00097c10 */ /* 0x000fca00087fe4ff */
[----:B--2---:R-:W-:Y:S01]  /*01d0*/  STG.E.64 desc[UR4][R8.64], R4 ;  /* 0x0000000408007986 */ /* 0x004fe2000c101b04 */
[----:B------:R-:W-:Y:S05]  /*01e0*/  EXIT ;  /* 0x000000000000794d */ /* 0x000fea0003800000 */
.L_x_0:
[----:B------:R-:W-:-:S00]  /*01f0*/  BRA `(.L_x_0) ;  /* 0xfffffffc00fc7947 */ /* 0x000fc0000383ffff */
[----:B------:R-:W-:-:S00]  /*0200*/  NOP ;  /* 0x0000000000007918 */ /* 0x000fc00000000000 */
[----:B------:R-:W-:-:S00]  /*0210*/  NOP ;  /* 0x0000000000007918 */ /* 0x000fc00000000000 */
[----:B------:R-:W-:-:S00]  /*0220*/  NOP ;  /* 0x0000000000007918 */ /* 0x000fc00000000000 */
[----:B------:R-:W-:-:S00]  /*0230*/  NOP ;  /* 0x0000000000007918 */ /* 0x000fc00000000000 */
[----:B------:R-:W-:-:S00]  /*0240*/  NOP ;  /* 0x0000000000007918 */ /* 0x000fc00000000000 */
[----:B------:R-:W-:-:S00]  /*0250*/  NOP ;  /* 0x0000000000007918 */ /* 0x000fc00000000000 */
[----:B------:R-:W-:-:S00]  /*0260*/  NOP ;  /* 0x0000000000007918 */ /* 0x000fc00000000000 */
[----:B------:R-:W-:-:S00]  /*0270*/  NOP ;  /* 0x0000000000007918 */ /* 0x000fc00000000000 */
.L_x_168:


//--------------------- .text._Z44_cuda_extrapolate_second_order_edge_sw_loop2PdS_S_S_S_S_S_S_S_S_S_S_S_S_S_S_S_PlS_S_S0_dddddddll --------------------------
	.section	.text._Z44_cuda_extrapolate_second_order_edge_sw_loop2PdS_S_S_S_S_S_S_S_S_S_S_S_S_S_S_S_PlS_S_S0_dddddddll,"ax",@progbits
	.align	128
        .global         _Z44_cuda_extrapolate_second_order_edge_sw_loop2PdS_S_S_S_S_S_S_S_S_S_S_S_S_S_S_S_PlS_S_S0_dddddddll
        .type           _Z44_cuda_extrapolate_second_order_edge_sw_loop2PdS_S_S_S_S_S_S_S_S_S_S_S_S_S_S_S_PlS_S_S0_dddddddll,@function
        .size           _Z44_cuda_extrapolate_second_order_edge_sw_loop2PdS_S_S_S_S_S_S_S_S_S_S_S_S_S_S_S_PlS_S_S0_dddddddll,(.L_x_162 - _Z44_cuda_extrapolate_second_order_edge_sw_loop2PdS_S_S_S_S_S_S_S_S_S_S_S_S_S_S_S_PlS_S_S0_dddddddll)
        .other          _Z44_cuda_extrapolate_second_order_edge_sw_loop2PdS_S_S_S_S_S_S_S_S_S_S_S_S_S_S_S_PlS_S_S0_dddddddll,@"STO_CUDA_ENTRY STV_DEFAULT"
_Z44_cuda_extrapolate_second_order_edge_sw_loop2PdS_S_S_S_S_S_S_S_S_S_S_S_S_S_S_S_PlS_S_S0_dddddddll:
.text._Z44_cuda_extrapolate_second_order_edge_sw_loop2PdS_S_S_S_S_S_S_S_S_S_S_S_S_S_S_S_PlS_S_S0_dddddddll:
[----:B------:R-:W-:Y:S01]  /*0000*/  LDC R1, c[0x0][0x37c] ;  /* 0x0000df00ff017b82 */ /* 0x000fe20000000800 */
[----:B------:R-:W0:Y:S07]  /*0010*/  S2R R3, SR_TID.X ;  /* 0x0000000000037919 */ /* 0x000e2e0000002100 */
[----:B------:R-:W0:Y:S01]  /*0020*/  S2UR UR4, SR_CTAID.X ;  /* 0x00000000000479c3 */ /* 0x000e220000002500 */
[----:B------:R-:W1:Y:S07]  /*0030*/  LDCU.64 UR6, c[0x0][0x460] ;  /* 0x00008c00ff0677ac */ /* 0x000e6e0008000a00 */
[----:B------:R-:W0:Y:S02]  /*0040*/  LDC R0, c[0x0][0x360] ;  /* 0x0000d800ff007b82 */ /* 0x000e240000000800 */
[----:B0-----:R-:W-:-:S05]  /*0050*/  IMAD R0, R0, UR4, R3 ;  /* 0x0000000400007c24 */ /* 0x001fca000f8e0203 */
[----:B-1----:R-:W-:Y:S02]  /*0060*/  ISETP.GE.U32.AND P0, PT, R0, UR6, PT ;  /* 0x0000000600007c0c */ /* 0x002fe4000bf06070 */
[----:B------:R-:W-:-:S04]  /*0070*/  SHF.R.S32.HI R7, RZ, 0x1f, R0 ;  /* 0x0000001fff077819 */ /* 0x000fc80000011400 */
[----:B------:R-:W-:-:S13]  /*0080*/  ISETP.GE.AND.EX P0, PT, R7, UR7, PT, P0 ;  /* 0x0000000707007c0c */ /* 0x000fda000bf06300 */
[----:B------:R-:W-:Y:S05]  /*0090*/  @P0 EXIT ;  /* 0x000000000000094d */ /* 0x000fea0003800000 */
[----:B------:R-:W0:Y:S01]  /*00a0*/  LDC.64 R8, c[0x0][0x420] ;  /* 0x00010800ff087b82 */ /* 0x000e220000000a00 */
[----:B------:R-:W1:Y:S01]  /*00b0*/  LDCU.64 UR4, c[0x0][0x358] ;  /* 0x00006b00ff0477ac */ /* 0x000e620008000a00 */
[----:B------:R-:W-:Y:S01]  /*00c0*/  IMAD R2, R0, 0x3, RZ ;  /* 0x0000000300027824 */ /* 0x000fe200078e02ff */
[----:B------:R-:W2:Y:S05]  /*00d0*/  LDCU.64 UR6, c[0x0][0x3c0] ;  /* 0x00007800ff0677ac */ /* 0x000eaa0008000a00 */
[----:B------:R-:W3:Y:S01]  /*00e0*/  LDC.64 R60, c[0x0][0x3d0] ;  /* 0x0000f400ff3c7b82 */ /* 0x000ee20000000a00 */
[----:B------:R-:W4:Y:S01]  /*00f0*/  LDCU.64 UR8, c[0x0][0x458] ;  /* 0x00008b00ff0877ac */ /* 0x000f220008000a00 */
[----:B------:R-:W4:Y:S06]  /*0100*/  LDCU.128 UR12, c[0x0][0x3b0] ;  /* 0x00007600ff0c77ac */ /* 0x000f2c0008000c00 */
[----:B------:R-:W3:Y:S01]  /*0110*/  LDC.64 R62, c[0x0][0x3d8] ;  /* 0x0000f600ff3e7b82 */ /* 0x000ee20000000a00 */
[----:B------:R-:W4:Y:S01]  /*0120*/  LDCU.64 UR10, c[0x0][0x408] ;  /* 0x00008100ff0a77ac */ /* 0x000f220008000a00 */
[----:B0-----:R-:W-:-:S06]  /*0130*/  IMAD.WIDE R8, R2, 0x8, R8 ;  /* 0x0000000802087825 */ /* 0x001fcc00078e0208 */
[----:B------:R-:W0:Y:S01]  /*0140*/  LDC.64 R64, c[0x0][0x410] ;  /* 0x00010400ff407b82 */ /* 0x000e220000000a00 */
[----:B-1----:R-:W2:Y:S04]  /*0150*/  LDG.E R17, desc[UR4][R8.64] ;  /* 0x0000000408117981 */ /* 0x002ea8000c1e1900 */
[----:B------:R-:W4:Y:S01]  /*0160*/  LDG.E R25, desc[UR4][R8.64+0x8] ;  /* 0x0000080408197981 */ /* 0x000f22000c1e1900 */
[C---:B------:R-:W-:Y:S01]  /*0170*/  IMAD.SHL.U32 R3, R0.reuse, 0x8, RZ ;  /* 0x0000000800037824 */ /* 0x040fe200078e00ff */
[C---:B------:R-:W-:Y:S01]  /*0180*/  SHF.L.U64.HI R4, R0.reuse, 0x3, R7 ;  /* 0x0000000300047819 */ /* 0x040fe20000010207 */
[C---:B------:R-:W-:Y:S01]  /*0190*/  IMAD.SHL.U32 R35, R0.reuse, 0x2, RZ ;  /* 0x0000000200237824 */ /* 0x040fe200078e00ff */
[----:B------:R-:W3:Y:S01]  /*01a0*/  LDG.E R27, desc[UR4][R8.64+0x10] ;  /* 0x00001004081b7981 */ /* 0x000ee2000c1e1900 */
[----:B------:R-:W-:Y:S01]  /*01b0*/  IMAD R33, R0, 0x6, RZ ;  /* 0x0000000600217824 */ /* 0x000fe200078e02ff */
[----:B------:R-:W1:Y:S01]  /*01c0*/  LDC.64 R36, c[0x0][0x380] ;  /* 0x0000e000ff247b82 */ /* 0x000e620000000a00 */
[----:B--2---:R-:W-:-:S02]  /*01d0*/  SHF.R.S64 R5, RZ, 0x1d, R17 ;  /* 0x0000001dff057819 */ /* 0x004fc40000001011 */
[----:B------:R-:W-:Y:S02]  /*01e0*/  SHF.R.S32.HI R6, RZ, 0x1d, R17 ;  /* 0x0000001dff067819 */ /* 0x000fe40000011411 */
[--C-:B----4-:R-:W-:Y:S02]  /*01f0*/  SHF.R.S64 R10, RZ, 0x1d, R25.reuse ;  /* 0x0000001dff0a7819 */ /* 0x110fe40000001019 */
[----:B------:R-:W-:Y:S02]  /*0200*/  SHF.R.S32.HI R11, RZ, 0x1d, R25 ;  /* 0x0000001dff0b7819 */ /* 0x000fe40000011419 */
[--C-:B---3--:R-:W-:Y:S02]  /*0210*/  SHF.R.S64 R14, RZ, 0x1d, R27.reuse ;  /* 0x0000001dff0e7819 */ /* 0x108fe4000000101b */
[----:B------:R-:W-:Y:S02]  /*0220*/  SHF.R.S32.HI R15, RZ, 0x1d, R27 ;  /* 0x0000001dff0f7819 */ /* 0x000fe4000001141b */
[----:B------:R-:W-:-:S02]  /*0230*/  IADD3 R22, P0, PT, R5, UR6, RZ ;  /* 0x0000000605167c10 */ /* 0x000fc4000ff1e0ff */
[----:B------:R-:W-:Y:S02]  /*0240*/  IADD3 R20, P1, PT, R10, UR6, RZ ;  /* 0x000000060a147c10 */ /* 0x000fe4000ff3e0ff */
[----:B------:R-:W-:Y:S02]  /*0250*/  IADD3 R18, P2, PT, R14, UR6, RZ ;  /* 0x000000060e127c10 */ /* 0x000fe4000ff5e0ff */
[----:B------:R-:W-:Y:S02]  /*0260*/  IADD3.X R23, PT, PT, R6, UR7, RZ, P0, !PT ;  /* 0x0000000706177c10 */ /* 0x000fe400087fe4ff */
[----:B------:R-:W-:Y:S02]  /*0270*/  IADD3.X R21, PT, PT, R11, UR7, RZ, P1, !PT ;  /* 0x000000070b157c10 */ /* 0x000fe40008ffe4ff */
[----:B------:R-:W-:Y:S01]  /*0280*/  IADD3.X R19, PT, PT, R15, UR7, RZ, P2, !PT ;  /* 0x000000070f137c10 */ /* 0x000fe200097fe4ff */
[----:B------:R-:W2:Y:S04]  /*0290*/  LDG.E.64 R28, desc[UR4][R22.64] ;  /* 0x00000004161c7981 */ /* 0x000ea8000c1e1b00 */
[----:B------:R-:W3:Y:S04]  /*02a0*/  LDG.E.64 R8, desc[UR4][R20.64] ;  /* 0x0000000414087981 */ /* 0x000ee8000c1e1b00 */
[----:B------:R-:W4:Y:S01]  /*02b0*/  LDG.E.64 R12, desc[UR4][R18.64] ;  /* 0x00000004120c7981 */ /* 0x000f22000c1e1b00 */
[----:B------:R-:W-:Y:S01]  /*02c0*/  IADD3 R48, P3, PT, R3, UR12, RZ ;  /* 0x0000000c03307c10 */ /* 0x000fe2000ff7e0ff */
[----:B------:R-:W-:-:S02]  /*02d0*/  IMAD.SHL.U32 R31, R17, 0x2, RZ ;  /* 0x00000002111f7824 */ /* 0x000fc400078e00ff */
[----:B------:R-:W-:Y:S01]  /*02e0*/  IMAD.SHL.U32 R67, R25, 0x2, RZ ;  /* 0x0000000219437824 */ /* 0x000fe200078e00ff */
[----:B------:R-:W-:Y:S01]  /*02f0*/  IADD3.X R49, PT, PT, R4, UR13, RZ, P3, !PT ;  /* 0x0000000d04317c10 */ /* 0x000fe20009ffe4ff */
[----:B0-----:R-:W-:Y:S01]  /*0300*/  IMAD.WIDE R34, R35, 0x8, R64 ;  /* 0x0000000823227825 */ /* 0x001fe200078e0240 */
[----:B------:R-:W-:-:S03]  /*0310*/  IADD3 R16, P3, PT, R3, UR10, RZ ;  /* 0x0000000a03107c10 */ /* 0x000fc6000ff7e0ff */
[----:B------:R-:W-:-:S04]  /*0320*/  IMAD.WIDE R30, R31, 0x8, R64 ;  /* 0x000000081f1e7825 */ /* 0x000fc800078e0240 */
[----:B------:R-:W-:Y:S01]  /*0330*/  IMAD.WIDE R66, R67, 0x8, R64 ;  /* 0x0000000843427825 */ /* 0x000fe200078e0240 */
[----:B------:R-:W4:Y:S04]  /*0340*/  LDG.E.64 R58, desc[UR4][R30.64] ;  /* 0x000000041e3a7981 */ /* 0x000f28000c1e1b00 */
[----:B------:R-:W4:Y:S04]  /*0350*/  LDG.E.64 R56, desc[UR4][R66.64] ;  /* 0x0000000442387981 */ /* 0x000f28000c1e1b00 */
[----:B------:R-:W4:Y:S01]  /*0360*/  LDG.E.64 R52, desc[UR4][R66.64+0x8] ;  /* 0x0000080442347981 */ /* 0x000f22000c1e1b00 */
[----:B--2---:R-:W-:-:S02]  /*0370*/  DSETP.GEU.AND P0, PT, R28, UR8, PT ;  /* 0x000000081c007e2a */ /* 0x004fc4000bf0e000 */
[----:B---3--:R-:W-:Y:S01]  /*0380*/  DSETP.GEU.AND P1, PT, R8, UR8, PT ;  /* 0x0000000808007e2a */ /* 0x008fe2000bf2e000 */
[----:B------:R-:W0:Y:S03]  /*0390*/  LDC.64 R8, c[0x0][0x418] ;  /* 0x00010600ff087b82 */ /* 0x000e260000000a00 */
[----:B------:R-:W-:Y:S01]  /*03a0*/  ISETP.EQ.OR P0, PT, R0, R17, !P0 ;  /* 0x000000110000720c */ /* 0x000fe20004702670 */
[----:B----4-:R-:W-:Y:S01]  /*03b0*/  DSETP.GEU.AND P2, PT, R12, UR8, PT ;  /* 0x000000080c007e2a */ /* 0x010fe2000bf4e000 */
[----:B------:R-:W-:Y:S01]  /*03c0*/  IADD3.X R17, PT, PT, R4, UR11, RZ, P3, !PT ;  /* 0x0000000b04117c10 */ /* 0x000fe20009ffe4ff */
[----:B------:R-:W2:Y:S01]  /*03d0*/  LDG.E.64 R12, desc[UR4][R34.64+0x8] ;  /* 0x00000804220c7981 */ /* 0x000ea2000c1e1b00 */
[----:B------:R-:W-:-:S03]  /*03e0*/  ISETP.EQ.OR P1, PT, R0, R25, !P1 ;  /* 0x000000190000720c */ /* 0x000fc60004f22670 */
[----:B------:R-:W-:Y:S01]  /*03f0*/  ISETP.EQ.OR P2, PT, R0, R27, !P2 ;  /* 0x0000001b0000720c */ /* 0x000fe20005742670 */
[----:B------:R-:W-:Y:S01]  /*0400*/  IMAD.SHL.U32 R27, R27, 0x2, RZ ;  /* 0x000000021b1b7824 */ /* 0x000fe200078e00ff */
[----:B------:R3:W4:Y:S02]  /*0410*/  LDG.E.64 R24, desc[UR4][R30.64+0x8] ;  /* 0x000008041e187981 */ /* 0x000724000c1e1b00 */
[----:B------:R-:W-:Y:S01]  /*0420*/  PLOP3.LUT P0, PT, P2, P0, P1, 0x80, 0x0 ;  /* 0x000000000000781c */ /* 0x000fe20001701010 */
[----:B------:R-:W-:Y:S01]  /*0430*/  IMAD.WIDE R64, R27, 0x8, R64 ;  /* 0x000000081b407825 */ /* 0x000fe200078e0240 */
[----:B------:R-:W-:-:S04]  /*0440*/  IADD3 R46, P1, PT, R3, UR14, RZ ;  /* 0x0000000e032e7c10 */ /* 0x000fc8000ff3e0ff */
[C---:B------:R-:W-:Y:S01]  /*0450*/  IADD3.X R47, PT, PT, R4.reuse, UR15, RZ, P1, !PT ;  /* 0x0000000f042f7c10 */ /* 0x040fe20008ffe4ff */
[----:B------:R-:W2:Y:S01]  /*0460*/  LDG.E.64 R50, desc[UR4][R64.64] ;  /* 0x0000000440327981 */ /* 0x000ea2000c1e1b00 */
[----:B---3--:R-:W3:Y:S03]  /*0470*/  LDC.64 R30, c[0x0][0x398] ;  /* 0x0000e600ff1e7b82 */ /* 0x008ee60000000a00 */
[----:B------:R-:W2:Y:S01]  /*0480*/  LDG.E.64 R54, desc[UR4][R64.64+0x8] ;  /* 0x0000080440367981 */ /* 0x000ea2000c1e1b00 */
[----:B0-----:R-:W-:Y:S01]  /*0490*/  IMAD.WIDE R32, R33, 0x8, R8 ;  /* 0x0000000821207825 */ /* 0x001fe200078e0208 */
[C---:B------:R-:W-:Y:S02]  /*04a0*/  @P0 IADD3 R60, P1, PT, R3.reuse, R60, RZ ;  /* 0x0000003c033c0210 */ /* 0x040fe40007f3e0ff */
[----:B------:R-:W-:Y:S01]  /*04b0*/  @P0 IADD3 R62, P2, PT, R3, R62, RZ ;  /* 0x0000003e033e0210 */ /* 0x000fe20007f5e0ff */
[----:B------:R0:W2:Y:S02]  /*04c0*/  LDG.E.64 R8, desc[UR4][R34.64] ;  /* 0x0000000422087981 */ /* 0x0000a4000c1e1b00 */
[----:B------:R-:W-:-:S02]  /*04d0*/  @P0 IMAD.X R61, R4, 0x1, R61, P1 ;  /* 0x00000001043d0824 */ /* 0x000fc400008e063d */
[----:B------:R-:W-:Y:S01]  /*04e0*/  @P0 IMAD.X R63, R4, 0x1, R63, P2 ;  /* 0x00000001043f0824 */ /* 0x000fe200010e063f */
[----:B------:R-:W5:Y:S04]  /*04f0*/  LDG.E.64 R28, desc[UR4][R32.64] ;  /* 0x00000004201c7981 */ /* 0x000f68000c1e1b00 */
[----:B------:R-:W5:Y:S01]  /*0500*/  LDG.E.64 R26, desc[UR4][R32.64+0x8] ;  /* 0x00000804201a7981 */ /* 0x000f62000c1e1b00 */
[----:B0-----:R-:W0:Y:S03]  /*0510*/  LDC.64 R34, c[0x0][0x388] ;  /* 0x0000e200ff227b82 */ /* 0x001e260000000a00 */
[----:B------:R-:W2:Y:S04]  /*0520*/  LDG.E.64 R44, desc[UR4][R32.64+0x10] ;  /* 0x00001004202c7981 */ /* 0x000ea8000c1e1b00 */
[----:B------:R-:W2:Y:S04]  /*0530*/  LDG.E.64 R40, desc[UR4][R32.64+0x18] ;  /* 0x0000180420287981 */ /* 0x000ea8000c1e1b00 */
[----:B------:R-:W2:Y:S04]  /*0540*/  LDG.E.64 R42, desc[UR4][R32.64+0x20] ;  /* 0x00002004202a7981 */ /* 0x000ea8000c1e1b00 */
[----:B------:R1:W2:Y:S04]  /*0550*/  LDG.E.64 R38, desc[UR4][R32.64+0x28] ;  /* 0x0000280420267981 */ /* 0x0002a8000c1e1b00 */
[----:B------:R0:W-:Y:S04]  /*0560*/  @P0 STG.E.64 desc[UR4][R60.64], RZ ;  /* 0x000000ff3c000986 */ /* 0x0001e8000c101b04 */
[----:B------:R0:W-:Y:S01]  /*0570*/  @P0 STG.E.64 desc[UR4][R48.64], RZ ;  /* 0x000000ff30000986 */ /* 0x0001e2000c101b04 */
[----:B-1----:R-:W1:Y:S03]  /*0580*/  LDC.64 R32, c[0x0][0x390] ;  /* 0x0000e400ff207b82 */ /* 0x002e660000000a00 */
[----:B------:R0:W-:Y:S04]  /*0590*/  @P0 STG.E.64 desc[UR4][R62.64], RZ ;  /* 0x000000ff3e000986 */ /* 0x0001e8000c101b04 */
[----:B------:R0:W-:Y:S04]  /*05a0*/  @P0 STG.E.64 desc[UR4][R46.64], RZ ;  /* 0x000000ff2e000986 */ /* 0x0001e8000c101b04 */
[----:B------:R-:W2:Y:S01]  /*05b0*/  LDG.E.64 R16, desc[UR4][R16.64] ;  /* 0x0000000410107981 */ /* 0x000ea2000c1e1b00 */
[----:B------:R-:W-:Y:S01]  /*05c0*/  DADD R56, -R58, R56 ;  /* 0x000000003a387229 */ /* 0x000fe20000000138 */
[----:B------:R-:W-:Y:S01]  /*05d0*/  BSSY.RECONVERGENT B0, `(.L_x_1) ;  /* 0x0000506000007945 */ /* 0x000fe20003800200 */
[----:B------:R-:W-:-:S04]  /*05e0*/  IMAD.WIDE R36, R2, 0x8, R36 ;  /* 0x0000000802247825 */ /* 0x000fc800078e0224 */
[----:B0-----:R-:W-:-:S04]  /*05f0*/  IMAD.WIDE R34, R2, 0x8, R34 ;  /* 0x0000000802227825 */ /* 0x001fc800078e0222 */
[----:B---3--:R-:W-:-:S04]  /*0600*/  IMAD.WIDE R30, R2, 0x8, R30 ;  /* 0x00000008021e7825 */ /* 0x008fc800078e021e */
[----:B-1----:R-:W-:Y:S01]  /*0610*/  IMAD.WIDE R32, R2, 0x8, R32 ;  /* 0x0000000802207825 */ /* 0x002fe200078e0220 */
[----:B----4-:R-:W-:Y:S02]  /*0620*/  DADD R52, -R24, R52 ;  /* 0x0000000018347229 */ /* 0x010fe40000000134 */
[----:B--2---:R-:W-:Y:S02]  /*0630*/  DADD R50, -R58, R50 ;  /* 0x000000003a327229 */ /* 0x004fe40000000132 */
[----:B------:R-:W-:-:S06]  /*0640*/  DADD R54, -R24, R54 ;  /* 0x0000000018367229 */ /* 0x000fcc0000000136 */
[----:B------:R-:W-:Y:S02]  /*0650*/  DMUL R24, R50, R52 ;  /* 0x0000003432187228 */ /* 0x000fe40000000000 */
[----:B------:R-:W-:Y:S02]  /*0660*/  DMUL R56, R56, R54 ;  /* 0x0000003638387228 */ /* 0x000fe40000000000 */
[----:B------:R-:W-:Y:S02]  /*0670*/  DADD R44, R44, -R8 ;  /* 0x000000002c2c7229 */ /* 0x000fe40000000808 */
[----:B------:R-:W-:Y:S02]  /*0680*/  DADD R40, R40, -R12 ;  /* 0x0000000028287229 */ /* 0x000fe4000000080c */
[----:B------:R-:W-:Y:S02]  /*0690*/  DADD R42, R42, -R8 ;  /* 0x000000002a2a7229 */ /* 0x000fe40000000808 */
[----:B------:R-:W-:Y:S01]  /*06a0*/  DADD R38, R38, -R12 ;  /* 0x0000000026267229 */ /* 0x000fe2000000080c */
[----:B------:R-:W-:-:S04]  /*06b0*/  ISETP.NE.U32.AND P0, PT, R16, 0x3, PT ;  /* 0x000000031000780c */ /* 0x000fc80003f05070 */
[----:B------:R-:W-:-:S13]  /*06c0*/  ISETP.NE.AND.EX P0, PT, R17, RZ, PT, P0 ;  /* 0x000000ff1100720c */ /* 0x000fda0003f05300 */
[----:B------:R-:W-:Y:S05]  /*06d0*/  @P0 BRA `(.L_x_2) ;  /* 0x0000000000640947 */ /* 0x000fea0003800000 */
[----:B------:R-:W0:Y:S02]  /*06e0*/  LDCU.64 UR10, c[0x0][0x3a8] ;  /* 0x00007500ff0a77ac */ /* 0x000e240008000a00 */
[----:B0-----:R-:W-:-:S04]  /*06f0*/  IADD3 R6, P0, PT, R3, UR10, RZ ;  /* 0x0000000a03067c10 */ /* 0x001fc8000ff1e0ff */
[----:B------:R-:W-:-:S05]  /*0700*/  IADD3.X R7, PT, PT, R4, UR11, RZ, P0, !PT ;  /* 0x0000000b04077c10 */ /* 0x000fca00087fe4ff */
[----:B------:R-:W2:Y:S04]  /*0710*/  LDG.E.64 R8, desc[UR4][R6.64] ;  /* 0x0000000406087981 */ /* 0x000ea8000c1e1b00 */
[----:B--2---:R-:W-:Y:S04]  /*0720*/  STG.E.64 desc[UR4][R36.64], R8 ;  /* 0x0000000824007986 */ /* 0x004fe8000c101b04 */
[----:B------:R0:W-:Y:S04]  /*0730*/  STG.E.64 desc[UR4][R36.64+0x8], R8 ;  /* 0x0000080824007986 */ /* 0x0001e8000c101b04 */
[----:B------:R-:W2:Y:S04]  /*0740*/  LDG.E.64 R10, desc[UR4][R6.64] ;  /* 0x00000004060a7981 */ /* 0x000ea8000c1e1b00 */
[----:B--2---:R1:W-:Y:S04]  /*0750*/  STG.E.64 desc[UR4][R36.64+0x10], R10 ;  /* 0x0000100a24007986 */ /* 0x0043e8000c101b04 */
[----:B------:R-:W2:Y:S04]  /*0760*/  LDG.E.64 R12, desc[UR4][R48.64] ;  /* 0x00000004300c7981 */ /* 0x000ea8000c1e1b00 */
[----:B--2---:R1:W-:Y:S04]  /*0770*/  STG.E.64 desc[UR4][R34.64], R12 ;  /* 0x0000000c22007986 */ /* 0x0043e8000c101b04 */
[----:B------:R1:W-:Y:S04]  /*0780*/  STG.E.64 desc[UR4][R34.64+0x8], R12 ;  /* 0x0000080c22007986 */ /* 0x0003e8000c101b04 */
[----:B------:R-:W2:Y:S04]  /*0790*/  LDG.E.64 R14, desc[UR4][R48.64] ;  /* 0x00000004300e7981 */ /* 0x000ea8000c1e1b00 */
[----:B--2---:R1:W-:Y:S04]  /*07a0*/  STG.E.64 desc[UR4][R34.64+0x10], R14 ;  /* 0x0000100e22007986 */ /* 0x0043e8000c101b04 */
[----:B------:R-:W2:Y:S01]  /*07b0*/  LDG.E.64 R16, desc[UR4][R46.64] ;  /* 0x000000042e107981 */ /* 0x000ea2000c1e1b00 */
[----:B------:R-:W-:-:S03]  /*07c0*/  IADD3 R6, P0, PT, R3, UR6, RZ ;  /* 0x0000000603067c10 */ /* 0x000fc6000ff1e0ff */
[----:B--2---:R1:W-:Y:S04]  /*07d0*/  STG.E.64 desc[UR4][R32.64], R16 ;  /* 0x0000001020007986 */ /* 0x0043e8000c101b04 */
[----:B------:R1:W-:Y:S04]  /*07e0*/  STG.E.64 desc[UR4][R32.64+0x8], R16 ;  /* 0x0000081020007986 */ /* 0x0003e8000c101b04 */
[----:B0-----:R-:W2:Y:S01]  /*07f0*/  LDG.E.64 R8, desc[UR4][R46.64] ;  /* 0x000000042e087981 */ /* 0x001ea2000c1e1b00 */
[----:B------:R-:W-:-:S03]  /*0800*/  IADD3.X R7, PT, PT, R4, UR7, RZ, P0, !PT ;  /* 0x0000000704077c10 */ /* 0x000fc600087fe4ff */
[----:B--2---:R1:W-:Y:S04]  /*0810*/  STG.E.64 desc[UR4][R32.64+0x10], R8 ;  /* 0x0000100820007986 */ /* 0x0043e8000c101b04 */
[----:B------:R-:W2:Y:S04]  /*0820*/  LDG.E.64 R4, desc[UR4][R6.64] ;  /* 0x0000000406047981 */ /* 0x000ea8000c1e1b00 */
[----:B--2---:R1:W-:Y:S04]  /*0830*/  STG.E.64 desc[UR4][R30.64], R4 ;  /* 0x000000041e007986 */ /* 0x0043e8000c101b04 */
[----:B------:R1:W-:Y:S04]  /*0840*/  STG.E.64 desc[UR4][R30.64+0x8], R4 ;  /* 0x000008041e007986 */ /* 0x0003e8000c101b04 */
[----:B------:R1:W-:Y:S01]  /*0850*/  STG.E.64 desc[UR4][R30.64+0x10], R4 ;  /* 0x000010041e007986 */ /* 0x0003e2000c101b04 */
[----:B------:R-:W-:Y:S05]  /*0860*/  BRA `(.L_x_3) ;  /* 0x0000004c00707947 */ /* 0x000fea0003800000 */
.L_x_2:
[----:B------:R-:W-:Y:S01]  /*0870*/  ISETP.GE.U32.AND P0, PT, R16, 0x2, PT ;  /* 0x000000021000780c */ /* 0x000fe20003f06070 */
[----:B-----5:R-:W-:Y:S02]  /*0880*/  DADD R28, R28, -R8 ;  /* 0x000000001c1c7229 */ /* 0x020fe40000000808 */
[----:B------:R-:W-:Y:S01]  /*0890*/  DADD R26, R26, -R12 ;  /* 0x000000001a1a7229 */ /* 0x000fe2000000080c */
[----:B------:R-:W-:-:S13]  /*08a0*/  ISETP.GE.AND.EX P0, PT, R17, RZ, PT, P0 ;  /* 0x000000ff1100720c */ /* 0x000fda0003f06300 */
[----:B------:R-:W-:Y:S05]  /*08b0*/  @P0 BRA `(.L_x_4) ;  /* 0x0000000c00d00947 */ /* 0x000fea0003800000 */
[----:B------:R-:W2:Y:S04]  /*08c0*/  LDG.E.64 R52, desc[UR4][R20.64] ;  /* 0x0000000414347981 */ /* 0x000ea8000c1e1b00 */
[----:B------:R-:W3:Y:S04]  /*08d0*/  LDG.E.64 R50, desc[UR4][R18.64] ;  /* 0x0000000412327981 */ /* 0x000ee8000c1e1b00 */
[----:B------:R-:W4:Y:S01]  /*08e0*/  LDG.E.64 R12, desc[UR4][R22.64] ;  /* 0x00000004160c7981 */ /* 0x000f22000c1e1b00 */
[----:B------:R-:W-:-:S04]  /*08f0*/  IADD3 R16, P0, PT, R3, UR6, RZ ;  /* 0x0000000603107c10 */ /* 0x000fc8000ff1e0ff */
[----:B------:R-:W-:-:S05]  /*0900*/  IADD3.X R17, PT, PT, R4, UR7, RZ, P0, !PT ;  /* 0x0000000704117c10 */ /* 0x000fca00087fe4ff */
[----:B------:R-:W5:Y:S01]  /*0910*/  LDG.E.64 R8, desc[UR4][R16.64] ;  /* 0x0000000410087981 */ /* 0x000f62000c1e1b00 */
[----:B------:R-:W-:Y:S01]  /*0920*/  UMOV UR10, 0x33333333 ;  /* 0x33333333000a7882 */ /* 0x000fe20000000000 */
[----:B------:R-:W-:Y:S01]  /*0930*/  UMOV UR11, 0x3ff33333 ;  /* 0x3ff33333000b7882 */ /* 0x000fe20000000000 */
[----:B------:R-:W-:Y:S01]  /*0940*/  BSSY.RECONVERGENT B2, `(.L_x_5) ;  /* 0x000003c000027945 */ /* 0x000fe20003800200 */
[----:B--2---:R-:W-:Y:S01]  /*0950*/  IMAD.MOV.U32 R0, RZ, RZ, R53 ;  /* 0x000000ffff007224 */ /* 0x004fe200078e0035 */
[----:B---3--:R-:W-:Y:S01]  /*0960*/  DSETP.MIN.AND P0, P1, R52, R50, PT ;  /* 0x000000323400722a */ /* 0x008fe20003900000 */
[----:B------:R-:W-:-:S05]  /*0970*/  IMAD.MOV.U32 R7, RZ, RZ, R51 ;  /* 0x000000ffff077224 */ /* 0x000fca00078e0033 */
[----:B------:R-:W-:Y:S01]  /*0980*/  FSEL R55, R0, R7, P0 ;  /* 0x0000000700377208 */ /* 0x000fe20000000000 */
[----:B----4-:R-:W-:Y:S01]  /*0990*/  IMAD.MOV.U32 R0, RZ, RZ, R13 ;  /* 0x000000ffff007224 */ /* 0x010fe200078e000d */
[----:B------:R-:W-:Y:S01]  /*09a0*/  SEL R50, R52, R50, P0 ;  /* 0x0000003234327207 */ /* 0x000fe20000000000 */
[----:B------:R-:W-:-:S05]  /*09b0*/  IMAD.MOV.U32 R52, RZ, RZ, RZ ;  /* 0x000000ffff347224 */ /* 0x000fca00078e00ff */
[----:B------:R-:W-:-:S05]  /*09c0*/  @P1 LOP3.LUT R55, R7, 0x80000, RZ, 0xfc, !PT ;  /* 0x0008000007371812 */ /* 0x000fca00078efcff */
[----:B------:R-:W-:-:S04]  /*09d0*/  IMAD.MOV.U32 R51, RZ, RZ, R55 ;  /* 0x000000ffff337224 */ /* 0x000fc800078e0037 */
[----:B------:R-:W-:Y:S02]  /*09e0*/  IMAD.MOV.U32 R7, RZ, RZ, R51 ;  /* 0x000000ffff077224 */ /* 0x000fe400078e0033 */
[----:B------:R-:W-:-:S06]  /*09f0*/  DSETP.MIN.AND P0, P1, R12, R50, PT ;  /* 0x000000320c00722a */ /* 0x000fcc0003900000 */
[----:B------:R-:W-:Y:S01]  /*0a00*/  FSEL R53, R0, R7, P0 ;  /* 0x0000000700357208 */ /* 0x000fe20000000000 */
[----:B-----5:R-:W-:Y:S01]  /*0a10*/  IMAD.MOV.U32 R0, RZ, RZ, R9 ;  /* 0x000000ffff007224 */ /* 0x020fe200078e0009 */
[----:B------:R-:W-:Y:S01]  /*0a20*/  SEL R12, R12, R50, P0 ;  /* 0x000000320c0c7207 */ /* 0x000fe20000000000 */
[----:B------:R-:W-:-:S05]  /*0a30*/  IMAD.MOV.U32 R50, RZ, RZ, 0x1 ;  /* 0x00000001ff327424 */ /* 0x000fca00078e00ff */
[----:B------:R-:W-:-:S05]  /*0a40*/  @P1 LOP3.LUT R53, R7, 0x80000, RZ, 0xfc, !PT ;  /* 0x0008000007351812 */ /* 0x000fca00078efcff */
[----:B------:R-:W-:-:S04]  /*0a50*/  IMAD.MOV.U32 R13, RZ, RZ, R53 ;  /* 0x000000ffff0d7224 */ /* 0x000fc800078e0035 */
[----:B------:R-:W-:Y:S02]  /*0a60*/  IMAD.MOV.U32 R7, RZ, RZ, R13 ;  /* 0x000000ffff077224 */ /* 0x000fe400078e000d */
[----:B------:R-:W-:-:S06]  /*0a70*/  DSETP.MIN.AND P0, P1, R8, R12, PT ;  /* 0x0000000c0800722a */ /* 0x000fcc0003900000 */
[----:B------:R-:W-:Y:S02]  /*0a80*/  FSEL R51, R0, R7, P0 ;  /* 0x0000000700337208 */ /* 0x000fe40000000000 */
[----:B------:R-:W-:Y:S02]  /*0a90*/  SEL R8, R8, R12, P0 ;  /* 0x0000000c08087207 */ /* 0x000fe40000000000 */
[----:B------:R-:W-:-:S04]  /*0aa0*/  MOV R0, RZ ;  /* 0x000000ff00007202 */ /* 0x000fc80000000f00 */
[----:B------:R-:W-:Y:S01]  /*0ab0*/  @P1 LOP3.LUT R51, R7, 0x80000, RZ, 0xfc, !PT ;  /* 0x0008000007331812 */ /* 0x000fe200078efcff */
[----:B------:R-:W-:-:S04]  /*0ac0*/  IMAD.MOV.U32 R7, RZ, RZ, R8 ;  /* 0x000000ffff077224 */ /* 0x000fc800078e0008 */
[----:B------:R-:W-:-:S04]  /*0ad0*/  IMAD.MOV.U32 R9, RZ, RZ, R51 ;  /* 0x000000ffff097224 */ /* 0x000fc800078e0033 */
[----:B------:R-:W-:Y:S02]  /*0ae0*/  IMAD.MOV.U32 R13, RZ, RZ, R9 ;  /* 0x000000ffff0d7224 */ /* 0x000fe400078e0009 */
[----:B------:R-:W-:-:S06]  /*0af0*/  DSETP.MAX.AND P0, P1, RZ, R8, PT ;  /* 0x00000008ff00722a */ /* 0x000fcc000390f000 */
[----:B------:R-:W-:Y:S02]  /*0b00*/  FSEL R53, R0, R13, P0 ;  /* 0x0000000d00357208 */ /* 0x000fe40000000000 */
[----:B------:R-:W-:-:S06]  /*0b10*/  SEL R52, R52, R7, P0 ;  /* 0x0000000734347207 */ /* 0x000fcc0000000000 */
[----:B------:R-:W-:Y:S01]  /*0b20*/  @P1 LOP3.LUT R53, R13, 0x80000, RZ, 0xfc, !PT ;  /* 0x000800000d351812 */ /* 0x000fe200078efcff */
[----:B------:R-:W-:-:S05]  /*0b30*/  DADD R12, R8, -UR8 ;  /* 0x80000008080c7e29 */ /* 0x000fca0008000000 */
[----:B------:R-:W-:-:S03]  /*0b40*/  DADD R52, R52, UR8 ;  /* 0x0000000834347e29 */ /* 0x000fc60008000000 */
[----:B------:R-:W-:Y:S02]  /*0b50*/  DSETP.MAX.AND P0, P1, RZ, R12, PT ;  /* 0x0000000cff00722a */ /* 0x000fe4000390f000 */
[----:B------:R-:W-:Y:S01]  /*0b60*/  IMAD.MOV.U32 R7, RZ, RZ, R12 ;  /* 0x000000ffff077224 */ /* 0x000fe200078e000c */
[----:B------:R-:W0:Y:S01]  /*0b70*/  MUFU.RCP64H R51, R53 ;  /* 0x0000003500337308 */ /* 0x000e220000001800 */
[----:B------:R-:W-:-:S05]  /*0b80*/  IMAD.MOV.U32 R12, RZ, RZ, RZ ;  /* 0x000000ffff0c7224 */ /* 0x000fca00078e00ff */
[----:B------:R-:W-:Y:S01]  /*0b90*/  SEL R12, R12, R7, P0 ;  /* 0x000000070c0c7207 */ /* 0x000fe20000000000 */
[----:B0-----:R-:W-:-:S08]  /*0ba0*/  DFMA R54, -R52, R50, 1 ;  /* 0x3ff000003436742b */ /* 0x001fd00000000132 */
[----:B------:R-:W-:Y:S01]  /*0bb0*/  DFMA R8, R54, R54, R54 ;  /* 0x000000363608722b */ /* 0x000fe20000000036 */
[----:B------:R-:W-:Y:S02]  /*0bc0*/  FSEL R55, R0, R13, P0 ;  /* 0x0000000d00377208 */ /* 0x000fe40000000000 */
[----:B------:R-:W-:-:S05]  /*0bd0*/  @P1 LOP3.LUT R55, R13, 0x80000, RZ, 0xfc, !PT ;  /* 0x000800000d371812 */ /* 0x000fca00078efcff */
[----:B------:R-:W-:Y:S01]  /*0be0*/  DFMA R8, R50, R8, R50 ;  /* 0x000000083208722b */ /* 0x000fe20000000032 */
[----:B------:R-:W-:-:S06]  /*0bf0*/  IMAD.MOV.U32 R13, RZ, RZ, R55 ;  /* 0x000000ffff0d7224 */ /* 0x000fcc00078e0037 */
[----:B------:R-:W-:Y:S02]  /*0c00*/  DMUL R12, R12, UR10 ;  /* 0x0000000a0c0c7c28 */ /* 0x000fe40008000000 */
[----:B------:R-:W-:-:S08]  /*0c10*/  DFMA R50, -R52, R8, 1 ;  /* 0x3ff000003432742b */ /* 0x000fd00000000108 */
[----:B------:R-:W-:Y:S01]  /*0c20*/  DFMA R8, R8, R50, R8 ;  /* 0x000000320808722b */ /* 0x000fe20000000008 */
[----:B------:R-:W-:-:S07]  /*0c30*/  FSETP.GEU.AND P1, PT, |R13|, 6.5827683646048100446e-37, PT ;  /* 0x036000000d00780b */ /* 0x000fce0003f2e200 */
[----:B------:R-:W-:-:S08]  /*0c40*/  DMUL R50, R12, R8 ;  /* 0x000000080c327228 */ /* 0x000fd00000000000 */
[----:B------:R-:W-:-:S08]  /*0c50*/  DFMA R54, -R52, R50, R12 ;  /* 0x000000323436722b */ /* 0x000fd0000000010c */
[----:B------:R-:W-:-:S10]  /*0c60*/  DFMA R8, R8, R54, R50 ;  /* 0x000000360808722b */ /* 0x000fd40000000032 */
[----:B------:R-:W-:-:S05]  /*0c70*/  FFMA R0, RZ, R53, R9 ;  /* 0x00000035ff007223 */ /* 0x000fca0000000009 */
[----:B------:R-:W-:-:S13]  /*0c80*/  FSETP.GT.AND P0, PT, |R0|, 1.469367938527859385e-39, PT ;  /* 0x001000000000780b */ /* 0x000fda0003f04200 */
[----:B------:R-:W-:Y:S05]  /*0c90*/  @P0 BRA P1, `(.L_x_6) ;  /* 0x0000000000180947 */ /* 0x000fea0000800000 */
[----:B------:R-:W-:Y:S01]  /*0ca0*/  IMAD.MOV.U32 R8, RZ, RZ, R12 ;  /* 0x000000ffff087224 */ /* 0x000fe200078e000c */
[----:B------:R-:W-:Y:S01]  /*0cb0*/  MOV R0, 0xcf0 ;  /* 0x00000cf000007802 */ /* 0x000fe20000000f00 */
[----:B------:R-:W-:Y:S02]  /*0cc0*/  IMAD.MOV.U32 R7, RZ, RZ, R13 ;  /* 0x000000ffff077224 */ /* 0x000fe400078e000d */
[----:B------:R-:W-:-:S07]  /*0cd0*/  IMAD.MOV.U32 R54, RZ, RZ, R52 ;  /* 0x000000ffff367224 */ /* 0x000fce00078e0034 */
[----:B------:R-:W-:Y:S05]  /*0ce0*/  CALL.REL.NOINC `($__internal_1_$__cuda_sm20_div_rn_f64_full) ;  /* 0x00000054002c7944 */ /* 0x000fea0003c00000 */
[----:B------:R-:W-:-:S07]  /*0cf0*/  IMAD.MOV.U32 R9, RZ, RZ, R7 ;  /* 0x000000ffff097224 */ /* 0x000fce00078e0007 */
.L_x_6:
[----:B------:R-:W-:Y:S05]  /*0d00*/  BSYNC.RECONVERGENT B2 ;  /* 0x0000000000027941 */ /* 0x000fea0003800200 */
.L_x_5:
[----:B------:R-:W-:Y:S01]  /*0d10*/  DADD R24, R56, -R24 ;  /* 0x0000000038187229 */ /* 0x000fe20000000818 */
[----:B------:R-:W-:Y:S01]  /*0d20*/  IMAD.MOV.U32 R0, RZ, RZ, R9 ;  /* 0x000000ffff007224 */ /* 0x000fe200078e0009 */
[----:B------:R-:W-:Y:S01]  /*0d30*/  DSETP.MIN.AND P1, P2, R8, 1, PT ;  /* 0x3ff000000800742a */ /* 0x000fe20003a20000 */
[----:B------:R-:W-:Y:S03]  /*0d40*/  BSSY.RECONVERGENT B1, `(.L_x_7) ;  /* 0x0000017000017945 */ /* 0x000fe60003800200 */
[----:B------:R-:W0:Y:S02]  /*0d50*/  MUFU.RCP64H R13, R25 ;  /* 0x00000019000d7308 */ /* 0x000e240000001800 */
[----:B------:R-:W-:Y:S02]  /*0d60*/  FSEL R7, R0, 1.875, P1 ;  /* 0x3ff0000000077808 */ /* 0x000fe40000800000 */
[----:B------:R-:W-:Y:S01]  /*0d70*/  VIADD R12, R25, 0x300402 ;  /* 0x00300402190c7836 */ /* 0x000fe20000000000 */
[----:B------:R-:W-:-:S04]  /*0d80*/  SEL R8, R8, RZ, P1 ;  /* 0x000000ff08087207 */ /* 0x000fc80000800000 */
[----:B------:R-:W-:Y:S01]  /*0d90*/  FSETP.GEU.AND P0, PT, |R12|, 5.8789094863358348022e-39, PT ;  /* 0x004004020c00780b */ /* 0x000fe20003f0e200 */
[----:B0-----:R-:W-:-:S08]  /*0da0*/  DFMA R50, -R24, R12, 1 ;  /* 0x3ff000001832742b */ /* 0x001fd0000000010c */
[----:B------:R-:W-:-:S08]  /*0db0*/  DFMA R50, R50, R50, R50 ;  /* 0x000000323232722b */ /* 0x000fd00000000032 */
[----:B------:R-:W-:Y:S01]  /*0dc0*/  DFMA R50, R12, R50, R12 ;  /* 0x000000320c32722b */ /* 0x000fe2000000000c */
[----:B------:R-:W-:-:S05]  /*0dd0*/  IMAD.MOV.U32 R13, RZ, RZ, 0x80000 ;  /* 0x00080000ff0d7424 */ /* 0x000fca00078e00ff */
[----:B------:R-:W-:Y:S02]  /*0de0*/  @P2 LOP3.LUT R7, R13, 0x3ff00000, RZ, 0xfc, !PT ;  /* 0x3ff000000d072812 */ /* 0x000fe400078efcff */
[----:B------:R-:W-:-:S03]  /*0df0*/  DFMA R52, -R24, R50, 1 ;  /* 0x3ff000001834742b */ /* 0x000fc60000000132 */
[----:B------:R-:W-:-:S05]  /*0e00*/  IMAD.MOV.U32 R9, RZ, RZ, R7 ;  /* 0x000000ffff097224 */ /* 0x000fca00078e0007 */
[----:B------:R-:W-:Y:S01]  /*0e10*/  DFMA R12, R50, R52, R50 ;  /* 0x00000034320c722b */ /* 0x000fe20000000032 */
[----:B------:R-:W-:Y:S10]  /*0e20*/  @P0 BRA `(.L_x_8) ;  /* 0x0000000000200947 */ /* 0x000ff40003800000 */
[----:B------:R-:W-:Y:S01]  /*0e30*/  LOP3.LUT R0, R25, 0x7fffffff, RZ, 0xc0, !PT ;  /* 0x7fffffff19007812 */ /* 0x000fe200078ec0ff */
[----:B------:R-:W-:Y:S01]  /*0e40*/  IMAD.MOV.U32 R12, RZ, RZ, R24 ;  /* 0x000000ffff0c7224 */ /* 0x000fe200078e0018 */
[----:B------:R-:W-:-:S03]  /*0e50*/  MOV R13, R25 ;  /* 0x00000019000d7202 */ /* 0x000fc60000000f00 */
[----:B------:R-:W-:Y:S01]  /*0e60*/  VIADD R7, R0, 0xfff00000 ;  /* 0xfff0000000077836 */ /* 0x000fe20000000000 */
[----:B------:R-:W-:-:S07]  /*0e70*/  MOV R0, 0xe90 ;  /* 0x00000e9000007802 */ /* 0x000fce0000000f00 */
[----:B------:R-:W-:Y:S05]  /*0e80*/  CALL.REL.NOINC `($__internal_0_$__cuda_sm20_dblrcp_rn_slowpath_v3) ;  /* 0x0000005000207944 */ /* 0x000fea0003c00000 */
[----:B------:R-:W-:Y:S02]  /*0e90*/  IMAD.MOV.U32 R12, RZ, RZ, R50 ;  /* 0x000000ffff0c7224 */ /* 0x000fe400078e0032 */
[----:B------:R-:W-:-:S07]  /*0ea0*/  IMAD.MOV.U32 R13, RZ, RZ, R51 ;  /* 0x000000ffff0d7224 */ /* 0x000fce00078e0033 */
.L_x_8:
[----:B------:R-:W-:Y:S05]  /*0eb0*/  BSYNC.RECONVERGENT B1 ;  /* 0x0000000000017941 */ /* 0x000fea0003800200 */
.L_x_7:
[----:B------:R-:W0:Y:S01]  /*0ec0*/  LDCU.64 UR10, c[0x0][0x3a8] ;  /* 0x00007500ff0a77ac */ /* 0x000e220008000a00 */
[-C--:B------:R-:W-:Y:S02]  /*0ed0*/  DMUL R52, R28, R26.reuse ;  /* 0x0000001a1c347228 */ /* 0x080fe40000000000 */
[----:B------:R-:W-:Y:S01]  /*0ee0*/  DMUL R54, R44, R26 ;  /* 0x0000001a2c367228 */ /* 0x000fe20000000000 */
[----:B------:R-:W1:Y:S01]  /*0ef0*/  LDCU.128 UR12, c[0x0][0x430] ;  /* 0x00008600ff0c77ac */ /* 0x000e620008000c00 */
[----:B------:R-:W2:Y:S01]  /*0f00*/  LDCU.128 UR16, c[0x0][0x3b0] ;  /* 0x00007600ff1077ac */ /* 0x000ea20008000c00 */
[----:B0-----:R-:W-:-:S04]  /*0f10*/  IADD3 R24, P0, PT, R5, UR10, RZ ;  /* 0x0000000a05187c10 */ /* 0x001fc8000ff1e0ff */
[----:B------:R-:W-:Y:S02]  /*0f20*/  IADD3.X R25, PT, PT, R6, UR11, RZ, P0, !PT ;  /* 0x0000000b06197c10 */ /* 0x000fe400087fe4ff */
[----:B------:R-:W-:-:S04]  /*0f30*/  IADD3 R60, P0, PT, R3, UR10, RZ ;  /* 0x0000000a033c7c10 */ /* 0x000fc8000ff1e0ff */
[----:B------:R-:W3:Y:S01]  /*0f40*/  LDG.E.64 R24, desc[UR4][R24.64] ;  /* 0x0000000418187981 */ /* 0x000ee2000c1e1b00 */
[----:B------:R-:W-:Y:S02]  /*0f50*/  IADD3.X R61, PT, PT, R4, UR11, RZ, P0, !PT ;  /* 0x0000000b043d7c10 */ /* 0x000fe400087fe4ff */
[----:B------:R-:W-:Y:S02]  /*0f60*/  IADD3 R58, P1, PT, R14, UR10, RZ ;  /* 0x0000000a0e3a7c10 */ /* 0x000fe4000ff3e0ff */
[----:B------:R-:W-:Y:S02]  /*0f70*/  IADD3 R50, P0, PT, R10, UR10, RZ ;  /* 0x0000000a0a327c10 */ /* 0x000fe4000ff1e0ff */
[----:B------:R-:W4:Y:S01]  /*0f80*/  LDG.E.64 R60, desc[UR4][R60.64] ;  /* 0x000000043c3c7981 */ /* 0x000f22000c1e1b00 */
[----:B------:R-:W-:Y:S02]  /*0f90*/  IADD3.X R59, PT, PT, R15, UR11, RZ, P1, !PT ;  /* 0x0000000b0f3b7c10 */ /* 0x000fe40008ffe4ff */
[----:B------:R-:W-:Y:S01]  /*0fa0*/  IADD3.X R51, PT, PT, R11, UR11, RZ, P0, !PT ;  /* 0x0000000b0b337c10 */ /* 0x000fe200087fe4ff */
[C---:B------:R-:W-:Y:S01]  /*0fb0*/  DMUL R26, R42.reuse, R26 ;  /* 0x0000001a2a1a7228 */ /* 0x040fe20000000000 */
[----:B------:R-:W0:Y:S02]  /*0fc0*/  LDCU.64 UR10, c[0x0][0x450] ;  /* 0x00008a00ff0a77ac */ /* 0x000e240008000a00 */
[----:B------:R-:W5:Y:S04]  /*0fd0*/  LDG.E.64 R58, desc[UR4][R58.64] ;  /* 0x000000043a3a7981 */ /* 0x000f68000c1e1b00 */
[----:B------:R-:W2:Y:S01]  /*0fe0*/  LDG.E.64 R50, desc[UR4][R50.64] ;  /* 0x0000000432327981 */ /* 0x000ea2000c1e1b00 */
[----:B------:R-:W-:-:S02]  /*0ff0*/  DMUL R42, R42, R40 ;  /* 0x000000282a2a7228 */ /* 0x000fc40000000000 */
[----:B------:R-:W-:Y:S02]  /*1000*/  DMUL R40, R40, R28 ;  /* 0x0000001c28287228 */ /* 0x000fe40000000000 */
[----:B------:R-:W-:Y:S02]  /*1010*/  DMUL R44, R44, R38 ;  /* 0x000000262c2c7228 */ /* 0x000fe40000000000 */
[----:B------:R-:W-:Y:S02]  /*1020*/  DMUL R28, R38, R28 ;  /* 0x0000001c261c7228 */ /* 0x000fe40000000000 */
[----:B---3--:R-:W-:-:S08]  /*1030*/  DMUL R62, R56, R24 ;  /* 0x00000018383e7228 */ /* 0x008fd00000000000 */
[C-C-:B----4-:R-:W-:Y:S02]  /*1040*/  DFMA R38, R60.reuse, -R52, R62.reuse ;  /* 0x800000343c26722b */ /* 0x150fe4000000003e */
[C-C-:B------:R-:W-:Y:S02]  /*1050*/  DFMA R64, R60.reuse, -R54, R62.reuse ;  /* 0x800000363c40722b */ /* 0x140fe4000000003e */
[----:B------:R-:W-:Y:S01]  /*1060*/  DFMA R66, R60, -R26, R62 ;  /* 0x8000001a3c42722b */ /* 0x000fe2000000003e */
[----:B------:R-:W1:Y:S05]  /*1070*/  LDC.64 R62, c[0x0][0x428] ;  /* 0x00010a00ff3e7b82 */ /* 0x000e6a0000000a00 */
[----:B-----5:R-:W-:-:S02]  /*1080*/  DFMA R64, R58, R44, R64 ;  /* 0x0000002c3a40722b */ /* 0x020fc40000000040 */
[C---:B--2---:R-:W-:Y:S02]  /*1090*/  DFMA R66, R50.reuse, R42, R66 ;  /* 0x0000002a3242722b */ /* 0x044fe40000000042 */
[----:B------:R-:W-:-:S04]  /*10a0*/  DFMA R38, R50, R40, R38 ;  /* 0x000000283226722b */ /* 0x000fc80000000026 */
[----:B------:R-:W-:Y:S02]  /*10b0*/  DFMA R64, R50, -R42, R64 ;  /* 0x8000002a3240722b */ /* 0x000fe40000000040 */
[----:B------:R-:W-:Y:S02]  /*10c0*/  DFMA R66, R58, -R44, R66 ;  /* 0x8000002c3a42722b */ /* 0x000fe40000000042 */
[----:B------:R-:W-:-:S04]  /*10d0*/  DFMA R38, R24, -R54, R38 ;  /* 0x800000361826722b */ /* 0x000fc80000000026 */
[C---:B------:R-:W-:Y:S02]  /*10e0*/  DFMA R64, R24.reuse, R26, R64 ;  /* 0x0000001a1840722b */ /* 0x040fe40000000040 */
[----:B------:R-:W-:Y:S02]  /*10f0*/  DFMA R66, R24, R54, R66 ;  /* 0x000000361842722b */ /* 0x000fe40000000042 */
[----:B-1----:R-:W-:Y:S02]  /*1100*/  DADD R24, -R62, UR12 ;  /* 0x0000000c3e187e29 */ /* 0x002fe40008000100 */
[C---:B------:R-:W-:Y:S02]  /*1110*/  DFMA R38, R58.reuse, R44, R38 ;  /* 0x0000002c3a26722b */ /* 0x040fe40000000026 */
[----:B------:R-:W-:Y:S02]  /*1120*/  DFMA R64, R58, -R28, R64 ;  /* 0x8000001c3a40722b */ /* 0x000fe40000000040 */
[----:B------:R-:W-:-:S02]  /*1130*/  DFMA R66, R50, -R40, R66 ;  /* 0x800000283242722b */ /* 0x000fc40000000042 */
[----:B------:R-:W-:Y:S02]  /*1140*/  DFMA R24, R8, R24, R62 ;  /* 0x000000180818722b */ /* 0x000fe4000000003e */
[----:B------:R-:W-:-:S06]  /*1150*/  DFMA R38, R50, -R42, R38 ;  /* 0x8000002a3226722b */ /* 0x000fcc0000000026 */
[----:B------:R-:W-:-:S08]  /*1160*/  DMUL R24, R24, R12 ;  /* 0x0000000c18187228 */ /* 0x000fd00000000000 */
[C-C-:B------:R-:W-:Y:S02]  /*1170*/  DFMA R38, R24.reuse, R38, R60.reuse ;  /* 0x000000261826722b */ /* 0x140fe4000000003c */
[C-C-:B------:R-:W-:Y:S02]  /*1180*/  DFMA R64, R24.reuse, R64, R60.reuse ;  /* 0x000000401840722b */ /* 0x140fe4000000003c */
[----:B------:R-:W-:-:S03]  /*1190*/  DFMA R66, R24, R66, R60 ;  /* 0x000000421842722b */ /* 0x000fc6000000003c */
[----:B------:R-:W-:Y:S04]  /*11a0*/  STG.E.64 desc[UR4][R36.64], R38 ;  /* 0x0000002624007986 */ /* 0x000fe8000c101b04 */
[----:B------:R-:W-:Y:S04]  /*11b0*/  STG.E.64 desc[UR4][R36.64+0x8], R64 ;  /* 0x0000084024007986 */ /* 0x000fe8000c101b04 */
[----:B------:R-:W-:Y:S04]  /*11c0*/  STG.E.64 desc[UR4][R36.64+0x10], R66 ;  /* 0x0000104224007986 */ /* 0x000fe8000c101b04 */
[----:B------:R-:W2:Y:S04]  /*11d0*/  LDG.E.64 R22, desc[UR4][R22.64] ;  /* 0x0000000416167981 */ /* 0x000ea8000c1e1b00 */
[----:B------:R-:W3:Y:S04]  /*11e0*/  LDG.E.64 R16, desc[UR4][R16.64] ;  /* 0x0000000410107981 */ /* 0x000ee8000c1e1b00 */
[----:B------:R-:W4:Y:S04]  /*11f0*/  LDG.E.64 R20, desc[UR4][R20.64] ;  /* 0x0000000414147981 */ /* 0x000f28000c1e1b00 */
[----:B------:R-:W5:Y:S01]  /*1200*/  LDG.E.64 R18, desc[UR4][R18.64] ;  /* 0x0000000412127981 */ /* 0x000f62000c1e1b00 */
[----:B--2---:R-:W-:-:S08]  /*1210*/  DMUL R50, R56, R22 ;  /* 0x0000001638327228 */ /* 0x004fd00000000000 */
[-CC-:B---3--:R-:W-:Y:S02]  /*1220*/  DFMA R58, -R52, R16.reuse, R50.reuse ;  /* 0x00000010343a722b */ /* 0x188fe40000000132 */
[-CC-:B------:R-:W-:Y:S02]  /*1230*/  DFMA R60, -R54, R16.reuse, R50.reuse ;  /* 0x00000010363c722b */ /* 0x180fe40000000132 */
[----:B------:R-:W-:-:S04]  /*1240*/  DFMA R50, -R26, R16, R50 ;  /* 0x000000101a32722b */ /* 0x000fc80000000132 */
[----:B----4-:R-:W-:Y:S02]  /*1250*/  DFMA R58, R40, R20, R58 ;  /* 0x00000014283a722b */ /* 0x010fe4000000003a */
[----:B-----5:R-:W-:Y:S02]  /*1260*/  DFMA R60, R44, R18, R60 ;  /* 0x000000122c3c722b */ /* 0x020fe4000000003c */
[----:B------:R-:W-:-:S04]  /*1270*/  DFMA R50, R42, R20, R50 ;  /* 0x000000142a32722b */ /* 0x000fc80000000032 */
[----:B------:R-:W-:Y:S02]  /*1280*/  DFMA R58, -R54, R22, R58 ;  /* 0x00000016363a722b */ /* 0x000fe4000000013a */
[----:B------:R-:W-:Y:S02]  /*1290*/  DFMA R60, -R42, R20, R60 ;  /* 0x000000142a3c722b */ /* 0x000fe4000000013c */
[----:B------:R-:W-:-:S04]  /*12a0*/  DFMA R50, -R44, R18, R50 ;  /* 0x000000122c32722b */ /* 0x000fc80000000132 */
[----:B------:R-:W-:Y:S02]  /*12b0*/  DFMA R58, R44, R18, R58 ;  /* 0x000000122c3a722b */ /* 0x000fe4000000003a */
[-C--:B------:R-:W-:Y:S02]  /*12c0*/  DFMA R60, R26, R22.reuse, R60 ;  /* 0x000000161a3c722b */ /* 0x080fe4000000003c */
[----:B------:R-:W-:-:S04]  /*12d0*/  DFMA R50, R54, R22, R50 ;  /* 0x000000163632722b */ /* 0x000fc80000000032 */
[----:B------:R-:W-:Y:S02]  /*12e0*/  DFMA R58, -R42, R20, R58 ;  /* 0x000000142a3a722b */ /* 0x000fe4000000013a */
[----:B------:R-:W-:Y:S02]  /*12f0*/  DFMA R60, -R28, R18, R60 ;  /* 0x000000121c3c722b */ /* 0x000fe4000000013c */
[----:B------:R-:W-:Y:S01]  /*1300*/  DFMA R50, -R40, R20, R50 ;  /* 0x000000142832722b */ /* 0x000fe20000000132 */
[----:B------:R-:W-:-:S03]  /*1310*/  IADD3 R20, P0, PT, R5, UR16, RZ ;  /* 0x0000001005147c10 */ /* 0x000fc6000ff1e0ff */
[C-C-:B------:R-:W-:Y:S02]  /*1320*/  DFMA R58, R24.reuse, R58, R16.reuse ;  /* 0x0000003a183a722b */ /* 0x140fe40000000010 */
[C-C-:B------:R-:W-:Y:S01]  /*1330*/  DFMA R60, R24.reuse, R60, R16.reuse ;  /* 0x0000003c183c722b */ /* 0x140fe20000000010 */
[----:B------:R-:W-:Y:S01]  /*1340*/  IADD3.X R21, PT, PT, R6, UR17, RZ, P0, !PT ;  /* 0x0000001106157c10 */ /* 0x000fe200087fe4ff */
[----:B------:R-:W-:-:S03]  /*1350*/  DFMA R50, R24, R50, R16 ;  /* 0x000000321832722b */ /* 0x000fc60000000010 */
[----:B------:R1:W-:Y:S04]  /*1360*/  STG.E.64 desc[UR4][R30.64], R58 ;  /* 0x0000003a1e007986 */ /* 0x0003e8000c101b04 */
[----:B------:R-:W-:Y:S04]  /*1370*/  STG.E.64 desc[UR4][R30.64+0x8], R60 ;  /* 0x0000083c1e007986 */ /* 0x000fe8000c101b04 */
[----:B------:R2:W-:Y:S04]  /*1380*/  STG.E.64 desc[UR4][R30.64+0x10], R50 ;  /* 0x000010321e007986 */ /* 0x0005e8000c101b04 */
[----:B------:R-:W3:Y:S01]  /*1390*/  LDG.E.64 R20, desc[UR4][R20.64] ;  /* 0x0000000414147981 */ /* 0x000ee2000c1e1b00 */
[----:B------:R-:W-:Y:S01]  /*13a0*/  IADD3 R16, P0, PT, R10, UR16, RZ ;  /* 0x000000100a107c10 */ /* 0x000fe2000ff1e0ff */
[----:B-1----:R-:W1:Y:S01]  /*13b0*/  LDC.64 R58, c[0x0][0x440] ;  /* 0x00011000ff3a7b82 */ /* 0x002e620000000a00 */
[----:B------:R-:W-:Y:S01]  /*13c0*/  IADD3 R18, P1, PT, R14, UR16, RZ ;  /* 0x000000100e127c10 */ /* 0x000fe2000ff3e0ff */
[----:B------:R-:W4:Y:S01]  /*13d0*/  LDG.E.64 R48, desc[UR4][R48.64] ;  /* 0x0000000430307981 */ /* 0x000f22000c1e1b00 */
[----:B------:R-:W-:-:S02]  /*13e0*/  IADD3.X R17, PT, PT, R11, UR17, RZ, P0, !PT ;  /* 0x000000110b117c10 */ /* 0x000fc400087fe4ff */
[----:B------:R-:W-:-:S04]  /*13f0*/  IADD3.X R19, PT, PT, R15, UR17, RZ, P1, !PT ;  /* 0x000000110f137c10 */ /* 0x000fc80008ffe4ff */
[----:B------:R-:W5:Y:S04]  /*1400*/  LDG.E.64 R16, desc[UR4][R16.64] ;  /* 0x0000000410107981 */ /* 0x000f68000c1e1b00 */
[----:B------:R-:W2:Y:S01]  /*1410*/  LDG.E.64 R18, desc[UR4][R18.64] ;  /* 0x0000000412127981 */ /* 0x000ea2000c1e1b00 */
[----:B------:R-:W-:-:S04]  /*1420*/  IADD3 R4, P0, PT, R5, UR18, RZ ;  /* 0x0000001205047c10 */ /* 0x000fc8000ff1e0ff */
[----:B------:R-:W-:Y:S02]  /*1430*/  IADD3.X R5, PT, PT, R6, UR19, RZ, P0, !PT ;  /* 0x0000001306057c10 */ /* 0x000fe400087fe4ff */
[----:B------:R-:W-:Y:S02]  /*1440*/  IADD3 R6, P0, PT, R10, UR18, RZ ;  /* 0x000000120a067c10 */ /* 0x000fe4000ff1e0ff */
[----:B------:R-:W-:Y:S02]  /*1450*/  IADD3 R10, P1, PT, R14, UR18, RZ ;  /* 0x000000120e0a7c10 */ /* 0x000fe4000ff3e0ff */
[----:B------:R-:W-:Y:S02]  /*1460*/  IADD3.X R7, PT, PT, R11, UR19, RZ, P0, !PT ;  /* 0x000000130b077c10 */ /* 0x000fe400087fe4ff */
[----:B------:R-:W-:Y:S01]  /*1470*/  IADD3.X R11, PT, PT, R15, UR19, RZ, P1, !PT ;  /* 0x000000130f0b7c10 */ /* 0x000fe20008ffe4ff */
[----:B---3--:R-:W-:-:S08]  /*1480*/  DMUL R22, R56, R20 ;  /* 0x0000001438167228 */ /* 0x008fd00000000000 */
[-CC-:B----4-:R-:W-:Y:S02]  /*1490*/  DFMA R24, -R52, R48.reuse, R22.reuse ;  /* 0x000000303418722b */ /* 0x190fe40000000116 */
[-CC-:B------:R-:W-:Y:S02]  /*14a0*/  DFMA R38, -R54, R48.reuse, R22.reuse ;  /* 0x000000303626722b */ /* 0x180fe40000000116 */
[----:B------:R-:W-:-:S04]  /*14b0*/  DFMA R22, -R26, R48, R22 ;  /* 0x000000301a16722b */ /* 0x000fc80000000116 */
[----:B-----5:R-:W-:Y:S02]  /*14c0*/  DFMA R24, R40, R16, R24 ;  /* 0x000000102818722b */ /* 0x020fe40000000018 */
[----:B--2---:R-:W-:Y:S02]  /*14d0*/  DFMA R38, R44, R18, R38 ;  /* 0x000000122c26722b */ /* 0x004fe40000000026 */
[----:B------:R-:W-:Y:S02]  /*14e0*/  DFMA R50, R42, R16, R22 ;  /* 0x000000102a32722b */ /* 0x000fe40000000016 */
[----:B-1----:R-:W-:Y:S02]  /*14f0*/  DADD R22, R58, -UR14 ;  /* 0x8000000e3a167e29 */ /* 0x002fe40008000000 */
[----:B------:R-:W-:Y:S02]  /*1500*/  DFMA R24, -R54, R20, R24 ;  /* 0x000000143618722b */ /* 0x000fe40000000118 */
[----:B------:R-:W-:-:S02]  /*1510*/  DFMA R38, -R42, R16, R38 ;  /* 0x000000102a26722b */ /* 0x000fc40000000126 */
[----:B------:R-:W-:Y:S02]  /*1520*/  DFMA R50, -R44, R18, R50 ;  /* 0x000000122c32722b */ /* 0x000fe40000000132 */
[----:B------:R-:W-:Y:S02]  /*1530*/  DFMA R22, R8, R22, UR14 ;  /* 0x0000000e08167e2b */ /* 0x000fe40008000016 */
[----:B------:R-:W-:Y:S02]  /*1540*/  DFMA R24, R44, R18, R24 ;  /* 0x000000122c18722b */ /* 0x000fe40000000018 */
[-C--:B------:R-:W-:Y:S02]  /*1550*/  DFMA R38, R26, R20.reuse, R38 ;  /* 0x000000141a26722b */ /* 0x080fe40000000026 */
[----:B------:R-:W-:Y:S02]  /*1560*/  DFMA R50, R54, R20, R50 ;  /* 0x000000143632722b */ /* 0x000fe40000000032 */
[----:B------:R-:W-:-:S02]  /*1570*/  DMUL R20, R22, R12 ;  /* 0x0000000c16147228 */ /* 0x000fc40000000000 */
[----:B------:R-:W-:Y:S02]  /*1580*/  DFMA R24, -R42, R16, R24 ;  /* 0x000000102a18722b */ /* 0x000fe40000000118 */
[----:B------:R-:W-:Y:S02]  /*1590*/  DFMA R38, -R28, R18, R38 ;  /* 0x000000121c26722b */ /* 0x000fe40000000126 */
[----:B------:R-:W-:Y:S01]  /*15a0*/  DFMA R50, -R40, R16, R50 ;  /* 0x000000102832722b */ /* 0x000fe20000000132 */
[----:B------:R-:W0:Y:S03]  /*15b0*/  LDC.64 R18, c[0x0][0x448] ;  /* 0x00011200ff127b82 */ /* 0x000e260000000a00 */
[C-C-:B------:R-:W-:Y:S02]  /*15c0*/  DFMA R24, R20.reuse, R24, R48.reuse ;  /* 0x000000181418722b */ /* 0x140fe40000000030 */
[----:B------:R-:W-:-:S02]  /*15d0*/  DFMA R38, R20, R38, R48 ;  /* 0x000000261426722b */ /* 0x000fc40000000030 */
[----:B------:R-:W-:-:S03]  /*15e0*/  DFMA R50, R20, R50, R48 ;  /* 0x000000321432722b */ /* 0x000fc60000000030 */
[----:B------:R2:W-:Y:S04]  /*15f0*/  STG.E.64 desc[UR4][R34.64], R24 ;  /* 0x0000001822007986 */ /* 0x0005e8000c101b04 */
[----:B------:R2:W-:Y:S04]  /*1600*/  STG.E.64 desc[UR4][R34.64+0x8], R38 ;  /* 0x0000082622007986 */ /* 0x0005e8000c101b04 */
[----:B------:R2:W-:Y:S04]  /*1610*/  STG.E.64 desc[UR4][R34.64+0x10], R50 ;  /* 0x0000103222007986 */ /* 0x0005e8000c101b04 */
[----:B------:R-:W3:Y:S04]  /*1620*/  LDG.E.64 R4, desc[UR4][R4.64] ;  /* 0x0000000404047981 */ /* 0x000ee8000c1e1b00 */
[----:B------:R-:W4:Y:S04]  /*1630*/  LDG.E.64 R46, desc[UR4][R46.64] ;  /* 0x000000042e2e7981 */ /* 0x000f28000c1e1b00 */
[----:B------:R-:W5:Y:S04]  /*1640*/  LDG.E.64 R10, desc[UR4][R10.64] ;  /* 0x000000040a0a7981 */ /* 0x000f68000c1e1b00 */
[----:B------:R-:W2:Y:S01]  /*1650*/  LDG.E.64 R6, desc[UR4][R6.64] ;  /* 0x0000000406067981 */ /* 0x000ea2000c1e1b00 */
[----:B---3--:R-:W-:-:S08]  /*1660*/  DMUL R56, R56, R4 ;  /* 0x0000000438387228 */ /* 0x008fd00000000000 */
[-CC-:B----4-:R-:W-:Y:S02]  /*1670*/  DFMA R14, -R54, R46.reuse, R56.reuse ;  /* 0x0000002e360e722b */ /* 0x190fe40000000138 */
[-CC-:B------:R-:W-:Y:S02]  /*1680*/  DFMA R52, -R52, R46.reuse, R56.reuse ;  /* 0x0000002e3434722b */ /* 0x180fe40000000138 */
[----:B------:R-:W-:-:S04]  /*1690*/  DFMA R56, -R26, R46, R56 ;  /* 0x0000002e1a38722b */ /* 0x000fc80000000138 */
[----:B-----5:R-:W-:Y:S02]  /*16a0*/  DFMA R16, R44, R10, R14 ;  /* 0x0000000a2c10722b */ /* 0x020fe4000000000e */
[-C--:B--2---:R-:W-:Y:S02]  /*16b0*/  DFMA R52, R40, R6.reuse, R52 ;  /* 0x000000062834722b */ /* 0x084fe40000000034 */
[-C--:B------:R-:W-:Y:S02]  /*16c0*/  DFMA R56, R42, R6.reuse, R56 ;  /* 0x000000062a38722b */ /* 0x080fe40000000038 */
[----:B0-----:R-:W-:Y:S02]  /*16d0*/  DADD R14, -R18, UR10 ;  /* 0x0000000a120e7e29 */ /* 0x001fe40008000100 */
[----:B------:R-:W-:Y:S02]  /*16e0*/  DFMA R16, -R42, R6, R16 ;  /* 0x000000062a10722b */ /* 0x000fe40000000110 */
[----:B------:R-:W-:-:S02]  /*16f0*/  DFMA R52, -R54, R4, R52 ;  /* 0x000000043634722b */ /* 0x000fc40000000134 */
[----:B------:R-:W-:Y:S02]  /*1700*/  DFMA R56, -R44, R10, R56 ;  /* 0x0000000a2c38722b */ /* 0x000fe40000000138 */
[----:B------:R-:W-:Y:S02]  /*1710*/  DFMA R14, R8, R14, R18 ;  /* 0x0000000e080e722b */ /* 0x000fe40000000012 */
[----:B------:R-:W-:Y:S02]  /*1720*/  DFMA R16, R26, R4, R16 ;  /* 0x000000041a10722b */ /* 0x000fe40000000010 */
[----:B------:R-:W-:Y:S02]  /*1730*/  DFMA R52, R44, R10, R52 ;  /* 0x0000000a2c34722b */ /* 0x000fe40000000034 */
[----:B------:R-:W-:Y:S02]  /*1740*/  DFMA R56, R54, R4, R56 ;  /* 0x000000043638722b */ /* 0x000fe40000000038 */
[----:B------:R-:W-:-:S02]  /*1750*/  DMUL R14, R14, R12 ;  /* 0x0000000c0e0e7228 */ /* 0x000fc40000000000 */
[----:B------:R-:W-:Y:S02]  /*1760*/  DFMA R16, -R28, R10, R16 ;  /* 0x0000000a1c10722b */ /* 0x000fe40000000110 */
[-C--:B------:R-:W-:Y:S02]  /*1770*/  DFMA R52, -R42, R6.reuse, R52 ;  /* 0x000000062a34722b */ /* 0x080fe40000000134 */
[----:B------:R-:W-:-:S04]  /*1780*/  DFMA R56, -R40, R6, R56 ;  /* 0x000000062838722b */ /* 0x000fc80000000138 */
[C-C-:B------:R-:W-:Y:S02]  /*1790*/  DFMA R16, R14.reuse, R16, R46.reuse ;  /* 0x000000100e10722b */ /* 0x140fe4000000002e */
[C-C-:B------:R-:W-:Y:S02]  /*17a0*/  DFMA R52, R14.reuse, R52, R46.reuse ;  /* 0x000000340e34722b */ /* 0x140fe4000000002e */
[----:B------:R-:W-:-:S03]  /*17b0*/  DFMA R56, R14, R56, R46 ;  /* 0x000000380e38722b */ /* 0x000fc6000000002e */
[----:B------:R2:W-:Y:S04]  /*17c0*/  STG.E.64 desc[UR4][R32.64+0x8], R16 ;  /* 0x0000081020007986 */ /* 0x0005e8000c101b04 */
[----:B------:R2:W-:Y:S04]  /*17d0*/  STG.E.64 desc[UR4][R32.64], R52 ;  /* 0x0000003420007986 */ /* 0x0005e8000c101b04 */
[----:B------:R2:W-:Y:S01]  /*17e0*/  STG.E.64 desc[UR4][R32.64+0x10], R56 ;  /* 0x0000103820007986 */ /* 0x0005e2000c101b04 */
[----:B------:R-:W-:Y:S05]  /*17f0*/  BRA `(.L_x_3) ;  /* 0x0000003c008c7947 */ /* 0x000fea0003800000 */
.L_x_4:
[----:B------:R-:W-:Y:S04]  /*1800*/  BSSY.RECONVERGENT B1, `(.L_x_9) ;  /* 0x0000012000017945 */ /* 0x000fe80003800200 */
[----:B------:R-:W-:Y:S01]  /*1810*/  BSSY.RELIABLE B2, `(.L_x_10) ;  /* 0x000000e000027945 */ /* 0x000fe20003800100 */
[--C-:B------:R-:W-:Y:S01]  /*1820*/  VIADDMNMX R5, R2, 0x2, R2.reuse, !PT ;  /* 0x0000000202057846 */ /* 0x100fe20007800102 */
[----:B------:R-:W-:-:S07]  /*1830*/  IMAD.MOV.U32 R16, RZ, RZ, R2 ;  /* 0x000000ffff107224 */ /* 0x000fce00078e0002 */
.L_x_12:
[----:B------:R-:W0:Y:S02]  /*1840*/  LDC.64 R14, c[0x0][0x420] ;  /* 0x00010800ff0e7b82 */ /* 0x000e240000000a00 */
[----:B0-----:R-:W-:-:S06]  /*1850*/  IMAD.WIDE R10, R16, 0x8, R14 ;  /* 0x00000008100a7825 */ /* 0x001fcc00078e020e */
[----:B------:R-:W2:Y:S02]  /*1860*/  LDG.E.64 R10, desc[UR4][R10.64] ;  /* 0x000000040a0a7981 */ /* 0x000ea4000c1e1b00 */
[----:B--2---:R-:W-:Y:S01]  /*1870*/  ISETP.NE.U32.AND P0, PT, R10, R0, PT ;  /* 0x000000000a00720c */ /* 0x004fe20003f05070 */
[----:B------:R-:W-:-:S03]  /*1880*/  IMAD.MOV.U32 R6, RZ, RZ, R10 ;  /* 0x000000ffff067224 */ /* 0x000fc600078e000a */
[----:B------:R-:W-:-:S13]  /*1890*/  ISETP.NE.AND.EX P0, PT, R11, R7, PT, P0 ;  /* 0x000000070b00720c */ /* 0x000fda0003f05300 */
[----:B------:R-:W-:Y:S05]  /*18a0*/  @P0 BREAK.RELIABLE B2 ;  /* 0x0000000000020942 */ /* 0x000fea0003800100 */
[----:B------:R-:W-:Y:S05]  /*18b0*/  @P0 BRA `(.L_x_11) ;  /* 0x0000000000180947 */ /* 0x000fea0003800000 */
[C---:B------:R-:W-:Y:S01]  /*18c0*/  ISETP.NE.AND P0, PT, R16.reuse, R5, PT ;  /* 0x000000051000720c */ /* 0x040fe20003f05270 */
[----:B------:R-:W-:-:S12]  /*18d0*/  VIADD R16, R16, 0x1 ;  /* 0x0000000110107836 */ /* 0x000fd80000000000 */
[----:B------:R-:W-:Y:S05]  /*18e0*/  @P0 BRA `(.L_x_12) ;  /* 0xfffffffc00d40947 */ /* 0x000fea000383ffff */
[----:B------:R-:W-:Y:S05]  /*18f0*/  BSYNC.RELIABLE B2 ;  /* 0x0000000000027941 */ /* 0x000fea0003800100 */
.L_x_10:
[----:B------:R-:W-:-:S06]  /*1900*/  IMAD.WIDE R6, R5, 0x8, R14 ;  /* 0x0000000805067825 */ /* 0x000fcc00078e020e */
[----:B------:R0:W5:Y:S02]  /*1910*/  LDG.E R6, desc[UR4][R6.64+0x8] ;  /* 0x0000080406067981 */ /* 0x000164000c1e1900 */
.L_x_11:
[----:B------:R-:W-:Y:S05]  /*1920*/  BSYNC.RECONVERGENT B1 ;  /* 0x0000000000017941 */ /* 0x000fea0003800200 */
.L_x_9:
[----:B------:R-:W1:Y:S01]  /*1930*/  LDC.64 R10, c[0x0][0x410] ;  /* 0x00010400ff0a7b82 */ /* 0x000e620000000a00 */
[----:B-----5:R-:W-:-:S04]  /*1940*/  IMAD.SHL.U32 R5, R6, 0x2, RZ ;  /* 0x0000000206057824 */ /* 0x020fc800078e00ff */
[----:B-1----:R-:W-:-:S05]  /*1950*/  IMAD.WIDE R10, R5, 0x8, R10 ;  /* 0x00000008050a7825 */ /* 0x002fca00078e020a */
[----:B------:R-:W2:Y:S04]  /*1960*/  LDG.E.64 R22, desc[UR4][R10.64+0x8] ;  /* 0x000008040a167981 */ /* 0x000ea8000c1e1b00 */
[----:B------:R-:W3:Y:S01]  /*1970*/  LDG.E.64 R14, desc[UR4][R10.64] ;  /* 0x000000040a0e7981 */ /* 0x000ee2000c1e1b00 */
[----:B------:R-:W-:Y:S01]  /*1980*/  BSSY.RECONVERGENT B1, `(.L_x_13) ;  /* 0x0000016000017945 */ /* 0x000fe20003800200 */
[----:B--2---:R-:W-:Y:S02]  /*1990*/  DADD R22, -R12, R22 ;  /* 0x000000000c167229 */ /* 0x004fe40000000116 */
[----:B---3--:R-:W-:-:S06]  /*19a0*/  DADD R8, -R8, R14 ;  /* 0x0000000008087229 */ /* 0x008fcc000000010e */
[----:B------:R-:W-:-:S08]  /*19b0*/  DMUL R12, R22, R22 ;  /* 0x00000016160c7228 */ /* 0x000fd00000000000 */
[----:B------:R-:W-:-:S06]  /*19c0*/  DFMA R18, R8, R8, R12 ;  /* 0x000000080812722b */ /* 0x000fcc000000000c */
[----:B------:R-:W1:Y:S04]  /*19d0*/  MUFU.RCP64H R13, R19 ;  /* 0x00000013000d7308 */ /* 0x000e680000001800 */
[----:B------:R-:W-:-:S05]  /*19e0*/  VIADD R12, R19, 0x300402 ;  /* 0x00300402130c7836 */ /* 0x000fca0000000000 */
[----:B------:R-:W-:Y:S01]  /*19f0*/  FSETP.GEU.AND P0, PT, |R12|, 5.8789094863358348022e-39, PT ;  /* 0x004004020c00780b */ /* 0x000fe20003f0e200 */
[----:B-1----:R-:W-:-:S08]  /*1a00*/  DFMA R14, -R18, R12, 1 ;  /* 0x3ff00000120e742b */ /* 0x002fd0000000010c */
[----:B------:R-:W-:-:S08]  /*1a10*/  DFMA R14, R14, R14, R14 ;  /* 0x0000000e0e0e722b */ /* 0x000fd0000000000e */
[----:B------:R-:W-:-:S08]  /*1a20*/  DFMA R14, R12, R14, R12 ;  /* 0x0000000e0c0e722b */ /* 0x000fd0000000000c */
[----:B------:R-:W-:-:S08]  /*1a30*/  DFMA R16, -R18, R14, 1 ;  /* 0x3ff000001210742b */ /* 0x000fd0000000010e */
[----:B------:R-:W-:Y:S01]  /*1a40*/  DFMA R14, R14, R16, R14 ;  /* 0x000000100e0e722b */ /* 0x000fe2000000000e */
[----:B------:R-:W-:Y:S10]  /*1a50*/  @P0 BRA `(.L_x_14) ;  /* 0x0000000000200947 */ /* 0x000ff40003800000 */
[----:B------:R-:W-:Y:S01]  /*1a60*/  LOP3.LUT R0, R19, 0x7fffffff, RZ, 0xc0, !PT ;  /* 0x7fffffff13007812 */ /* 0x000fe200078ec0ff */
[----:B------:R-:W-:Y:S02]  /*1a70*/  IMAD.MOV.U32 R12, RZ, RZ, R18 ;  /* 0x000000ffff0c7224 */ /* 0x000fe400078e0012 */
[----:B------:R-:W-:Y:S02]  /*1a80*/  IMAD.MOV.U32 R13, RZ, RZ, R19 ;  /* 0x000000ffff0d7224 */ /* 0x000fe400078e0013 */
[----:B0-----:R-:W-:Y:S01]  /*1a90*/  VIADD R7, R0, 0xfff00000 ;  /* 0xfff0000000077836 */ /* 0x001fe20000000000 */
[----:B------:R-:W-:-:S07]  /*1aa0*/  MOV R0, 0x1ac0 ;  /* 0x00001ac000007802 */ /* 0x000fce0000000f00 */
[----:B------:R-:W-:Y:S05]  /*1ab0*/  CALL.REL.NOINC `($__internal_0_$__cuda_sm20_dblrcp_rn_slowpath_v3) ;  /* 0x0000004400147944 */ /* 0x000fea0003c00000 */
[----:B------:R-:W-:Y:S02]  /*1ac0*/  IMAD.MOV.U32 R14, RZ, RZ, R50 ;  /* 0x000000ffff0e7224 */ /* 0x000fe400078e0032 */
[----:B------:R-:W-:-:S07]  /*1ad0*/  IMAD.MOV.U32 R15, RZ, RZ, R51 ;  /* 0x000000ffff0f7224 */ /* 0x000fce00078e0033 */
.L_x_14:
[----:B------:R-:W-:Y:S05]  /*1ae0*/  BSYNC.RECONVERGENT B1 ;  /* 0x0000000000017941 */ /* 0x000fea0003800200 */
.L_x_13:
[----:B------:R-:W1:Y:S01]  /*1af0*/  LDCU.64 UR10, c[0x0][0x3a8] ;  /* 0x00007500ff0a77ac */ /* 0x000e620008000a00 */
[--C-:B------:R-:W-:Y:S02]  /*1b00*/  SHF.R.S64 R5, RZ, 0x1d, R6.reuse ;  /* 0x0000001dff057819 */ /* 0x100fe40000001006 */
[----:B------:R-:W-:Y:S02]  /*1b10*/  SHF.R.S32.HI R6, RZ, 0x1d, R6 ;  /* 0x0000001dff067819 */ /* 0x000fe40000011406 */
[----:B-1----:R-:W-:Y:S02]  /*1b20*/  IADD3 R16, P0, PT, R5, UR10, RZ ;  /* 0x0000000a05107c10 */ /* 0x002fe4000ff1e0ff */
[----:B------:R-:W-:Y:S02]  /*1b30*/  IADD3 R24, P1, PT, R3, UR10, RZ ;  /* 0x0000000a03187c10 */ /* 0x000fe4000ff3e0ff */
[----:B------:R-:W-:Y:S02]  /*1b40*/  IADD3.X R17, PT, PT, R6, UR11, RZ, P0, !PT ;  /* 0x0000000b06117c10 */ /* 0x000fe400087fe4ff */
[----:B------:R-:W-:-:S03]  /*1b50*/  IADD3.X R25, PT, PT, R4, UR11, RZ, P1, !PT ;  /* 0x0000000b04197c10 */ /* 0x000fc60008ffe4ff */
[----:B------:R-:W2:Y:S04]  /*1b60*/  LDG.E.64 R10, desc[UR4][R16.64] ;  /* 0x00000004100a7981 */ /* 0x000ea8000c1e1b00 */
[----:B------:R-:W2:Y:S01]  /*1b70*/  LDG.E.64 R58, desc[UR4][R24.64] ;  /* 0x00000004183a7981 */ /* 0x000ea2000c1e1b00 */
[-C--:B------:R-:W-:Y:S01]  /*1b80*/  DMUL R22, R22, R14.reuse ;  /* 0x0000000e16167228 */ /* 0x080fe20000000000 */
[----:B------:R-:W-:Y:S01]  /*1b90*/  UMOV UR10, 0xe48e0530 ;  /* 0xe48e0530000a7882 */ /* 0x000fe20000000000 */
[----:B------:R-:W-:Y:S01]  /*1ba0*/  DMUL R20, R8, R14 ;  /* 0x0000000e08147228 */ /* 0x000fe20000000000 */
[----:B------:R-:W-:Y:S01]  /*1bb0*/  UMOV UR11, 0x2b2bff2e ;  /* 0x2b2bff2e000b7882 */ /* 0x000fe20000000000 */
[----:B------:R-:W-:Y:S01]  /*1bc0*/  IMAD.MOV.U32 R8, RZ, RZ, 0x1 ;  /* 0x00000001ff087424 */ /* 0x000fe200078e00ff */
[----:B------:R-:W-:Y:S01]  /*1bd0*/  BSSY.RECONVERGENT B2, `(.L_x_15) ;  /* 0x0000024000027945 */ /* 0x000fe20003800200 */
[----:B--2---:R-:W-:-:S08]  /*1be0*/  DADD R10, R10, -R58 ;  /* 0x000000000a0a7229 */ /* 0x004fd0000000083a */
[-C--:B------:R-:W-:Y:S02]  /*1bf0*/  DMUL R12, R22, R10.reuse ;  /* 0x0000000a160c7228 */ /* 0x080fe40000000000 */
[----:B------:R-:W-:Y:S02]  /*1c00*/  DMUL R14, R20, R10 ;  /* 0x0000000a140e7228 */ /* 0x000fe40000000000 */
[----:B------:R-:W-:-:S04]  /*1c10*/  DSETP.GE.AND P0, PT, R10, RZ, PT ;  /* 0x000000ff0a00722a */ /* 0x000fc80003f06000 */
[----:B------:R-:W-:Y:S02]  /*1c20*/  DMUL R18, R12, R26 ;  /* 0x0000001a0c127228 */ /* 0x000fe40000000000 */
[----:B------:R-:W-:Y:S02]  /*1c30*/  FSEL R65, R11, RZ, !P0 ;  /* 0x000000ff0b417208 */ /* 0x000fe40004000000 */
[C---:B------:R-:W-:Y:S02]  /*1c40*/  FSEL R64, R10.reuse, RZ, !P0 ;  /* 0x000000ff0a407208 */ /* 0x040fe40004000000 */
[----:B------:R-:W-:Y:S02]  /*1c50*/  FSETP.GEU.AND P2, PT, |R65|, 6.5827683646048100446e-37, PT ;  /* 0x036000004100780b */ /* 0x000fe40003f4e200 */
[----:B------:R-:W-:Y:S01]  /*1c60*/  DFMA R18, R14, R28, R18 ;  /* 0x0000001c0e12722b */ /* 0x000fe20000000012 */
[----:B------:R-:W-:Y:S02]  /*1c70*/  FSEL R56, R10, RZ, P0 ;  /* 0x000000ff0a387208 */ /* 0x000fe40000000000 */
[----:B------:R-:W-:-:S03]  /*1c80*/  FSEL R57, R11, RZ, P0 ;  /* 0x000000ff0b397208 */ /* 0x000fc60000000000 */
[----:B------:R-:W1:Y:S02]  /*1c90*/  MUFU.RCP64H R9, R19 ;  /* 0x0000001300097308 */ /* 0x000e640000001800 */
[C---:B------:R-:W-:Y:S02]  /*1ca0*/  DSETP.GEU.AND P5, PT, R18.reuse, -UR10, PT ;  /* 0x8000000a12007e2a */ /* 0x040fe4000bfae000 */
[----:B-1----:R-:W-:-:S08]  /*1cb0*/  DFMA R16, -R18, R8, 1 ;  /* 0x3ff000001210742b */ /* 0x002fd00000000108 */
[----:B------:R-:W-:-:S08]  /*1cc0*/  DFMA R16, R16, R16, R16 ;  /* 0x000000101010722b */ /* 0x000fd00000000010 */
[----:B------:R-:W-:-:S08]  /*1cd0*/  DFMA R16, R8, R16, R8 ;  /* 0x000000100810722b */ /* 0x000fd00000000008 */
[----:B------:R-:W-:-:S08]  /*1ce0*/  DFMA R8, -R18, R16, 1 ;  /* 0x3ff000001208742b */ /* 0x000fd00000000110 */
[----:B------:R-:W-:-:S08]  /*1cf0*/  DFMA R8, R16, R8, R16 ;  /* 0x000000081008722b */ /* 0x000fd00000000010 */
[----:B------:R-:W-:-:S08]  /*1d00*/  DMUL R16, R8, R64 ;  /* 0x0000004008107228 */ /* 0x000fd00000000000 */
[----:B------:R-:W-:-:S08]  /*1d10*/  DFMA R50, -R18, R16, R64 ;  /* 0x000000101232722b */ /* 0x000fd00000000140 */
[----:B------:R-:W-:Y:S02]  /*1d20*/  DFMA R8, R8, R50, R16 ;  /* 0x000000320808722b */ /* 0x000fe40000000010 */
[-C--:B------:R-:W-:Y:S02]  /*1d30*/  DMUL R16, R40, R12.reuse ;  /* 0x0000000c28107228 */ /* 0x080fe40000000000 */
[----:B------:R-:W-:-:S06]  /*1d40*/  DMUL R12, R38, R12 ;  /* 0x0000000c260c7228 */ /* 0x000fcc0000000000 */
[----:B------:R-:W-:Y:S01]  /*1d50*/  FFMA R0, RZ, R19, R9 ;  /* 0x00000013ff007223 */ /* 0x000fe20000000009 */
[-C--:B------:R-:W-:Y:S02]  /*1d60*/  DFMA R16, R44, R14.reuse, R16 ;  /* 0x0000000e2c10722b */ /* 0x080fe40000000010 */
[----:B------:R-:W-:Y:S02]  /*1d70*/  DFMA R14, R42, R14, R12 ;  /* 0x0000000e2a0e722b */ /* 0x000fe4000000000c */
[----:B------:R-:W-:-:S13]  /*1d80*/  FSETP.GT.AND P1, PT, |R0|, 1.469367938527859385e-39, PT ;  /* 0x001000000000780b */ /* 0x000fda0003f24200 */
[----:B------:R-:W-:Y:S05]  /*1d90*/  @P1 BRA P2, `(.L_x_16) ;  /* 0x00000000001c1947 */ /* 0x000fea0001000000 */
[----:B------:R-:W-:Y:S01]  /*1da0*/  IMAD.MOV.U32 R8, RZ, RZ, R64 ;  /* 0x000000ffff087224 */ /* 0x000fe200078e0040 */
[----:B0-----:R-:W-:Y:S01]  /*1db0*/  MOV R7, R65 ;  /* 0x0000004100077202 */ /* 0x001fe20000000f00 */
[----:B------:R-:W-:Y:S01]  /*1dc0*/  IMAD.MOV.U32 R54, RZ, RZ, R18 ;  /* 0x000000ffff367224 */ /* 0x000fe200078e0012 */
[----:B------:R-:W-:Y:S01]  /*1dd0*/  MOV R0, 0x1e00 ;  /* 0x00001e0000007802 */ /* 0x000fe20000000f00 */
[----:B------:R-:W-:-:S07]  /*1de0*/  IMAD.MOV.U32 R53, RZ, RZ, R19 ;  /* 0x000000ffff357224 */ /* 0x000fce00078e0013 */
[----:B------:R-:W-:Y:S05]  /*1df0*/  CALL.REL.NOINC `($__internal_1_$__cuda_sm20_div_rn_f64_full) ;  /* 0x0000004000e87944 */ /* 0x000fea0003c00000 */
[----:B------:R-:W-:-:S07]  /*1e00*/  IMAD.MOV.U32 R9, RZ, RZ, R7 ;  /* 0x000000ffff097224 */ /* 0x000fce00078e0007 */
.L_x_16:
[----:B------:R-:W-:Y:S05]  /*1e10*/  BSYNC.RECONVERGENT B2 ;  /* 0x0000000000027941 */ /* 0x000fea0003800200 */
.L_x_15:
[----:B------:R-:W1:Y:S01]  /*1e20*/  MUFU.RCP64H R11, R19 ;  /* 0x00000013000b7308 */ /* 0x000e620000001800 */
[----:B------:R-:W-:Y:S01]  /*1e30*/  IMAD.MOV.U32 R10, RZ, RZ, 0x1 ;  /* 0x00000001ff0a7424 */ /* 0x000fe200078e00ff */
[----:B------:R-:W-:Y:S01]  /*1e40*/  FSETP.GEU.AND P1, PT, |R57|, 6.5827683646048100446e-37, PT ;  /* 0x036000003900780b */ /* 0x000fe20003f2e200 */
[----:B------:R-:W-:Y:S01]  /*1e50*/  UMOV UR10, 0xe48e0530 ;  /* 0xe48e0530000a7882 */ /* 0x000fe20000000000 */
[----:B------:R-:W-:Y:S01]  /*1e60*/  UMOV UR11, 0x2b2bff2e ;  /* 0x2b2bff2e000b7882 */ /* 0x000fe20000000000 */
[----:B------:R-:W-:Y:S01]  /*1e70*/  BSSY.RECONVERGENT B2, `(.L_x_17) ;  /* 0x0000017000027945 */ /* 0x000fe20003800200 */
[C---:B------:R-:W-:Y:S02]  /*1e80*/  DSETP.GT.AND P4, PT, R18.reuse, UR10, PT ;  /* 0x0000000a12007e2a */ /* 0x040fe4000bf84000 */
[----:B-1----:R-:W-:-:S08]  /*1e90*/  DFMA R12, -R18, R10, 1 ;  /* 0x3ff00000120c742b */ /* 0x002fd0000000010a */
[----:B------:R-:W-:-:S08]  /*1ea0*/  DFMA R12, R12, R12, R12 ;  /* 0x0000000c0c0c722b */ /* 0x000fd0000000000c */
[----:B------:R-:W-:-:S08]  /*1eb0*/  DFMA R12, R10, R12, R10 ;  /* 0x0000000c0a0c722b */ /* 0x000fd0000000000a */
[----:B------:R-:W-:-:S08]  /*1ec0*/  DFMA R10, -R18, R12, 1 ;  /* 0x3ff00000120a742b */ /* 0x000fd0000000010c */
[----:B------:R-:W-:-:S08]  /*1ed0*/  DFMA R50, R12, R10, R12 ;  /* 0x0000000a0c32722b */ /* 0x000fd0000000000c */
[----:B------:R-:W-:-:S08]  /*1ee0*/  DMUL R12, R50, R56 ;  /* 0x00000038320c7228 */ /* 0x000fd00000000000 */
[----:B------:R-:W-:-:S08]  /*1ef0*/  DFMA R10, -R18, R12, R56 ;  /* 0x0000000c120a722b */ /* 0x000fd00000000138 */
[----:B------:R-:W-:Y:S01]  /*1f00*/  DFMA R12, R50, R10, R12 ;  /* 0x0000000a320c722b */ /* 0x000fe2000000000c */
[----:B------:R-:W-:Y:S02]  /*1f10*/  FSEL R10, R8, RZ, !P5 ;  /* 0x000000ff080a7208 */ /* 0x000fe40006800000 */
[----:B------:R-:W-:-:S07]  /*1f20*/  FSEL R11, R9, 1.875, !P5 ;  /* 0x3ff00000090b7808 */ /* 0x000fce0006800000 */
[----:B------:R-:W-:-:S05]  /*1f30*/  FFMA R0, RZ, R19, R13 ;  /* 0x00000013ff007223 */ /* 0x000fca000000000d */
[----:B------:R-:W-:-:S13]  /*1f40*/  FSETP.GT.AND P0, PT, |R0|, 1.469367938527859385e-39, PT ;  /* 0x001000000000780b */ /* 0x000fda0003f04200 */
[----:B------:R-:W-:Y:S05]  /*1f50*/  @P0 BRA P1, `(.L_x_18) ;  /* 0x0000000000200947 */ /* 0x000fea0000800000 */
[----:B------:R-:W-:Y:S01]  /*1f60*/  IMAD.MOV.U32 R8, RZ, RZ, R56 ;  /* 0x000000ffff087224 */ /* 0x000fe200078e0038 */
[----:B------:R-:W-:Y:S01]  /*1f70*/  MOV R0, 0x1fc0 ;  /* 0x00001fc000007802 */ /* 0x000fe20000000f00 */
[----:B0-----:R-:W-:Y:S02]  /*1f80*/  IMAD.MOV.U32 R7, RZ, RZ, R57 ;  /* 0x000000ffff077224 */ /* 0x001fe400078e0039 */
[----:B------:R-:W-:Y:S02]  /*1f90*/  IMAD.MOV.U32 R54, RZ, RZ, R18 ;  /* 0x000000ffff367224 */ /* 0x000fe400078e0012 */
[----:B------:R-:W-:-:S07]  /*1fa0*/  IMAD.MOV.U32 R53, RZ, RZ, R19 ;  /* 0x000000ffff357224 */ /* 0x000fce00078e0013 */
[----:B------:R-:W-:Y:S05]  /*1fb0*/  CALL.REL.NOINC `($__internal_1_$__cuda_sm20_div_rn_f64_full) ;  /* 0x0000004000787944 */ /* 0x000fea0003c00000 */
[----:B------:R-:W-:Y:S02]  /*1fc0*/  IMAD.MOV.U32 R12, RZ, RZ, R8 ;  /* 0x000000ffff0c7224 */ /* 0x000fe400078e0008 */
[----:B------:R-:W-:-:S07]  /*1fd0*/  IMAD.MOV.U32 R13, RZ, RZ, R7 ;  /* 0x000000ffff0d7224 */ /* 0x000fce00078e0007 */
.L_x_18:
[----:B------:R-:W-:Y:S05]  /*1fe0*/  BSYNC.RECONVERGENT B2 ;  /* 0x0000000000027941 */ /* 0x000fea0003800200 */
.L_x_17:
[----:B------:R-:W1:Y:S01]  /*1ff0*/  MUFU.RCP64H R9, R17 ;  /* 0x0000001100097308 */ /* 0x000e620000001800 */
[----:B------:R-:W-:Y:S01]  /*2000*/  IMAD.MOV.U32 R8, RZ, RZ, 0x1 ;  /* 0x00000001ff087424 */ /* 0x000fe200078e00ff */
[----:B------:R-:W-:Y:S01]  /*2010*/  FSEL R10, R12, R10, P4 ;  /* 0x0000000a0c0a7208 */ /* 0x000fe20002000000 */
[----:B------:R-:W-:Y:S01]  /*2020*/  IMAD.MOV.U32 R52, RZ, RZ, R64 ;  /* 0x000000ffff347224 */ /* 0x000fe200078e0040 */
[----:B------:R-:W-:Y:S01]  /*2030*/  FSEL R11, R13, R11, P4 ;  /* 0x0000000b0d0b7208 */ /* 0x000fe20002000000 */
[----:B------:R-:W-:Y:S01]  /*2040*/  IMAD.MOV.U32 R53, RZ, RZ, R65 ;  /* 0x000000ffff357224 */ /* 0x000fe200078e0041 */
[----:B------:R-:W-:Y:S01]  /*2050*/  FSETP.GEU.AND P1, PT, |R65|, 6.5827683646048100446e-37, PT ;  /* 0x036000004100780b */ /* 0x000fe20003f2e200 */
[----:B------:R-:W-:Y:S01]  /*2060*/  UMOV UR10, 0xe48e0530 ;  /* 0xe48e0530000a7882 */ /* 0x000fe20000000000 */
[----:B------:R-:W-:Y:S01]  /*2070*/  UMOV UR11, 0x2b2bff2e ;  /* 0x2b2bff2e000b7882 */ /* 0x000fe20000000000 */
[----:B0-----:R-:W-:Y:S01]  /*2080*/  IMAD.MOV.U32 R7, RZ, RZ, 0x80000 ;  /* 0x00080000ff077424 */ /* 0x001fe200078e00ff */
[----:B------:R-:W-:Y:S01]  /*2090*/  DSETP.MIN.AND P2, P3, R10, 1000, PT ;  /* 0x408f40000a00742a */ /* 0x000fe20003b40000 */
[----:B------:R-:W-:Y:S01]  /*20a0*/  BSSY.RECONVERGENT B2, `(.L_x_19) ;  /* 0x0000019000027945 */ /* 0x000fe20003800200 */
[----:B------:R-:W-:-:S02]  /*20b0*/  DSETP.GEU.AND P5, PT, R16, -UR10, PT ;  /* 0x8000000a10007e2a */ /* 0x000fc4000bfae000 */
[----:B-1----:R-:W-:-:S08]  /*20c0*/  DFMA R50, -R16, R8, 1 ;  /* 0x3ff000001032742b */ /* 0x002fd00000000108 */
[----:B------:R-:W-:-:S08]  /*20d0*/  DFMA R50, R50, R50, R50 ;  /* 0x000000323232722b */ /* 0x000fd00000000032 */
[----:B------:R-:W-:-:S08]  /*20e0*/  DFMA R50, R8, R50, R8 ;  /* 0x000000320832722b */ /* 0x000fd00000000008 */
[----:B------:R-:W-:-:S08]  /*20f0*/  DFMA R8, -R16, R50, 1 ;  /* 0x3ff000001008742b */ /* 0x000fd00000000132 */
[----:B------:R-:W-:-:S08]  /*2100*/  DFMA R8, R50, R8, R50 ;  /* 0x000000083208722b */ /* 0x000fd00000000032 */
[----:B------:R-:W-:-:S08]  /*2110*/  DMUL R50, R8, R52 ;  /* 0x0000003408327228 */ /* 0x000fd00000000000 */
[----:B------:R-:W-:-:S08]  /*2120*/  DFMA R52, -R16, R50, R52 ;  /* 0x000000321034722b */ /* 0x000fd00000000134 */
[----:B------:R-:W-:-:S10]  /*2130*/  DFMA R8, R8, R52, R50 ;  /* 0x000000340808722b */ /* 0x000fd40000000032 */
[----:B------:R-:W-:-:S05]  /*2140*/  FFMA R0, RZ, R17, R9 ;  /* 0x00000011ff007223 */ /* 0x000fca0000000009 */
[----:B------:R-:W-:Y:S01]  /*2150*/  FSETP.GT.AND P0, PT, |R0|, 1.469367938527859385e-39, PT ;  /* 0x001000000000780b */ /* 0x000fe20003f04200 */
[----:B------:R-:W-:-:S05]  /*2160*/  IMAD.MOV.U32 R0, RZ, RZ, R11 ;  /* 0x000000ffff007224 */ /* 0x000fca00078e000b */
[----:B------:R-:W-:Y:S02]  /*2170*/  FSEL R67, R0, 4.4765625, P2 ;  /* 0x408f400000437808 */ /* 0x000fe40001000000 */
[----:B------:R-:W-:Y:S02]  /*2180*/  MOV R0, R10 ;  /* 0x0000000a00007202 */ /* 0x000fe40000000f00 */
[----:B------:R-:W-:Y:S02]  /*2190*/  @P3 LOP3.LUT R67, R7, 0x408f4000, RZ, 0xfc, !PT ;  /* 0x408f400007433812 */ /* 0x000fe400078efcff */
[----:B------:R-:W-:Y:S01]  /*21a0*/  SEL R66, R0, RZ, P2 ;  /* 0x000000ff00427207 */ /* 0x000fe20001000000 */
[----:B------:R-:W-:Y:S06]  /*21b0*/  @P0 BRA P1, `(.L_x_20) ;  /* 0x00000000001c0947 */ /* 0x000fec0000800000 */
[----:B------:R-:W-:Y:S01]  /*21c0*/  IMAD.MOV.U32 R8, RZ, RZ, R64 ;  /* 0x000000ffff087224 */ /* 0x000fe200078e0040 */
[----:B------:R-:W-:Y:S01]  /*21d0*/  MOV R0, 0x2220 ;  /* 0x0000222000007802 */ /* 0x000fe20000000f00 */
[----:B------:R-:W-:Y:S02]  /*21e0*/  IMAD.MOV.U32 R7, RZ, RZ, R65 ;  /* 0x000000ffff077224 */ /* 0x000fe400078e0041 */
[----:B------:R-:W-:Y:S02]  /*21f0*/  IMAD.MOV.U32 R54, RZ, RZ, R16 ;  /* 0x000000ffff367224 */ /* 0x000fe400078e0010 */
[----:B------:R-:W-:-:S07]  /*2200*/  IMAD.MOV.U32 R53, RZ, RZ, R17 ;  /* 0x000000ffff357224 */ /* 0x000fce00078e0011 */
[----:B------:R-:W-:Y:S05]  /*2210*/  CALL.REL.NOINC `($__internal_1_$__cuda_sm20_div_rn_f64_full) ;  /* 0x0000003c00e07944 */ /* 0x000fea0003c00000 */
[----:B------:R-:W-:-:S07]  /*2220*/  IMAD.MOV.U32 R9, RZ, RZ, R7 ;  /* 0x000000ffff097224 */ /* 0x000fce00078e0007 */
.L_x_20:
[----:B------:R-:W-:Y:S05]  /*2230*/  BSYNC.RECONVERGENT B2 ;  /* 0x0000000000027941 */ /* 0x000fea0003800200 */
.L_x_19:
[----:B------:R-:W0:Y:S01]  /*2240*/  MUFU.RCP64H R13, R17 ;  /* 0x00000011000d7308 */ /* 0x000e220000001800 */
[----:B------:R-:W-:Y:S01]  /*2250*/  IMAD.MOV.U32 R12, RZ, RZ, 0x1 ;  /* 0x00000001ff0c7424 */ /* 0x000fe200078e00ff */
[----:B------:R-:W-:Y:S01]  /*2260*/  FSETP.GEU.AND P1, PT, |R57|, 6.5827683646048100446e-37, PT ;  /* 0x036000003900780b */ /* 0x000fe20003f2e200 */
[----:B------:R-:W-:Y:S01]  /*2270*/  UMOV UR10, 0xe48e0530 ;  /* 0xe48e0530000a7882 */ /* 0x000fe20000000000 */
[----:B------:R-:W-:Y:S01]  /*2280*/  UMOV UR11, 0x2b2bff2e ;  /* 0x2b2bff2e000b7882 */ /* 0x000fe20000000000 */
[----:B------:R-:W-:Y:S01]  /*2290*/  BSSY.RECONVERGENT B2, `(.L_x_21) ;  /* 0x0000019000027945 */ /* 0x000fe20003800200 */
[C---:B------:R-:W-:Y:S01]  /*22a0*/  DSETP.GT.AND P4, PT, R16.reuse, UR10, PT ;  /* 0x0000000a10007e2a */ /* 0x040fe2000bf84000 */
[----:B------:R-:W-:Y:S02]  /*22b0*/  FSEL R10, R8, R10, !P5 ;  /* 0x0000000a080a7208 */ /* 0x000fe40006800000 */
[----:B------:R-:W-:Y:S01]  /*22c0*/  FSEL R11, R9, R11, !P5 ;  /* 0x0000000b090b7208 */ /* 0x000fe20006800000 */
[----:B0-----:R-:W-:-:S08]  /*22d0*/  DFMA R50, -R16, R12, 1 ;  /* 0x3ff000001032742b */ /* 0x001fd0000000010c */
[----:B------:R-:W-:-:S08]  /*22e0*/  DFMA R50, R50, R50, R50 ;  /* 0x000000323232722b */ /* 0x000fd00000000032 */
[----:B------:R-:W-:-:S08]  /*22f0*/  DFMA R50, R12, R50, R12 ;  /* 0x000000320c32722b */ /* 0x000fd0000000000c */
[----:B------:R-:W-:-:S08]  /*2300*/  DFMA R12, -R16, R50, 1 ;  /* 0x3ff00000100c742b */ /* 0x000fd00000000132 */
[----:B------:R-:W-:Y:S01]  /*2310*/  DFMA R52, R50, R12, R50 ;  /* 0x0000000c3234722b */ /* 0x000fe20000000032 */
[----:B------:R-:W-:Y:S02]  /*2320*/  IMAD.MOV.U32 R50, RZ, RZ, R56 ;  /* 0x000000ffff327224 */ /* 0x000fe400078e0038 */
[----:B------:R-:W-:-:S06]  /*2330*/  IMAD.MOV.U32 R51, RZ, RZ, R57 ;  /* 0x000000ffff337224 */ /* 0x000fcc00078e0039 */
        /* <DEDUP_REMOVED lines=9> */
[----:B------:R-:W-:Y:S02]  /*23d0*/  IMAD.MOV.U32 R54, RZ, RZ, R16 ;  /* 0x000000ffff367224 */ /* 0x000fe400078e0010 */
[----:B------:R-:W-:-:S07]  /*23e0*/  IMAD.MOV.U32 R53, RZ, RZ, R17 ;  /* 0x000000ffff357224 */ /* 0x000fce00078e0011 */
[----:B------:R-:W-:Y:S05]  /*23f0*/  CALL.REL.NOINC `($__internal_1_$__cuda_sm20_div_rn_f64_full) ;  /* 0x0000003c00687944 */ /* 0x000fea0003c00000 */
[----:B------:R-:W-:Y:S02]  /*2400*/  IMAD.MOV.U32 R12, RZ, RZ, R8 ;  /* 0x000000ffff0c7224 */ /* 0x000fe400078e0008 */
[----:B------:R-:W-:-:S07]  /*2410*/  IMAD.MOV.U32 R13, RZ, RZ, R7 ;  /* 0x000000ffff0d7224 */ /* 0x000fce00078e0007 */
.L_x_22:
[----:B------:R-:W-:Y:S05]  /*2420*/  BSYNC.RECONVERGENT B2 ;  /* 0x0000000000027941 */ /* 0x000fea0003800200 */
.L_x_21:
[----:B------:R-:W0:Y:S01]  /*2430*/  MUFU.RCP64H R9, R15 ;  /* 0x0000000f00097308 */ /* 0x000e220000001800 */
[----:B------:R-:W-:Y:S01]  /*2440*/  IMAD.MOV.U32 R8, RZ, RZ, 0x1 ;  /* 0x00000001ff087424 */ /* 0x000fe200078e00ff */
[----:B------:R-:W-:Y:S01]  /*2450*/  MOV R52, R64 ;  /* 0x0000004000347202 */ /* 0x000fe20000000f00 */
[----:B------:R-:W-:Y:S01]  /*2460*/  IMAD.MOV.U32 R53, RZ, RZ, R65 ;  /* 0x000000ffff357224 */ /* 0x000fe200078e0041 */
[----:B------:R-:W-:Y:S01]  /*2470*/  FSEL R10, R12, R10, P4 ;  /* 0x0000000a0c0a7208 */ /* 0x000fe20002000000 */
[----:B------:R-:W-:Y:S01]  /*2480*/  IMAD.MOV.U32 R0, RZ, RZ, R66 ;  /* 0x000000ffff007224 */ /* 0x000fe200078e0042 */
[----:B------:R-:W-:Y:S01]  /*2490*/  FSEL R11, R13, R11, P4 ;  /* 0x0000000b0d0b7208 */ /* 0x000fe20002000000 */
[----:B------:R-:W-:Y:S01]  /*24a0*/  UMOV UR10, 0xe48e0530 ;  /* 0xe48e0530000a7882 */ /* 0x000fe20000000000 */
[----:B------:R-:W-:Y:S01]  /*24b0*/  FSETP.GEU.AND P1, PT, |R65|, 6.5827683646048100446e-37, PT ;  /* 0x036000004100780b */ /* 0x000fe20003f2e200 */
[----:B------:R-:W-:Y:S01]  /*24c0*/  UMOV UR11, 0x2b2bff2e ;  /* 0x2b2bff2e000b7882 */ /* 0x000fe20000000000 */
[----:B------:R-:W-:Y:S01]  /*24d0*/  BSSY.RECONVERGENT B2, `(.L_x_23) ;  /* 0x000001a000027945 */ /* 0x000fe20003800200 */
[----:B------:R-:W-:Y:S01]  /*24e0*/  IMAD.MOV.U32 R12, RZ, RZ, R11 ;  /* 0x000000ffff0c7224 */ /* 0x000fe200078e000b */
[----:B------:R-:W-:-:S02]  /*24f0*/  DSETP.MIN.AND P2, P3, R66, R10, PT ;  /* 0x0000000a4200722a */ /* 0x000fc40003b40000 */
[C---:B------:R-:W-:Y:S02]  /*2500*/  DSETP.GEU.AND P5, PT, R14.reuse, -UR10, PT ;  /* 0x8000000a0e007e2a */ /* 0x040fe4000bfae000 */
[----:B0-----:R-:W-:Y:S02]  /*2510*/  DFMA R50, -R14, R8, 1 ;  /* 0x3ff000000e32742b */ /* 0x001fe40000000108 */
[----:B------:R-:W-:-:S06]  /*2520*/  FSEL R67, R67, R12, P2 ;  /* 0x0000000c43437208 */ /* 0x000fcc0001000000 */
[----:B------:R-:W-:Y:S02]  /*2530*/  DFMA R50, R50, R50, R50 ;  /* 0x000000323232722b */ /* 0x000fe40000000032 */
[----:B------:R-:W-:-:S06]  /*2540*/  @P3 LOP3.LUT R67, R12, 0x80000, RZ, 0xfc, !PT ;  /* 0x000800000c433812 */ /* 0x000fcc00078efcff */
        /* <DEDUP_REMOVED lines=9> */
[----:B------:R-:W-:-:S07]  /*25e0*/  SEL R66, R0, R7, P2 ;  /* 0x0000000700427207 */ /* 0x000fce0001000000 */
[----:B------:R-:W-:Y:S05]  /*25f0*/  @P0 BRA P1, `(.L_x_24) ;  /* 0x00000000001c0947 */ /* 0x000fea0000800000 */
[----:B------:R-:W-:Y:S01]  /*2600*/  IMAD.MOV.U32 R8, RZ, RZ, R64 ;  /* 0x000000ffff087224 */ /* 0x000fe200078e0040 */
[----:B------:R-:W-:Y:S01]  /*2610*/  MOV R0, 0x2660 ;  /* 0x0000266000007802 */ /* 0x000fe20000000f00 */
[----:B------:R-:W-:Y:S02]  /*2620*/  IMAD.MOV.U32 R7, RZ, RZ, R65 ;  /* 0x000000ffff077224 */ /* 0x000fe400078e0041 */
[----:B------:R-:W-:Y:S02]  /*2630*/  IMAD.MOV.U32 R54, RZ, RZ, R14 ;  /* 0x000000ffff367224 */ /* 0x000fe400078e000e */
[----:B------:R-:W-:-:S07]  /*2640*/  IMAD.MOV.U32 R53, RZ, RZ, R15 ;  /* 0x000000ffff357224 */ /* 0x000fce00078e000f */
[----:B------:R-:W-:Y:S05]  /*2650*/  CALL.REL.NOINC `($__internal_1_$__cuda_sm20_div_rn_f64_full) ;  /* 0x0000003800d07944 */ /* 0x000fea0003c00000 */
[----:B------:R-:W-:-:S07]  /*2660*/  IMAD.MOV.U32 R9, RZ, RZ, R7 ;  /* 0x000000ffff097224 */ /* 0x000fce00078e0007 */
.L_x_24:
[----:B------:R-:W-:Y:S05]  /*2670*/  BSYNC.RECONVERGENT B2 ;  /* 0x0000000000027941 */ /* 0x000fea0003800200 */
.L_x_23:
        /* <DEDUP_REMOVED lines=23> */
[----:B------:R-:W-:Y:S01]  /*27f0*/  MOV R53, R15 ;  /* 0x0000000f00357202 */ /* 0x000fe20000000f00 */
[----:B------:R-:W-:Y:S01]  /*2800*/  IMAD.MOV.U32 R7, RZ, RZ, R57 ;  /* 0x000000ffff077224 */ /* 0x000fe200078e0039 */
[----:B------:R-:W-:Y:S01]  /*2810*/  MOV R0, 0x2840 ;  /* 0x0000284000007802 */ /* 0x000fe20000000f00 */
[----:B------:R-:W-:-:S07]  /*2820*/  IMAD.MOV.U32 R54, RZ, RZ, R14 ;  /* 0x000000ffff367224 */ /* 0x000fce00078e000e */
[----:B------:R-:W-:Y:S05]  /*2830*/  CALL.REL.NOINC `($__internal_1_$__cuda_sm20_div_rn_f64_full) ;  /* 0x0000003800587944 */ /* 0x000fea0003c00000 */
[----:B------:R-:W-:Y:S02]  /*2840*/  IMAD.MOV.U32 R12, RZ, RZ, R8 ;  /* 0x000000ffff0c7224 */ /* 0x000fe400078e0008 */
[----:B------:R-:W-:-:S07]  /*2850*/  IMAD.MOV.U32 R13, RZ, RZ, R7 ;  /* 0x000000ffff0d7224 */ /* 0x000fce00078e0007 */
.L_x_26:
[----:B------:R-:W-:Y:S05]  /*2860*/  BSYNC.RECONVERGENT B2 ;  /* 0x0000000000027941 */ /* 0x000fea0003800200 */
.L_x_25:
[----:B------:R-:W-:Y:S01]  /*2870*/  FSEL R10, R12, R10, P4 ;  /* 0x0000000a0c0a7208 */ /* 0x000fe20002000000 */
[----:B------:R-:W0:Y:S01]  /*2880*/  LDCU.64 UR10, c[0x0][0x430] ;  /* 0x00008600ff0a77ac */ /* 0x000e220008000a00 */
[----:B------:R-:W-:Y:S01]  /*2890*/  FSEL R11, R13, R11, P4 ;  /* 0x0000000b0d0b7208 */ /* 0x000fe20002000000 */
[----:B------:R-:W-:-:S04]  /*28a0*/  IMAD.MOV.U32 R0, RZ, RZ, R67 ;  /* 0x000000ffff007224 */ /* 0x000fc800078e0043 */
[----:B------:R-:W-:Y:S01]  /*28b0*/  IMAD.MOV.U32 R7, RZ, RZ, R11 ;  /* 0x000000ffff077224 */ /* 0x000fe200078e000b */
[----:B------:R-:W-:-:S06]  /*28c0*/  DSETP.MIN.AND P0, P1, R66, R10, PT ;  /* 0x0000000a4200722a */ /* 0x000fcc0003900000 */
[----:B------:R-:W-:Y:S02]  /*28d0*/  FSEL R9, R0, R7, P0 ;  /* 0x0000000700097208 */ /* 0x000fe40000000000 */
[----:B------:R-:W-:Y:S01]  /*28e0*/  SEL R8, R66, R10, P0 ;  /* 0x0000000a42087207 */ /* 0x000fe20000000000 */
[----:B------:R-:W-:-:S05]  /*28f0*/  IMAD.MOV.U32 R10, RZ, RZ, 0x80000 ;  /* 0x00080000ff0a7424 */ /* 0x000fca00078e00ff */
[----:B------:R-:W-:-:S06]  /*2900*/  @P1 LOP3.LUT R9, R7, 0x80000, RZ, 0xfc, !PT ;  /* 0x0008000007091812 */ /* 0x000fcc00078efcff */
[----:B0-----:R-:W-:Y:S01]  /*2910*/  DMUL R8, R8, UR10 ;  /* 0x0000000a08087c28 */ /* 0x001fe20008000000 */
[----:B------:R-:W0:Y:S07]  /*2920*/  LDCU.64 UR10, c[0x0][0x3c0] ;  /* 0x00007800ff0a77ac */ /* 0x000e2e0008000a00 */
[----:B------:R-:W-:Y:S02]  /*2930*/  DSETP.MIN.AND P0, P1, R8, 1, PT ;  /* 0x3ff000000800742a */ /* 0x000fe40003900000 */
[----:B------:R-:W-:-:S04]  /*2940*/  IMAD.MOV.U32 R0, RZ, RZ, R9 ;  /* 0x000000ffff007224 */ /* 0x000fc800078e0009 */
[----:B------:R-:W-:Y:S02]  /*2950*/  SEL R8, R8, RZ, P0 ;  /* 0x000000ff08087207 */ /* 0x000fe40000000000 */
[----:B------:R-:W-:-:S06]  /*2960*/  FSEL R7, R0, 1.875, P0 ;  /* 0x3ff0000000077808 */ /* 0x000fcc0000000000 */
[----:B------:R-:W-:-:S05]  /*2970*/  @P1 LOP3.LUT R7, R10, 0x3ff00000, RZ, 0xfc, !PT ;  /* 0x3ff000000a071812 */ /* 0x000fca00078efcff */
[----:B------:R-:W-:-:S06]  /*2980*/  IMAD.MOV.U32 R9, RZ, RZ, R7 ;  /* 0x000000ffff097224 */ /* 0x000fcc00078e0007 */
[----:B------:R-:W-:-:S07]  /*2990*/  DFMA R18, R18, R8, R58 ;  /* 0x000000081212722b */ /* 0x000fce000000003a */
[----:B------:R-:W-:Y:S04]  /*29a0*/  STG.E.64 desc[UR4][R36.64], R18 ;  /* 0x0000001224007986 */ /* 0x000fe8000c101b04 */
[----:B------:R-:W2:Y:S02]  /*29b0*/  LDG.E.64 R10, desc[UR4][R24.64] ;  /* 0x00000004180a7981 */ /* 0x000ea4000c1e1b00 */
[----:B--2---:R-:W-:-:S07]  /*29c0*/  DFMA R16, R16, R8, R10 ;  /* 0x000000081010722b */ /* 0x004fce000000000a */
[----:B------:R1:W-:Y:S04]  /*29d0*/  STG.E.64 desc[UR4][R36.64+0x8], R16 ;  /* 0x0000081024007986 */ /* 0x0003e8000c101b04 */
[----:B------:R-:W2:Y:S01]  /*29e0*/  LDG.E.64 R12, desc[UR4][R24.64] ;  /* 0x00000004180c7981 */ /* 0x000ea2000c1e1b00 */
[----:B0-----:R-:W-:Y:S02]  /*29f0*/  IADD3 R52, P0, PT, R5, UR10, RZ ;  /* 0x0000000a05347c10 */ /* 0x001fe4000ff1e0ff */
[----:B------:R-:W-:Y:S02]  /*2a00*/  IADD3 R10, P1, PT, R3, UR10, RZ ;  /* 0x0000000a030a7c10 */ /* 0x000fe4000ff3e0ff */
[----:B------:R-:W-:Y:S02]  /*2a10*/  IADD3.X R53, PT, PT, R6, UR11, RZ, P0, !PT ;  /* 0x0000000b06357c10 */ /* 0x000fe400087fe4ff */
[----:B------:R-:W-:Y:S01]  /*2a20*/  IADD3.X R11, PT, PT, R4, UR11, RZ, P1, !PT ;  /* 0x0000000b040b7c10 */ /* 0x000fe20008ffe4ff */
[----:B--2---:R-:W-:-:S07]  /*2a30*/  DFMA R12, R14, R8, R12 ;  /* 0x000000080e0c722b */ /* 0x004fce000000000c */
[----:B------:R0:W-:Y:S04]  /*2a40*/  STG.E.64 desc[UR4][R36.64+0x10], R12 ;  /* 0x0000100c24007986 */ /* 0x0001e8000c101b04 */
[----:B------:R-:W2:Y:S04]  /*2a50*/  LDG.E.64 R8, desc[UR4][R52.64] ;  /* 0x0000000434087981 */ /* 0x000ea8000c1e1b00 */
[----:B------:R-:W2:Y:S01]  /*2a60*/  LDG.E.64 R56, desc[UR4][R10.64] ;  /* 0x000000040a387981 */ /* 0x000ea2000c1e1b00 */
[----:B------:R-:W-:Y:S01]  /*2a70*/  IMAD.MOV.U32 R24, RZ, RZ, 0x1 ;  /* 0x00000001ff187424 */ /* 0x000fe200078e00ff */
[----:B------:R-:W-:Y:S01]  /*2a80*/  UMOV UR10, 0xe48e0530 ;  /* 0xe48e0530000a7882 */ /* 0x000fe20000000000 */
[----:B------:R-:W-:Y:S01]  /*2a90*/  UMOV UR11, 0x2b2bff2e ;  /* 0x2b2bff2e000b7882 */ /* 0x000fe20000000000 */
[----:B------:R-:W-:Y:S01]  /*2aa0*/  BSSY.RECONVERGENT B2, `(.L_x_27) ;  /* 0x0000025000027945 */ /* 0x000fe20003800200 */
[----:B--2---:R-:W-:-:S08]  /*2ab0*/  DADD R8, R8, -R56 ;  /* 0x0000000008087229 */ /* 0x004fd00000000838 */
[-C--:B-1----:R-:W-:Y:S02]  /*2ac0*/  DMUL R16, R22, R8.reuse ;  /* 0x0000000816107228 */ /* 0x082fe40000000000 */
[----:B------:R-:W-:Y:S02]  /*2ad0*/  DMUL R14, R20, R8 ;  /* 0x00000008140e7228 */ /* 0x000fe40000000000 */
[----:B------:R-:W-:-:S04]  /*2ae0*/  DSETP.GE.AND P0, PT, R8, RZ, PT ;  /* 0x000000ff0800722a */ /* 0x000fc80003f06000 */
[----:B------:R-:W-:Y:S02]  /*2af0*/  DMUL R18, R16, R26 ;  /* 0x0000001a10127228 */ /* 0x000fe40000000000 */
[----:B------:R-:W-:Y:S02]  /*2b00*/  FSEL R58, R8, RZ, !P0 ;  /* 0x000000ff083a7208 */ /* 0x000fe40004000000 */
[----:B------:R-:W-:-:S04]  /*2b10*/  FSEL R59, R9, RZ, !P0 ;  /* 0x000000ff093b7208 */ /* 0x000fc80004000000 */
[----:B------:R-:W-:Y:S01]  /*2b20*/  DFMA R18, R14, R28, R18 ;  /* 0x0000001c0e12722b */ /* 0x000fe20000000012 */
[----:B------:R-:W-:-:S05]  /*2b30*/  FSETP.GEU.AND P2, PT, |R59|, 6.5827683646048100446e-37, PT ;  /* 0x036000003b00780b */ /* 0x000fca0003f4e200 */
[----:B------:R-:W1:Y:S02]  /*2b40*/  MUFU.RCP64H R25, R19 ;  /* 0x0000001300197308 */ /* 0x000e640000001800 */
[C---:B------:R-:W-:Y:S02]  /*2b50*/  DSETP.GEU.AND P5, PT, R18.reuse, -UR10, PT ;  /* 0x8000000a12007e2a */ /* 0x040fe4000bfae000 */
[----:B-1----:R-:W-:-:S08]  /*2b60*/  DFMA R50, -R18, R24, 1 ;  /* 0x3ff000001232742b */ /* 0x002fd00000000118 */
[----:B------:R-:W-:-:S08]  /*2b70*/  DFMA R50, R50, R50, R50 ;  /* 0x000000323232722b */ /* 0x000fd00000000032 */
[----:B------:R-:W-:-:S08]  /*2b80*/  DFMA R50, R24, R50, R24 ;  /* 0x000000321832722b */ /* 0x000fd00000000018 */
[----:B0-----:R-:W-:-:S08]  /*2b90*/  DFMA R12, -R18, R50, 1 ;  /* 0x3ff00000120c742b */ /* 0x001fd00000000132 */
        /* <DEDUP_REMOVED lines=8> */
[----:B------:R-:W-:Y:S01]  /*2c20*/  DFMA R14, R42, R14, R50 ;  /* 0x0000000e2a0e722b */ /* 0x000fe20000000032 */
[----:B------:R-:W-:Y:S02]  /*2c30*/  FSEL R24, R8, RZ, P0 ;  /* 0x000000ff08187208 */ /* 0x000fe40000000000 */
[----:B------:R-:W-:Y:S02]  /*2c40*/  FSETP.GT.AND P1, PT, |R0|, 1.469367938527859385e-39, PT ;  /* 0x001000000000780b */ /* 0x000fe40003f24200 */
[----:B------:R-:W-:-:S11]  /*2c50*/  FSEL R25, R9, RZ, P0 ;  /* 0x000000ff09197208 */ /* 0x000fd60000000000 */
        /* <DEDUP_REMOVED lines=9> */
.L_x_28:
[----:B------:R-:W-:Y:S05]  /*2cf0*/  BSYNC.RECONVERGENT B2 ;  /* 0x0000000000027941 */ /* 0x000fea0003800200 */
.L_x_27:
[----:B------:R-:W0:Y:S01]  /*2d00*/  MUFU.RCP64H R9, R19 ;  /* 0x0000001300097308 */ /* 0x000e220000001800 */
[----:B------:R-:W-:Y:S01]  /*2d10*/  IMAD.MOV.U32 R8, RZ, RZ, 0x1 ;  /* 0x00000001ff087424 */ /* 0x000fe200078e00ff */
[----:B------:R-:W-:Y:S01]  /*2d20*/  FSETP.GEU.AND P1, PT, |R25|, 6.5827683646048100446e-37, PT ;  /* 0x036000001900780b */ /* 0x000fe20003f2e200 */
[----:B------:R-:W-:Y:S01]  /*2d30*/  UMOV UR10, 0xe48e0530 ;  /* 0xe48e0530000a7882 */ /* 0x000fe20000000000 */
[----:B------:R-:W-:Y:S01]  /*2d40*/  UMOV UR11, 0x2b2bff2e ;  /* 0x2b2bff2e000b7882 */ /* 0x000fe20000000000 */
[----:B------:R-:W-:Y:S01]  /*2d50*/  BSSY.RECONVERGENT B2, `(.L_x_29) ;  /* 0x0000016000027945 */ /* 0x000fe20003800200 */
[C---:B------:R-:W-:Y:S01]  /*2d60*/  DSETP.GT.AND P4, PT, R18.reuse, UR10, PT ;  /* 0x0000000a12007e2a */ /* 0x040fe2000bf84000 */
[----:B------:R-:W-:Y:S02]  /*2d70*/  FSEL R3, R12, RZ, !P5 ;  /* 0x000000ff0c037208 */ /* 0x000fe40006800000 */
[----:B------:R-:W-:Y:S01]  /*2d80*/  FSEL R4, R13, 1.875, !P5 ;  /* 0x3ff000000d047808 */ /* 0x000fe20006800000 */
[----:B0-----:R-:W-:-:S08]  /*2d90*/  DFMA R50, -R18, R8, 1 ;  /* 0x3ff000001232742b */ /* 0x001fd00000000108 */
        /* <DEDUP_REMOVED lines=8> */
[----:B------:R-:W-:-:S13]  /*2e20*/  FSETP.GT.AND P0, PT, |R0|, 1.469367938527859385e-39, PT ;  /* 0x001000000000780b */ /* 0x000fda0003f04200 */
[----:B------:R-:W-:Y:S05]  /*2e30*/  @P0 BRA P1, `(.L_x_30) ;  /* 0x00000000001c0947 */ /* 0x000fea0000800000 */
[----:B------:R-:W-:Y:S01]  /*2e40*/  MOV R8, R24 ;  /* 0x0000001800087202 */ /* 0x000fe20000000f00 */
[----:B------:R-:W-:Y:S01]  /*2e50*/  IMAD.MOV.U32 R7, RZ, RZ, R25 ;  /* 0x000000ffff077224 */ /* 0x000fe200078e0019 */
[----:B------:R-:W-:Y:S01]  /*2e60*/  MOV R0, 0x2ea0 ;  /* 0x00002ea000007802 */ /* 0x000fe20000000f00 */
[----:B------:R-:W-:Y:S02]  /*2e70*/  IMAD.MOV.U32 R54, RZ, RZ, R18 ;  /* 0x000000ffff367224 */ /* 0x000fe400078e0012 */
[----:B------:R-:W-:-:S07]  /*2e80*/  IMAD.MOV.U32 R53, RZ, RZ, R19 ;  /* 0x000000ffff357224 */ /* 0x000fce00078e0013 */
[----:B------:R-:W-:Y:S05]  /*2e90*/  CALL.REL.NOINC `($__internal_1_$__cuda_sm20_div_rn_f64_full) ;  /* 0x0000003000c07944 */ /* 0x000fea0003c00000 */
[----:B------:R-:W-:-:S07]  /*2ea0*/  IMAD.MOV.U32 R9, RZ, RZ, R7 ;  /* 0x000000ffff097224 */ /* 0x000fce00078e0007 */
.L_x_30:
[----:B------:R-:W-:Y:S05]  /*2eb0*/  BSYNC.RECONVERGENT B2 ;  /* 0x0000000000027941 */ /* 0x000fea0003800200 */
.L_x_29:
[----:B------:R-:W0:Y:S01]  /*2ec0*/  MUFU.RCP64H R13, R17 ;  /* 0x00000011000d7308 */ /* 0x000e220000001800 */
        /* <DEDUP_REMOVED lines=8> */
[----:B------:R-:W-:Y:S01]  /*2f50*/  IMAD.MOV.U32 R3, RZ, RZ, 0x80000 ;  /* 0x00080000ff037424 */ /* 0x000fe200078e00ff */
[----:B------:R-:W-:Y:S01]  /*2f60*/  DSETP.MIN.AND P2, P3, R66, 1000, PT ;  /* 0x408f40004200742a */ /* 0x000fe20003b40000 */
[----:B------:R-:W-:Y:S01]  /*2f70*/  BSSY.RECONVERGENT B2, `(.L_x_31) ;  /* 0x000001a000027945 */ /* 0x000fe20003800200 */
[----:B------:R-:W-:-:S02]  /*2f80*/  DSETP.GEU.AND P5, PT, R16, -UR10, PT ;  /* 0x8000000a10007e2a */ /* 0x000fc4000bfae000 */
        /* <DEDUP_REMOVED lines=11> */
[----:B------:R-:W-:Y:S01]  /*3040*/  FSEL R65, R0, 4.4765625, P2 ;  /* 0x408f400000417808 */ /* 0x000fe20001000000 */
[----:B------:R-:W-:Y:S01]  /*3050*/  IMAD.MOV.U32 R0, RZ, RZ, R66 ;  /* 0x000000ffff007224 */ /* 0x000fe200078e0042 */
[----:B------:R-:W-:-:S04]  /*3060*/  @P3 LOP3.LUT R65, R3, 0x408f4000, RZ, 0xfc, !PT ;  /* 0x408f400003413812 */ /* 0x000fc800078efcff */
        /* <DEDUP_REMOVED lines=8> */
[----:B------:R-:W-:Y:S01]  /*30f0*/  IMAD.MOV.U32 R12, RZ, RZ, R8 ;  /* 0x000000ffff0c7224 */ /* 0x000fe200078e0008 */
[----:B------:R-:W-:-:S07]  /*3100*/  MOV R13, R7 ;  /* 0x00000007000d7202 */ /* 0x000fce0000000f00 */
.L_x_32:
[----:B------:R-:W-:Y:S05]  /*3110*/  BSYNC.RECONVERGENT B2 ;  /* 0x0000000000027941 */ /* 0x000fea0003800200 */
.L_x_31:
        /* <DEDUP_REMOVED lines=29> */
.L_x_34:
[----:B------:R-:W-:Y:S05]  /*32f0*/  BSYNC.RECONVERGENT B2 ;  /* 0x0000000000027941 */ /* 0x000fea0003800200 */
.L_x_33:
[----:B------:R-:W0:Y:S01]  /*3300*/  MUFU.RCP64H R13, R15 ;  /* 0x0000000f000d7308 */ /* 0x000e220000001800 */
[----:B------:R-:W-:Y:S01]  /*3310*/  IMAD.MOV.U32 R12, RZ, RZ, 0x1 ;  /* 0x00000001ff0c7424 */ /* 0x000fe200078e00ff */
[----:B------:R-:W-:Y:S01]  /*3320*/  FSEL R66, R8, R3, P4 ;  /* 0x0000000308427208 */ /* 0x000fe20002000000 */
[----:B------:R-:W-:Y:S01]  /*3330*/  IMAD.MOV.U32 R52, RZ, RZ, R58 ;  /* 0x000000ffff347224 */ /* 0x000fe200078e003a */
[----:B------:R-:W-:Y:S01]  /*3340*/  FSEL R67, R9, R4, P4 ;  /* 0x0000000409437208 */ /* 0x000fe20002000000 */
[----:B------:R-:W-:Y:S01]  /*3350*/  IMAD.MOV.U32 R53, RZ, RZ, R59 ;  /* 0x000000ffff357224 */ /* 0x000fe200078e003b */
[----:B------:R-:W-:Y:S01]  /*3360*/  FSETP.GEU.AND P1, PT, |R59|, 6.5827683646048100446e-37, PT ;  /* 0x036000003b00780b */ /* 0x000fe20003f2e200 */
[----:B------:R-:W-:Y:S01]  /*3370*/  IMAD.MOV.U32 R0, RZ, RZ, R64 ;  /* 0x000000ffff007224 */ /* 0x000fe200078e0040 */
[----:B------:R-:W-:Y:S01]  /*3380*/  UMOV UR10, 0xe48e0530 ;  /* 0xe48e0530000a7882 */ /* 0x000fe20000000000 */
[----:B------:R-:W-:Y:S01]  /*3390*/  IMAD.MOV.U32 R4, RZ, RZ, R67 ;  /* 0x000000ffff047224 */ /* 0x000fe200078e0043 */
[----:B------:R-:W-:Y:S01]  /*33a0*/  DSETP.MIN.AND P2, P3, R64, R66, PT ;  /* 0x000000424000722a */ /* 0x000fe20003b40000 */
[----:B------:R-:W-:Y:S01]  /*33b0*/  UMOV UR11, 0x2b2bff2e ;  /* 0x2b2bff2e000b7882 */ /* 0x000fe20000000000 */
[----:B------:R-:W-:Y:S01]  /*33c0*/  BSSY.RECONVERGENT B2, `(.L_x_35) ;  /* 0x0000019000027945 */ /* 0x000fe20003800200 */
[----:B------:R-:W-:-:S03]  /*33d0*/  DSETP.GEU.AND P5, PT, R14, -UR10, PT ;  /* 0x8000000a0e007e2a */ /* 0x000fc6000bfae000 */
[----:B------:R-:W-:Y:S01]  /*33e0*/  FSEL R65, R65, R4, P2 ;  /* 0x0000000441417208 */ /* 0x000fe20001000000 */
[----:B0-----:R-:W-:-:S07]  /*33f0*/  DFMA R50, -R14, R12, 1 ;  /* 0x3ff000000e32742b */ /* 0x001fce000000010c */
[----:B------:R-:W-:Y:S01]  /*3400*/  @P3 LOP3.LUT R65, R4, 0x80000, RZ, 0xfc, !PT ;  /* 0x0008000004413812 */ /* 0x000fe200078efcff */
        /* <DEDUP_REMOVED lines=20> */
.L_x_36:
[----:B------:R-:W-:Y:S05]  /*3550*/  BSYNC.RECONVERGENT B2 ;  /* 0x0000000000027941 */ /* 0x000fea0003800200 */
.L_x_35:
        /* <DEDUP_REMOVED lines=29> */
.L_x_38:
[----:B------:R-:W-:Y:S05]  /*3730*/  BSYNC.RECONVERGENT B2 ;  /* 0x0000000000027941 */ /* 0x000fea0003800200 */
.L_x_37:
[----:B------:R-:W-:Y:S01]  /*3740*/  FSEL R8, R8, R3, P4 ;  /* 0x0000000308087208 */ /* 0x000fe20002000000 */
[----:B------:R-:W0:Y:S01]  /*3750*/  LDCU.64 UR10, c[0x0][0x430] ;  /* 0x00008600ff0a77ac */ /* 0x000e220008000a00 */
[----:B------:R-:W-:Y:S01]  /*3760*/  FSEL R9, R9, R4, P4 ;  /* 0x0000000409097208 */ /* 0x000fe20002000000 */
[----:B------:R-:W-:Y:S01]  /*3770*/  IMAD.MOV.U32 R0, RZ, RZ, R65 ;  /* 0x000000ffff007224 */ /* 0x000fe200078e0041 */
[----:B------:R-:W-:-:S03]  /*3780*/  MOV R4, 0x80000 ;  /* 0x0008000000047802 */ /* 0x000fc60000000f00 */
[----:B------:R-:W-:Y:S01]  /*3790*/  IMAD.MOV.U32 R3, RZ, RZ, R9 ;  /* 0x000000ffff037224 */ /* 0x000fe200078e0009 */
[----:B------:R-:W-:-:S06]  /*37a0*/  DSETP.MIN.AND P0, P1, R64, R8, PT ;  /* 0x000000084000722a */ /* 0x000fcc0003900000 */
[----:B------:R-:W-:Y:S02]  /*37b0*/  FSEL R7, R0, R3, P0 ;  /* 0x0000000300077208 */ /* 0x000fe40000000000 */
[----:B------:R-:W-:-:S06]  /*37c0*/  SEL R8, R64, R8, P0 ;  /* 0x0000000840087207 */ /* 0x000fcc0000000000 */
[----:B------:R-:W-:-:S05]  /*37d0*/  @P1 LOP3.LUT R7, R3, 0x80000, RZ, 0xfc, !PT ;  /* 0x0008000003071812 */ /* 0x000fca00078efcff */
[----:B------:R-:W-:-:S06]  /*37e0*/  IMAD.MOV.U32 R9, RZ, RZ, R7 ;  /* 0x000000ffff097224 */ /* 0x000fcc00078e0007 */
        /* <DEDUP_REMOVED lines=9> */
[----:B------:R1:W-:Y:S04]  /*3880*/  STG.E.64 desc[UR4][R30.64], R18 ;  /* 0x000000121e007986 */ /* 0x0003e8000c101b04 */
[----:B------:R-:W2:Y:S02]  /*3890*/  LDG.E.64 R12, desc[UR4][R10.64] ;  /* 0x000000040a0c7981 */ /* 0x000ea4000c1e1b00 */
[----:B--2---:R-:W-:-:S07]  /*38a0*/  DFMA R12, R16, R8, R12 ;  /* 0x00000008100c722b */ /* 0x004fce000000000c */
[----:B------:R2:W-:Y:S04]  /*38b0*/  STG.E.64 desc[UR4][R30.64+0x8], R12 ;  /* 0x0000080c1e007986 */ /* 0x0005e8000c101b04 */
[----:B------:R-:W3:Y:S01]  /*38c0*/  LDG.E.64 R16, desc[UR4][R10.64] ;  /* 0x000000040a107981 */ /* 0x000ee2000c1e1b00 */
[----:B0-----:R-:W-:-:S04]  /*38d0*/  IADD3 R52, P0, PT, R5, UR10, RZ ;  /* 0x0000000a05347c10 */ /* 0x001fc8000ff1e0ff */
[----:B------:R-:W-:Y:S01]  /*38e0*/  IADD3.X R53, PT, PT, R6, UR11, RZ, P0, !PT ;  /* 0x0000000b06357c10 */ /* 0x000fe200087fe4ff */
[----:B---3--:R-:W-:-:S07]  /*38f0*/  DFMA R50, R14, R8, R16 ;  /* 0x000000080e32722b */ /* 0x008fce0000000010 */
[----:B------:R0:W-:Y:S04]  /*3900*/  STG.E.64 desc[UR4][R30.64+0x10], R50 ;  /* 0x000010321e007986 */ /* 0x0001e8000c101b04 */
[----:B------:R-:W3:Y:S04]  /*3910*/  LDG.E.64 R8, desc[UR4][R52.64] ;  /* 0x0000000434087981 */ /* 0x000ee8000c1e1b00 */
[----:B------:R-:W3:Y:S01]  /*3920*/  LDG.E.64 R24, desc[UR4][R48.64] ;  /* 0x0000000430187981 */ /* 0x000ee2000c1e1b00 */
[----:B------:R-:W-:Y:S01]  /*3930*/  IMAD.MOV.U32 R10, RZ, RZ, 0x1 ;  /* 0x00000001ff0a7424 */ /* 0x000fe200078e00ff */
[----:B------:R-:W-:Y:S01]  /*3940*/  UMOV UR10, 0xe48e0530 ;  /* 0xe48e0530000a7882 */ /* 0x000fe20000000000 */
[----:B------:R-:W-:Y:S01]  /*3950*/  UMOV UR11, 0x2b2bff2e ;  /* 0x2b2bff2e000b7882 */ /* 0x000fe20000000000 */
[----:B------:R-:W-:Y:S01]  /*3960*/  BSSY.RECONVERGENT B2, `(.L_x_39) ;  /* 0x0000025000027945 */ /* 0x000fe20003800200 */
[----:B---3--:R-:W-:-:S08]  /*3970*/  DADD R8, R8, -R24 ;  /* 0x0000000008087229 */ /* 0x008fd00000000818 */
[-C--:B------:R-:W-:Y:S02]  /*3980*/  DMUL R14, R22, R8.reuse ;  /* 0x00000008160e7228 */ /* 0x080fe40000000000 */
[----:B-1----:R-:W-:Y:S02]  /*3990*/  DMUL R18, R20, R8 ;  /* 0x0000000814127228 */ /* 0x002fe40000000000 */
[----:B------:R-:W-:-:S04]  /*39a0*/  DSETP.GE.AND P0, PT, R8, RZ, PT ;  /* 0x000000ff0800722a */ /* 0x000fc80003f06000 */
[----:B------:R-:W-:Y:S02]  /*39b0*/  DMUL R16, R14, R26 ;  /* 0x0000001a0e107228 */ /* 0x000fe40000000000 */
[----:B------:R-:W-:Y:S02]  /*39c0*/  FSEL R56, R8, RZ, !P0 ;  /* 0x000000ff08387208 */ /* 0x000fe40004000000 */
[----:B------:R-:W-:-:S04]  /*39d0*/  FSEL R57, R9, RZ, !P0 ;  /* 0x000000ff09397208 */ /* 0x000fc80004000000 */
[----:B------:R-:W-:Y:S01]  /*39e0*/  DFMA R16, R18, R28, R16 ;  /* 0x0000001c1210722b */ /* 0x000fe20000000010 */
[----:B------:R-:W-:-:S05]  /*39f0*/  FSETP.GEU.AND P2, PT, |R57|, 6.5827683646048100446e-37, PT ;  /* 0x036000003900780b */ /* 0x000fca0003f4e200 */
[----:B------:R-:W2:Y:S02]  /*3a00*/  MUFU.RCP64H R11, R17 ;  /* 0x00000011000b7308 */ /* 0x000ea40000001800 */
[C---:B------:R-:W-:Y:S02]  /*3a10*/  DSETP.GEU.AND P5, PT, R16.reuse, -UR10, PT ;  /* 0x8000000a10007e2a */ /* 0x040fe4000bfae000 */
[----:B--2---:R-:W-:-:S08]  /*3a20*/  DFMA R12, -R16, R10, 1 ;  /* 0x3ff00000100c742b */ /* 0x004fd0000000010a */
[----:B------:R-:W-:-:S08]  /*3a30*/  DFMA R12, R12, R12, R12 ;  /* 0x0000000c0c0c722b */ /* 0x000fd0000000000c */
[----:B------:R-:W-:-:S08]  /*3a40*/  DFMA R12, R10, R12, R10 ;  /* 0x0000000c0a0c722b */ /* 0x000fd0000000000a */
[----:B------:R-:W-:-:S08]  /*3a50*/  DFMA R10, -R16, R12, 1 ;  /* 0x3ff00000100a742b */ /* 0x000fd0000000010c */
[----:B------:R-:W-:-:S08]  /*3a60*/  DFMA R10, R12, R10, R12 ;  /* 0x0000000a0c0a722b */ /* 0x000fd0000000000c */
[----:B------:R-:W-:-:S08]  /*3a70*/  DMUL R12, R10, R56 ;  /* 0x000000380a0c7228 */ /* 0x000fd00000000000 */
[----:B0-----:R-:W-:-:S08]  /*3a80*/  DFMA R50, -R16, R12, R56 ;  /* 0x0000000c1032722b */ /* 0x001fd00000000138 */
[----:B------:R-:W-:Y:S02]  /*3a90*/  DFMA R12, R10, R50, R12 ;  /* 0x000000320a0c722b */ /* 0x000fe4000000000c */
[-C--:B------:R-:W-:Y:S02]  /*3aa0*/  DMUL R10, R40, R14.reuse ;  /* 0x0000000e280a7228 */ /* 0x080fe40000000000 */
[----:B------:R-:W-:-:S06]  /*3ab0*/  DMUL R50, R38, R14 ;  /* 0x0000000e26327228 */ /* 0x000fcc0000000000 */
[----:B------:R-:W-:Y:S01]  /*3ac0*/  FFMA R0, RZ, R17, R13 ;  /* 0x00000011ff007223 */ /* 0x000fe2000000000d */
[-C--:B------:R-:W-:Y:S02]  /*3ad0*/  DFMA R14, R44, R18.reuse, R10 ;  /* 0x000000122c0e722b */ /* 0x080fe4000000000a */
[----:B------:R-:W-:Y:S02]  /*3ae0*/  DFMA R10, R42, R18, R50 ;  /* 0x000000122a0a722b */ /* 0x000fe40000000032 */
[----:B------:R-:W-:Y:S02]  /*3af0*/  FSETP.GT.AND P1, PT, |R0|, 1.469367938527859385e-39, PT ;  /* 0x001000000000780b */ /* 0x000fe40003f24200 */
[----:B------:R-:W-:Y:S02]  /*3b00*/  FSEL R18, R8, RZ, P0 ;  /* 0x000000ff08127208 */ /* 0x000fe40000000000 */
[----:B------:R-:W-:-:S09]  /*3b10*/  FSEL R19, R9, RZ, P0 ;  /* 0x000000ff09137208 */ /* 0x000fd20000000000 */
        /* <DEDUP_REMOVED lines=9> */
.L_x_40:
[----:B------:R-:W-:Y:S05]  /*3bb0*/  BSYNC.RECONVERGENT B2 ;  /* 0x0000000000027941 */ /* 0x000fea0003800200 */
.L_x_39:
        /* <DEDUP_REMOVED lines=27> */
.L_x_42:
[----:B------:R-:W-:Y:S05]  /*3d70*/  BSYNC.RECONVERGENT B2 ;  /* 0x0000000000027941 */ /* 0x000fea0003800200 */
.L_x_41:
[----:B------:R-:W0:Y:S01]  /*3d80*/  MUFU.RCP64H R13, R15 ;  /* 0x0000000f000d7308 */ /* 0x000e220000001800 */
[----:B------:R-:W-:Y:S01]  /*3d90*/  MOV R12, 0x1 ;  /* 0x00000001000c7802 */ /* 0x000fe20000000f00 */
[----:B------:R-:W-:Y:S01]  /*3da0*/  IMAD.MOV.U32 R52, RZ, RZ, R56 ;  /* 0x000000ffff347224 */ /* 0x000fe200078e0038 */
[----:B------:R-:W-:Y:S01]  /*3db0*/  FSEL R64, R8, R3, P4 ;  /* 0x0000000308407208 */ /* 0x000fe20002000000 */
[----:B------:R-:W-:Y:S01]  /*3dc0*/  IMAD.MOV.U32 R53, RZ, RZ, R57 ;  /* 0x000000ffff357224 */ /* 0x000fe200078e0039 */
[----:B------:R-:W-:Y:S01]  /*3dd0*/  FSEL R65, R9, R4, P4 ;  /* 0x0000000409417208 */ /* 0x000fe20002000000 */
[----:B------:R-:W-:Y:S01]  /*3de0*/  UMOV UR10, 0xe48e0530 ;  /* 0xe48e0530000a7882 */ /* 0x000fe20000000000 */
[----:B------:R-:W-:Y:S01]  /*3df0*/  FSETP.GEU.AND P1, PT, |R57|, 6.5827683646048100446e-37, PT ;  /* 0x036000003900780b */ /* 0x000fe20003f2e200 */
[----:B------:R-:W-:Y:S01]  /*3e00*/  UMOV UR11, 0x2b2bff2e ;  /* 0x2b2bff2e000b7882 */ /* 0x000fe20000000000 */
[----:B------:R-:W-:Y:S01]  /*3e10*/  IMAD.MOV.U32 R3, RZ, RZ, 0x80000 ;  /* 0x00080000ff037424 */ /* 0x000fe200078e00ff */
[----:B------:R-:W-:Y:S01]  /*3e20*/  DSETP.GEU.AND P5, PT, R14, -UR10, PT ;  /* 0x8000000a0e007e2a */ /* 0x000fe2000bfae000 */
[----:B------:R-:W-:Y:S01]  /*3e30*/  BSSY.RECONVERGENT B2, `(.L_x_43) ;  /* 0x000001a000027945 */ /* 0x000fe20003800200 */
[----:B------:R-:W-:-:S02]  /*3e40*/  DSETP.MIN.AND P2, P3, R64, 1000, PT ;  /* 0x408f40004000742a */ /* 0x000fc40003b40000 */
        /* <DEDUP_REMOVED lines=24> */
.L_x_44:
[----:B------:R-:W-:Y:S05]  /*3fd0*/  BSYNC.RECONVERGENT B2 ;  /* 0x0000000000027941 */ /* 0x000fea0003800200 */
.L_x_43:
        /* <DEDUP_REMOVED lines=28> */
[----:B------:R-:W-:-:S07]  /*41a0*/  IMAD.MOV.U32 R9, RZ, RZ, R7 ;  /* 0x000000ffff097224 */ /* 0x000fce00078e0007 */
.L_x_46:
[----:B------:R-:W-:Y:S05]  /*41b0*/  BSYNC.RECONVERGENT B2 ;  /* 0x0000000000027941 */ /* 0x000fea0003800200 */
.L_x_45:
        /* <DEDUP_REMOVED lines=37> */
.L_x_48:
[----:B------:R-:W-:Y:S05]  /*4410*/  BSYNC.RECONVERGENT B2 ;  /* 0x0000000000027941 */ /* 0x000fea0003800200 */
.L_x_47:
[----:B------:R-:W0:Y:S01]  /*4420*/  MUFU.RCP64H R9, R11 ;  /* 0x0000000b00097308 */ /* 0x000e220000001800 */
[----:B------:R-:W-:Y:S01]  /*4430*/  MOV R8, 0x1 ;  /* 0x0000000100087802 */ /* 0x000fe20000000f00 */
[----:B------:R-:W-:Y:S01]  /*4440*/  UMOV UR10, 0xe48e0530 ;  /* 0xe48e0530000a7882 */ /* 0x000fe20000000000 */
[----:B------:R-:W-:Y:S01]  /*4450*/  FSETP.GEU.AND P1, PT, |R19|, 6.5827683646048100446e-37, PT ;  /* 0x036000001300780b */ /* 0x000fe20003f2e200 */
        /* <DEDUP_REMOVED lines=25> */
.L_x_50:
[----:B------:R-:W-:Y:S05]  /*45f0*/  BSYNC.RECONVERGENT B2 ;  /* 0x0000000000027941 */ /* 0x000fea0003800200 */
.L_x_49:
[----:B------:R-:W-:Y:S01]  /*4600*/  FSEL R8, R8, R3, P4 ;  /* 0x0000000308087208 */ /* 0x000fe20002000000 */
[----:B------:R-:W0:Y:S01]  /*4610*/  LDCU.64 UR10, c[0x0][0x430] ;  /* 0x00008600ff0a77ac */ /* 0x000e220008000a00 */
[----:B------:R-:W-:Y:S01]  /*4620*/  FSEL R9, R9, R4, P4 ;  /* 0x0000000409097208 */ /* 0x000fe20002000000 */
[----:B------:R-:W-:Y:S02]  /*4630*/  IMAD.MOV.U32 R0, RZ, RZ, R59 ;  /* 0x000000ffff007224 */ /* 0x000fe400078e003b */
[----:B------:R-:W-:Y:S02]  /*4640*/  IMAD.MOV.U32 R4, RZ, RZ, 0x80000 ;  /* 0x00080000ff047424 */ /* 0x000fe400078e00ff */
        /* <DEDUP_REMOVED lines=18> */
[----:B------:R-:W-:Y:S04]  /*4770*/  STG.E.64 desc[UR4][R34.64+0x8], R12 ;  /* 0x0000080c22007986 */ /* 0x000fe8000c101b04 */
[----:B------:R-:W2:Y:S01]  /*4780*/  LDG.E.64 R14, desc[UR4][R48.64] ;  /* 0x00000004300e7981 */ /* 0x000ea2000c1e1b00 */
[----:B0-----:R-:W-:-:S04]  /*4790*/  IADD3 R18, P0, PT, R5, UR10, RZ ;  /* 0x0000000a05127c10 */ /* 0x001fc8000ff1e0ff */
        /* <DEDUP_REMOVED lines=10> */
[-C--:B------:R-:W-:Y:S02]  /*4840*/  DMUL R22, R22, R4.reuse ;  /* 0x0000000416167228 */ /* 0x080fe40000000000 */
[----:B------:R-:W-:Y:S02]  /*4850*/  DMUL R20, R20, R4 ;  /* 0x0000000414147228 */ /* 0x000fe40000000000 */
[----:B------:R-:W-:-:S04]  /*4860*/  DSETP.GE.AND P0, PT, R4, RZ, PT ;  /* 0x000000ff0400722a */ /* 0x000fc80003f06000 */
[----:B------:R-:W-:Y:S02]  /*4870*/  DMUL R26, R22, R26 ;  /* 0x0000001a161a7228 */ /* 0x000fe40000000000 */
[C---:B0-----:R-:W-:Y:S01]  /*4880*/  FSEL R14, R4.reuse, RZ, !P0 ;  /* 0x000000ff040e7208 */ /* 0x041fe20004000000 */
[-C--:B------:R-:W-:Y:S01]  /*4890*/  DMUL R40, R40, R22.reuse ;  /* 0x0000001628287228 */ /* 0x080fe20000000000 */
[----:B------:R-:W-:Y:S01]  /*48a0*/  FSEL R15, R5, RZ, !P0 ;  /* 0x000000ff050f7208 */ /* 0x000fe20004000000 */
[----:B------:R-:W-:Y:S01]  /*48b0*/  DMUL R22, R38, R22 ;  /* 0x0000001626167228 */ /* 0x000fe20000000000 */
[----:B------:R-:W-:Y:S02]  /*48c0*/  FSEL R16, R4, RZ, P0 ;  /* 0x000000ff04107208 */ /* 0x000fe40000000000 */
[----:B------:R-:W-:Y:S01]  /*48d0*/  DFMA R28, R20, R28, R26 ;  /* 0x0000001c141c722b */ /* 0x000fe2000000001a */
[----:B------:R-:W-:Y:S02]  /*48e0*/  FSETP.GEU.AND P2, PT, |R15|, 6.5827683646048100446e-37, PT ;  /* 0x036000000f00780b */ /* 0x000fe40003f4e200 */
[-C--:B------:R-:W-:Y:S01]  /*48f0*/  DFMA R44, R44, R20.reuse, R40 ;  /* 0x000000142c2c722b */ /* 0x080fe20000000028 */
[----:B------:R-:W-:Y:S01]  /*4900*/  FSEL R17, R5, RZ, P0 ;  /* 0x000000ff05117208 */ /* 0x000fe20000000000 */
[----:B------:R-:W-:Y:S01]  /*4910*/  DFMA R42, R42, R20, R22 ;  /* 0x000000142a2a722b */ /* 0x000fe20000000016 */
[----:B------:R-:W0:Y:S02]  /*4920*/  MUFU.RCP64H R7, R29 ;  /* 0x0000001d00077308 */ /* 0x000e240000001800 */
        /* <DEDUP_REMOVED lines=19> */
.L_x_52:
[----:B------:R-:W-:Y:S05]  /*4a60*/  BSYNC.RECONVERGENT B2 ;  /* 0x0000000000027941 */ /* 0x000fea0003800200 */
.L_x_51:
[----:B------:R-:W0:Y:S01]  /*4a70*/  MUFU.RCP64H R5, R29 ;  /* 0x0000001d00057308 */ /* 0x000e220000001800 */
[----:B------:R-:W-:Y:S01]  /*4a80*/  IMAD.MOV.U32 R4, RZ, RZ, 0x1 ;  /* 0x00000001ff047424 */ /* 0x000fe200078e00ff */
[----:B------:R-:W-:Y:S01]  /*4a90*/  FSETP.GEU.AND P1, PT, |R17|, 6.5827683646048100446e-37, PT ;  /* 0x036000001100780b */ /* 0x000fe20003f2e200 */
[----:B------:R-:W-:Y:S01]  /*4aa0*/  UMOV UR10, 0xe48e0530 ;  /* 0xe48e0530000a7882 */ /* 0x000fe20000000000 */
[----:B------:R-:W-:Y:S01]  /*4ab0*/  UMOV UR11, 0x2b2bff2e ;  /* 0x2b2bff2e000b7882 */ /* 0x000fe20000000000 */
[----:B------:R-:W-:Y:S01]  /*4ac0*/  BSSY.RECONVERGENT B2, `(.L_x_53) ;  /* 0x0000016000027945 */ /* 0x000fe20003800200 */
[C---:B------:R-:W-:Y:S01]  /*4ad0*/  DSETP.GT.AND P4, PT, R28.reuse, UR10, PT ;  /* 0x0000000a1c007e2a */ /* 0x040fe2000bf84000 */
        /* <DEDUP_REMOVED lines=8> */
[----:B------:R-:W-:Y:S01]  /*4b60*/  DFMA R6, R12, R4, R6 ;  /* 0x000000040c06722b */ /* 0x000fe20000000006 */
[----:B------:R-:W-:-:S09]  /*4b70*/  FSEL R4, R8, RZ, !P5 ;  /* 0x000000ff08047208 */ /* 0x000fd20006800000 */
        /* <DEDUP_REMOVED lines=10> */
.L_x_54:
[----:B------:R-:W-:Y:S05]  /*4c20*/  BSYNC.RECONVERGENT B2 ;  /* 0x0000000000027941 */ /* 0x000fea0003800200 */
.L_x_53:
        /* <DEDUP_REMOVED lines=29> */
[----:B------:R-:W-:Y:S01]  /*4e00*/  MOV R8, R14 ;  /* 0x0000000e00087202 */ /* 0x000fe20000000f00 */
[----:B------:R-:W-:Y:S01]  /*4e10*/  IMAD.MOV.U32 R7, RZ, RZ, R15 ;  /* 0x000000ffff077224 */ /* 0x000fe200078e000f */
[----:B------:R-:W-:Y:S01]  /*4e20*/  MOV R0, 0x4e60 ;  /* 0x00004e6000007802 */ /* 0x000fe20000000f00 */
[----:B------:R-:W-:Y:S02]  /*4e30*/  IMAD.MOV.U32 R54, RZ, RZ, R44 ;  /* 0x000000ffff367224 */ /* 0x000fe400078e002c */
[----:B------:R-:W-:-:S07]  /*4e40*/  IMAD.MOV.U32 R53, RZ, RZ, R45 ;  /* 0x000000ffff357224 */ /* 0x000fce00078e002d */
[----:B------:R-:W-:Y:S05]  /*4e50*/  CALL.REL.NOINC `($__internal_1_$__cuda_sm20_div_rn_f64_full) ;  /* 0x0000001000d07944 */ /* 0x000fea0003c00000 */
[----:B------:R-:W-:-:S07]  /*4e60*/  IMAD.MOV.U32 R9, RZ, RZ, R7 ;  /* 0x000000ffff097224 */ /* 0x000fce00078e0007 */
.L_x_56:
[----:B------:R-:W-:Y:S05]  /*4e70*/  BSYNC.RECONVERGENT B2 ;  /* 0x0000000000027941 */ /* 0x000fea0003800200 */
.L_x_55:
        /* <DEDUP_REMOVED lines=29> */
.L_x_58:
[----:B------:R-:W-:Y:S05]  /*5050*/  BSYNC.RECONVERGENT B2 ;  /* 0x0000000000027941 */ /* 0x000fea0003800200 */
.L_x_57:
        /* <DEDUP_REMOVED lines=9> */
[----:B------:R-:W-:Y:S01]  /*50f0*/  UMOV UR11, 0x2b2bff2e ;  /* 0x2b2bff2e000b7882 */ /* 0x000fe20000000000 */
[----:B------:R-:W-:Y:S01]  /*5100*/  DSETP.MIN.AND P2, P3, R18, R4, PT ;  /* 0x000000041200722a */ /* 0x000fe20003b40000 */
[----:B------:R-:W-:Y:S01]  /*5110*/  MOV R0, R18 ;  /* 0x0000001200007202 */ /* 0x000fe20000000f00 */
[C---:B------:R-:W-:Y:S01]  /*5120*/  DSETP.GEU.AND P5, PT, R42.reuse, -UR10, PT ;  /* 0x8000000a2a007e2a */ /* 0x040fe2000bfae000 */
[----:B------:R-:W-:Y:S03]  /*5130*/  BSSY.RECONVERGENT B2, `(.L_x_59) ;  /* 0x0000017000027945 */ /* 0x000fe60003800200 */
        /* <DEDUP_REMOVED lines=22> */
.L_x_60:
[----:B------:R-:W-:Y:S05]  /*52a0*/  BSYNC.RECONVERGENT B2 ;  /* 0x0000000000027941 */ /* 0x000fea0003800200 */
.L_x_59:
        /* <DEDUP_REMOVED lines=29> */
.L_x_62:
[----:B------:R-:W-:Y:S05]  /*5480*/  BSYNC.RECONVERGENT B2 ;  /* 0x0000000000027941 */ /* 0x000fea0003800200 */
.L_x_61:
[----:B------:R-:W-:Y:S01]  /*5490*/  FSEL R4, R6, R4, P4 ;  /* 0x0000000406047208 */ /* 0x000fe20002000000 */
[----:B------:R-:W0:Y:S01]  /*54a0*/  LDCU.64 UR10, c[0x0][0x430] ;  /* 0x00008600ff0a77ac */ /* 0x000e220008000a00 */
[----:B------:R-:W-:Y:S01]  /*54b0*/  FSEL R5, R7, R3, P4 ;  /* 0x0000000307057208 */ /* 0x000fe20002000000 */
[----:B------:R-:W-:Y:S01]  /*54c0*/  IMAD.MOV.U32 R6, RZ, RZ, 0x80000 ;  /* 0x00080000ff067424 */ /* 0x000fe200078e00ff */
[----:B------:R-:W-:-:S03]  /*54d0*/  MOV R0, R19 ;  /* 0x0000001300007202 */ /* 0x000fc60000000f00 */
[----:B------:R-:W-:Y:S01]  /*54e0*/  IMAD.MOV.U32 R3, RZ, RZ, R5 ;  /* 0x000000ffff037224 */ /* 0x000fe200078e0005 */
[----:B------:R-:W-:-:S06]  /*54f0*/  DSETP.MIN.AND P0, P1, R18, R4, PT ;  /* 0x000000041200722a */ /* 0x000fcc0003900000 */
[----:B------:R-:W-:Y:S02]  /*5500*/  FSEL R7, R0, R3, P0 ;  /* 0x0000000300077208 */ /* 0x000fe40000000000 */
[----:B------:R-:W-:-:S06]  /*5510*/  SEL R4, R18, R4, P0 ;  /* 0x0000000412047207 */ /* 0x000fcc0000000000 */
[----:B------:R-:W-:-:S05]  /*5520*/  @P1 LOP3.LUT R7, R3, 0x80000, RZ, 0xfc, !PT ;  /* 0x0008000003071812 */ /* 0x000fca00078efcff */
[----:B------:R-:W-:-:S06]  /*5530*/  IMAD.MOV.U32 R5, RZ, RZ, R7 ;  /* 0x000000ffff057224 */ /* 0x000fcc00078e0007 */
[----:B0-----:R-:W-:-:S08]  /*5540*/  DMUL R4, R4, UR10 ;  /* 0x0000000a04047c28 */ /* 0x001fd00008000000 */
        /* <DEDUP_REMOVED lines=11> */
[----:B------:R-:W2:Y:S02]  /*5600*/  LDG.E.64 R8, desc[UR4][R46.64] ;  /* 0x000000042e087981 */ /* 0x000ea4000c1e1b00 */
[----:B--2---:R-:W-:-:S07]  /*5610*/  DFMA R8, R42, R4, R8 ;  /* 0x000000042a08722b */ /* 0x004fce0000000008 */
[----:B------:R0:W-:Y:S04]  /*5620*/  STG.E.64 desc[UR4][R32.64+0x10], R8 ;  /* 0x0000100820007986 */ /* 0x0001e8000c101b04 */
.L_x_3:
[----:B------:R-:W-:Y:S05]  /*5630*/  BSYNC.RECONVERGENT B0 ;  /* 0x0000000000007941 */ /* 0x000fea0003800200 */
.L_x_1:
[----:B------:R-:W-:Y:S05]  /*5640*/  WARPSYNC.ALL ;  /* 0x0000000000007948 */ /* 0x000fea0003800000 */
[----:B-1----:R1:W5:Y:S01]  /*5650*/  LDG.E.64 R4, desc[UR4][R30.64] ;  /* 0x000000041e047981 */ /* 0x002362000c1e1b00 */
[----:B------:R-:W3:Y:S02]  /*5660*/  LDCU.64 UR6, c[0x0][0x468] ;  /* 0x00008d00ff0677ac */ /* 0x000ee40008000a00 */
[----:B---3--:R-:W-:-:S04]  /*5670*/  UISETP.NE.U32.AND UP0, UPT, UR6, 0x1, UPT ;  /* 0x000000010600788c */ /* 0x008fc8000bf05070 */
[----:B------:R-:W-:-:S09]  /*5680*/  UISETP.NE.AND.EX UP0, UPT, UR7, URZ, UPT, UP0 ;  /* 0x000000ff0700728c */ /* 0x000fd2000bf05300 */
[----:B-1----:R-:W-:Y:S05]  /*5690*/  BRA.U UP0, `(.L_x_63) ;  /* 0x0000000100547547 */ /* 0x002fea000b800000 */
[----:B0-----:R-:W3:Y:S02]  /*56a0*/  LDG.E.64 R6, desc[UR4][R34.64] ;  /* 0x0000000422067981 */ /* 0x001ee4000c1e1b00 */
[----:B---3-5:R-:W-:-:S07]  /*56b0*/  DMUL R6, R4, R6 ;  /* 0x0000000604067228 */ /* 0x028fce0000000000 */
[----:B------:R0:W-:Y:S04]  /*56c0*/  STG.E.64 desc[UR4][R34.64], R6 ;  /* 0x0000000622007986 */ /* 0x0001e8000c101b04 */
[----:B------:R-:W3:Y:S02]  /*56d0*/  LDG.E.64 R8, desc[UR4][R32.64] ;  /* 0x0000000420087981 */ /* 0x000ee4000c1e1b00 */
[----:B---3--:R-:W-:-:S07]  /*56e0*/  DMUL R8, R4, R8 ;  /* 0x0000000804087228 */ /* 0x008fce0000000000 */
[----:B------:R1:W-:Y:S04]  /*56f0*/  STG.E.64 desc[UR4][R32.64], R8 ;  /* 0x0000000820007986 */ /* 0x0003e8000c101b04 */
[----:B------:R-:W3:Y:S04]  /*5700*/  LDG.E.64 R4, desc[UR4][R30.64+0x8] ;  /* 0x000008041e047981 */ /* 0x000ee8000c1e1b00 */
[----:B------:R-:W3:Y:S02]  /*5710*/  LDG.E.64 R10, desc[UR4][R34.64+0x8] ;  /* 0x00000804220a7981 */ /* 0x000ee4000c1e1b00 */
[----:B---3--:R-:W-:-:S07]  /*5720*/  DMUL R10, R4, R10 ;  /* 0x0000000a040a7228 */ /* 0x008fce0000000000 */
[----:B------:R3:W-:Y:S04]  /*5730*/  STG.E.64 desc[UR4][R34.64+0x8], R10 ;  /* 0x0000080a22007986 */ /* 0x0007e8000c101b04 */
[----:B------:R-:W4:Y:S02]  /*5740*/  LDG.E.64 R12, desc[UR4][R32.64+0x8] ;  /* 0x00000804200c7981 */ /* 0x000f24000c1e1b00 */
[----:B----4-:R-:W-:-:S07]  /*5750*/  DMUL R12, R4, R12 ;  /* 0x0000000c040c7228 */ /* 0x010fce0000000000 */
[----:B------:R3:W-:Y:S04]  /*5760*/  STG.E.64 desc[UR4][R32.64+0x8], R12 ;  /* 0x0000080c20007986 */ /* 0x0007e8000c101b04 */
[----:B------:R-:W4:Y:S04]  /*5770*/  LDG.E.64 R4, desc[UR4][R30.64+0x10] ;  /* 0x000010041e047981 */ /* 0x000f28000c1e1b00 */
[----:B0-----:R-:W4:Y:S02]  /*5780*/  LDG.E.64 R6, desc[UR4][R34.64+0x10] ;  /* 0x0000100422067981 */ /* 0x001f24000c1e1b00 */
[----:B----4-:R-:W-:-:S07]  /*5790*/  DMUL R6, R4, R6 ;  /* 0x0000000604067228 */ /* 0x010fce0000000000 */
[----:B------:R3:W-:Y:S04]  /*57a0*/  STG.E.64 desc[UR4][R34.64+0x10], R6 ;  /* 0x0000100622007986 */ /* 0x0007e8000c101b04 */
[----:B-1----:R-:W4:Y:S02]  /*57b0*/  LDG.E.64 R8, desc[UR4][R32.64+0x10] ;  /* 0x0000100420087981 */ /* 0x002f24000c1e1b00 */
[----:B----4-:R-:W-:-:S07]  /*57c0*/  DMUL R8, R4, R8 ;  /* 0x0000000804087228 */ /* 0x010fce0000000000 */
[----:B------:R3:W-:Y:S04]  /*57d0*/  STG.E.64 desc[UR4][R32.64+0x10], R8 ;  /* 0x0000100820007986 */ /* 0x0007e8000c101b04 */
[----:B------:R3:W5:Y:S02]  /*57e0*/  LDG.E.64 R4, desc[UR4][R30.64] ;  /* 0x000000041e047981 */ /* 0x000764000c1e1b00 */
.L_x_63:
[----:B0--3--:R-:W3:Y:S01]  /*57f0*/  LDG.E.64 R6, desc[UR4][R36.64] ;  /* 0x0000000424067981 */ /* 0x009ee2000c1e1b00 */
[----:B------:R-:W0:Y:S08]  /*5800*/  LDC.64 R8, c[0x0][0x3a0] ;  /* 0x0000e800ff087b82 */ /* 0x000e300000000a00 */
[----:B--2---:R-:W1:Y:S08]  /*5810*/  LDC.64 R16, c[0x0][0x3e0] ;  /* 0x0000f800ff107b82 */ /* 0x004e700000000a00 */
[----:B------:R-:W2:Y:S01]  /*5820*/  LDC.64 R18, c[0x0][0x3e8] ;  /* 0x0000fa00ff127b82 */ /* 0x000ea20000000a00 */
[----:B---3-5:R-:W-:Y:S01]  /*5830*/  DADD R6, R6, -R4 ;  /* 0x0000000006067229 */ /* 0x028fe20000000804 */
[----:B0-----:R-:W-:-:S06]  /*5840*/  IMAD.WIDE R4, R2, 0x8, R8 ;  /* 0x0000000802047825 */ /* 0x001fcc00078e0208 */
[----:B------:R0:W-:Y:S04]  /*5850*/  STG.E.64 desc[UR4][R4.64], R6 ;  /* 0x0000000604007986 */ /* 0x0001e8000c101b04 */
[----:B------:R-:W3:Y:S04]  /*5860*/  LDG.E.64 R8, desc[UR4][R36.64+0x8] ;  /* 0x0000080424087981 */ /* 0x000ee8000c1e1b00 */
[----:B------:R-:W3:Y:S02]  /*5870*/  LDG.E.64 R10, desc[UR4][R30.64+0x8] ;  /* 0x000008041e0a7981 */ /* 0x000ee4000c1e1b00 */
[----:B---3--:R-:W-:-:S07]  /*5880*/  DADD R8, R8, -R10 ;  /* 0x0000000008087229 */ /* 0x008fce000000080a */
[----:B------:R1:W-:Y:S04]  /*5890*/  STG.E.64 desc[UR4][R4.64+0x8], R8 ;  /* 0x0000080804007986 */ /* 0x0003e8000c101b04 */
[----:B------:R-:W3:Y:S04]  /*58a0*/  LDG.E.64 R10, desc[UR4][R36.64+0x10] ;  /* 0x00001004240a7981 */ /* 0x000ee8000c1e1b00 */
[----:B------:R-:W3:Y:S02]  /*58b0*/  LDG.E.64 R12, desc[UR4][R30.64+0x10] ;  /* 0x000010041e0c7981 */ /* 0x000ee4000c1e1b00 */
[----:B---3--:R-:W-:-:S07]  /*58c0*/  DADD R10, R10, -R12 ;  /* 0x000000000a0a7229 */ /* 0x008fce000000080c */
[----:B------:R3:W-:Y:S04]  /*58d0*/  STG.E.64 desc[UR4][R4.64+0x10], R10 ;  /* 0x0000100a04007986 */ /* 0x0007e8000c101b04 */
[----:B------:R-:W4:Y:S04]  /*58e0*/  LDG.E.64 R12, desc[UR4][R36.64+0x8] ;  /* 0x00000804240c7981 */ /* 0x000f28000c1e1b00 */
[----:B------:R-:W4:Y:S04]  /*58f0*/  LDG.E.64 R14, desc[UR4][R36.64+0x10] ;  /* 0x00001004240e7981 */ /* 0x000f28000c1e1b00 */
[----:B0-----:R-:W2:Y:S01]  /*5900*/  LDG.E.64 R6, desc[UR4][R36.64] ;  /* 0x0000000424067981 */ /* 0x001ea2000c1e1b00 */
[----:B-1----:R-:W-:Y:S01]  /*5910*/  IMAD.WIDE R8, R2, 0x8, R16 ;  /* 0x0000000802087825 */ /* 0x002fe200078e0210 */
[----:B----4-:R-:W-:-:S08]  /*5920*/  DADD R12, R12, R14 ;  /* 0x000000000c0c7229 */ /* 0x010fd0000000000e */
[----:B--2---:R-:W-:-:S07]  /*5930*/  DADD R6, R12, -R6 ;  /* 0x000000000c067229 */ /* 0x004fce0000000806 */
[----:B------:R0:W-:Y:S04]  /*5940*/  STG.E.64 desc[UR4][R8.64], R6 ;  /* 0x0000000608007986 */ /* 0x0001e8000c101b04 */
[----:B------:R-:W2:Y:S04]  /*5950*/  LDG.E.64 R12, desc[UR4][R36.64] ;  /* 0x00000004240c7981 */ /* 0x000ea8000c1e1b00 */
[----:B------:R-:W2:Y:S04]  /*5960*/  LDG.E.64 R14, desc[UR4][R36.64+0x10] ;  /* 0x00001004240e7981 */ /* 0x000ea8000c1e1b00 */
[----:B---3--:R-:W3:Y:S01]  /*5970*/  LDG.E.64 R10, desc[UR4][R36.64+0x8] ;  /* 0x00000804240a7981 */ /* 0x008ee2000c1e1b00 */
[----:B--2---:R-:W-:-:S08]  /*5980*/  DADD R12, R12, R14 ;  /* 0x000000000c0c7229 */ /* 0x004fd0000000000e */
[----:B---3--:R-:W-:-:S07]  /*5990*/  DADD R10, R12, -R10 ;  /* 0x000000000c0a7229 */ /* 0x008fce000000080a */
[----:B------:R1:W-:Y:S04]  /*59a0*/  STG.E.64 desc[UR4][R8.64+0x8], R10 ;  /* 0x0000080a08007986 */ /* 0x0003e8000c101b04 */
[----:B------:R-:W2:Y:S04]  /*59b0*/  LDG.E.64 R12, desc[UR4][R36.64] ;  /* 0x00000004240c7981 */ /* 0x000ea8000c1e1b00 */
[----:B------:R-:W2:Y:S04]  /*59c0*/  LDG.E.64 R14, desc[UR4][R36.64+0x8] ;  /* 0x00000804240e7981 */ /* 0x000ea8000c1e1b00 */
[----:B------:R-:W3:Y:S01]  /*59d0*/  LDG.E.64 R16, desc[UR4][R36.64+0x10] ;  /* 0x0000100424107981 */ /* 0x000ee2000c1e1b00 */
[----:B--2---:R-:W-:-:S08]  /*59e0*/  DADD R12, R12, R14 ;  /* 0x000000000c0c7229 */ /* 0x004fd0000000000e */
[----:B---3--:R-:W-:-:S07]  /*59f0*/  DADD R12, R12, -R16 ;  /* 0x000000000c0c7229 */ /* 0x008fce0000000810 */
[----:B------:R2:W-:Y:S04]  /*5a00*/  STG.E.64 desc[UR4][R8.64+0x10], R12 ;  /* 0x0000100c08007986 */ /* 0x0005e8000c101b04 */
[----:B0-----:R-:W3:Y:S04]  /*5a10*/  LDG.E.64 R6, desc[UR4][R30.64+0x8] ;  /* 0x000008041e067981 */ /* 0x001ee8000c1e1b00 */
[----:B------:R-:W3:Y:S04]  /*5a20*/  LDG.E.64 R14, desc[UR4][R30.64+0x10] ;  /* 0x000010041e0e7981 */ /* 0x000ee8000c1e1b00 */
[----:B------:R-:W4:Y:S01]  /*5a30*/  LDG.E.64 R16, desc[UR4][R30.64] ;  /* 0x000000041e107981 */ /* 0x000f22000c1e1b00 */
[----:B-1----:R-:W-:-:S02]  /*5a40*/  IMAD.WIDE R10, R2, 0x8, R18 ;  /* 0x00000008020a7825 */ /* 0x002fc400078e0212 */
[----:B------:R-:W0:Y:S01]  /*5a50*/  LDC.64 R18, c[0x0][0x3f0] ;  /* 0x0000fc00ff127b82 */ /* 0x000e220000000a00 */
[----:B---3--:R-:W-:-:S08]  /*5a60*/  DADD R6, R6, R14 ;  /* 0x0000000006067229 */ /* 0x008fd0000000000e */
[----:B----4-:R-:W-:-:S07]  /*5a70*/  DADD R6, R6, -R16 ;  /* 0x0000000006067229 */ /* 0x010fce0000000810 */
[----:B------:R1:W-:Y:S04]  /*5a80*/  STG.E.64 desc[UR4][R10.64], R6 ;  /* 0x000000060a007986 */ /* 0x0003e8000c101b04 */
[----:B------:R-:W3:Y:S04]  /*5a90*/  LDG.E.64 R14, desc[UR4][R30.64] ;  /* 0x000000041e0e7981 */ /* 0x000ee8000c1e1b00 */
[----:B------:R-:W3:Y:S04]  /*5aa0*/  LDG.E.64 R16, desc[UR4][R30.64+0x10] ;  /* 0x000010041e107981 */ /* 0x000ee8000c1e1b00 */
[----:B--2---:R-:W2:Y:S01]  /*5ab0*/  LDG.E.64 R8, desc[UR4][R30.64+0x8] ;  /* 0x000008041e087981 */ /* 0x004ea2000c1e1b00 */
[----:B---3--:R-:W-:-:S08]  /*5ac0*/  DADD R14, R14, R16 ;  /* 0x000000000e0e7229 */ /* 0x008fd00000000010 */
[----:B--2---:R-:W-:-:S07]  /*5ad0*/  DADD R8, R14, -R8 ;  /* 0x000000000e087229 */ /* 0x004fce0000000808 */
[----:B------:R0:W-:Y:S04]  /*5ae0*/  STG.E.64 desc[UR4][R10.64+0x8], R8 ;  /* 0x000008080a007986 */ /* 0x0001e8000c101b04 */
[----:B------:R-:W2:Y:S04]  /*5af0*/  LDG.E.64 R12, desc[UR4][R30.64] ;  /* 0x000000041e0c7981 */ /* 0x000ea8000c1e1b00 */
[----:B------:R-:W2:Y:S04]  /*5b00*/  LDG.E.64 R14, desc[UR4][R30.64+0x8] ;  /* 0x000008041e0e7981 */ /* 0x000ea8000c1e1b00 */
[----:B------:R-:W3:Y:S01]  /*5b10*/  LDG.E.64 R16, desc[UR4][R30.64+0x10] ;  /* 0x000010041e107981 */ /* 0x000ee2000c1e1b00 */
[----:B--2---:R-:W-:-:S08]  /*5b20*/  DADD R12, R12, R14 ;  /* 0x000000000c0c7229 */ /* 0x004fd0000000000e */
[----:B---3--:R-:W-:-:S07]  /*5b30*/  DADD R12, R12, -R16 ;  /* 0x000000000c0c7229 */ /* 0x008fce0000000810 */
[----:B------:R2:W-:Y:S04]  /*5b40*/  STG.E.64 desc[UR4][R10.64+0x10], R12 ;  /* 0x0000100c0a007986 */ /* 0x0005e8000c101b04 */
[----:B-1----:R-:W3:Y:S04]  /*5b50*/  LDG.E.64 R6, desc[UR4][R34.64+0x8] ;  /* 0x0000080422067981 */ /* 0x002ee8000c1e1b00 */
[----:B------:R-:W3:Y:S04]  /*5b60*/  LDG.E.64 R14, desc[UR4][R34.64+0x10] ;  /* 0x00001004220e7981 */ /* 0x000ee8000c1e1b00 */
[----:B------:R-:W4:Y:S01]  /*5b70*/  LDG.E.64 R16, desc[UR4][R34.64] ;  /* 0x0000000422107981 */ /* 0x000f22000c1e1b00 */
[----:B0-----:R-:W-:-:S02]  /*5b80*/  IMAD.WIDE R8, R2, 0x8, R18 ;  /* 0x0000000802087825 */ /* 0x001fc400078e0212 */
        /* <DEDUP_REMOVED lines=30> */
[----:B------:R-:W3:Y:S04]  /*5d70*/  LDG.E.64 R12, desc[UR4][R32.64] ;  /* 0x00000004200c7981 */ /* 0x000ee8000c1e1b00 */
[----:B------:R-:W3:Y:S04]  /*5d80*/  LDG.E.64 R14, desc[UR4][R32.64+0x8] ;  /* 0x00000804200e7981 */ /* 0x000ee8000c1e1b00 */
[----:B------:R-:W4:Y:S01]  /*5d90*/  LDG.E.64 R16, desc[UR4][R32.64+0x10] ;  /* 0x0000100420107981 */ /* 0x000f22000c1e1b00 */
[----:B---3--:R-:W-:-:S08]  /*5da0*/  DADD R12, R12, R14 ;  /* 0x000000000c0c7229 */ /* 0x008fd0000000000e */
[----:B----4-:R-:W-:-:S07]  /*5db0*/  DADD R12, R12, -R16 ;  /* 0x000000000c0c7229 */ /* 0x010fce0000000810 */
[----:B------:R3:W-:Y:S04]  /*5dc0*/  STG.E.64 desc[UR4][R10.64+0x10], R12 ;  /* 0x0000100c0a007986 */ /* 0x0007e8000c101b04 */
[----:B-1----:R-:W4:Y:S04]  /*5dd0*/  LDG.E.64 R6, desc[UR4][R4.64+0x8] ;  /* 0x0000080404067981 */ /* 0x002f28000c1e1b00 */
[----:B------:R-:W4:Y:S04]  /*5de0*/  LDG.E.64 R14, desc[UR4][R4.64+0x10] ;  /* 0x00001004040e7981 */ /* 0x000f28000c1e1b00 */
[----:B------:R-:W2:Y:S01]  /*5df0*/  LDG.E.64 R16, desc[UR4][R4.64] ;  /* 0x0000000404107981 */ /* 0x000ea2000c1e1b00 */
[----:B0-----:R-:W-:Y:S01]  /*5e00*/  IMAD.WIDE R2, R2, 0x8, R18 ;  /* 0x0000000802027825 */ /* 0x001fe200078e0212 */
[----:B----4-:R-:W-:-:S08]  /*5e10*/  DADD R6, R6, R14 ;  /* 0x0000000006067229 */ /* 0x010fd0000000000e */
[----:B--2---:R-:W-:-:S07]  /*5e20*/  DADD R6, R6, -R16 ;  /* 0x0000000006067229 */ /* 0x004fce0000000810 */
[----:B------:R-:W-:Y:S04]  /*5e30*/  STG.E.64 desc[UR4][R2.64], R6 ;  /* 0x0000000602007986 */ /* 0x000fe8000c101b04 */
[----:B------:R-:W2:Y:S04]  /*5e40*/  LDG.E.64 R8, desc[UR4][R4.64] ;  /* 0x0000000404087981 */ /* 0x000ea8000c1e1b00 */
[----:B------:R-:W2:Y:S04]  /*5e50*/  LDG.E.64 R14, desc[UR4][R4.64+0x10] ;  /* 0x00001004040e7981 */ /* 0x000ea8000c1e1b00 */
[----:B---3--:R-:W3:Y:S01]  /*5e60*/  LDG.E.64 R10, desc[UR4][R4.64+0x8] ;  /* 0x00000804040a7981 */ /* 0x008ee2000c1e1b00 */
[----:B--2---:R-:W-:-:S08]  /*5e70*/  DADD R8, R8, R14 ;  /* 0x0000000008087229 */ /* 0x004fd0000000000e */
[----:B---3--:R-:W-:-:S07]  /*5e80*/  DADD R8, R8, -R10 ;  /* 0x0000000008087229 */ /* 0x008fce000000080a */
[----:B------:R-:W-:Y:S04]  /*5e90*/  STG.E.64 desc[UR4][R2.64+0x8], R8 ;  /* 0x0000080802007986 */ /* 0x000fe8000c101b04 */
[----:B------:R-:W2:Y:S04]  /*5ea0*/  LDG.E.64 R10, desc[UR4][R4.64] ;  /* 0x00000004040a7981 */ /* 0x000ea8000c1e1b00 */
[----:B------:R-:W2:Y:S04]  /*5eb0*/  LDG.E.64 R12, desc[UR4][R4.64+0x8] ;  /* 0x00000804040c7981 */ /* 0x000ea8000c1e1b00 */
[----:B------:R-:W3:Y:S01]  /*5ec0*/  LDG.E.64 R14, desc[UR4][R4.64+0x10] ;  /* 0x00001004040e7981 */ /* 0x000ee2000c1e1b00 */
[----:B--2---:R-:W-:-:S08]  /*5ed0*/  DADD R10, R10, R12 ;  /* 0x000000000a0a7229 */ /* 0x004fd0000000000c */
[----:B---3--:R-:W-:-:S07]  /*5ee0*/  DADD R10, R10, -R14 ;  /* 0x000000000a0a7229 */ /* 0x008fce000000080e */
[----:B------:R-:W-:Y:S01]  /*5ef0*/  STG.E.64 desc[UR4][R2.64+0x10], R10 ;  /* 0x0000100a02007986 */ /* 0x000fe2000c101b04 */
[----:B------:R-:W-:Y:S05]  /*5f00*/  EXIT ;  /* 0x000000000000794d */ /* 0x000fea0003800000 */
        .weak           $__internal_0_$__cuda_sm20_dblrcp_rn_slowpath_v3
        .type           $__internal_0_$__cuda_sm20_dblrcp_rn_slowpath_v3,@function
        .size           $__internal_0_$__cuda_sm20_dblrcp_rn_slowpath_v3,($__internal_1_$__cuda_sm20_div_rn_f64_full - $__internal_0_$__cuda_sm20_dblrcp_rn_slowpath_v3)
$__internal_0_$__cuda_sm20_dblrcp_rn_slowpath_v3:
[----:B------:R-:W-:Y:S01]  /*5f10*/  DSETP.GTU.AND P0, PT, |R12|, +INF , PT ;  /* 0x7ff000000c00742a */ /* 0x000fe20003f0c200 */
[----:B------:R-:W-:-:S13]  /*5f20*/  BSSY.RECONVERGENT B2, `(.L_x_64) ;  /* 0x0000024000027945 */ /* 0x000fda0003800200 */
[----:B------:R-:W-:Y:S05]  /*5f30*/  @P0 BRA `(.L_x_65) ;  /* 0x0000000000800947 */ /* 0x000fea0003800000 */
[----:B------:R-:W-:-:S05]  /*5f40*/  LOP3.LUT R25, R13, 0x7fffffff, RZ, 0xc0, !PT ;  /* 0x7fffffff0d197812 */ /* 0x000fca00078ec0ff */
[----:B------:R-:W-:-:S05]  /*5f50*/  VIADD R24, R25, 0xffffffff ;  /* 0xffffffff19187836 */ /* 0x000fca0000000000 */
[----:B------:R-:W-:-:S13]  /*5f60*/  ISETP.GE.U32.AND P0, PT, R24, 0x7fefffff, PT ;  /* 0x7fefffff1800780c */ /* 0x000fda0003f06070 */
[----:B------:R-:W-:Y:S01]  /*5f70*/  @P0 LOP3.LUT R51, R13, 0x7ff00000, RZ, 0x3c, !PT ;  /* 0x7ff000000d330812 */ /* 0x000fe200078e3cff */
[----:B------:R-:W-:Y:S01]  /*5f80*/  @P0 IMAD.MOV.U32 R50, RZ, RZ, RZ ;  /* 0x000000ffff320224 */ /* 0x000fe200078e00ff */
[----:B------:R-:W-:Y:S06]  /*5f90*/  @P0 BRA `(.L_x_66) ;  /* 0x0000000000700947 */ /* 0x000fec0003800000 */
[----:B------:R-:W-:-:S13]  /*5fa0*/  ISETP.GE.U32.AND P0, PT, R25, 0x1000001, PT ;  /* 0x010000011900780c */ /* 0x000fda0003f06070 */
[----:B------:R-:W-:Y:S05]  /*5fb0*/  @!P0 BRA `(.L_x_67) ;  /* 0x0000000000388947 */ /* 0x000fea0003800000 */
[----:B------:R-:W-:Y:S02]  /*5fc0*/  VIADD R25, R13, 0xc0200000 ;  /* 0xc02000000d197836 */ /* 0x000fe40000000000 */
[----:B------:R-:W-:Y:S02]  /*5fd0*/  IMAD.MOV.U32 R24, RZ, RZ, R12 ;  /* 0x000000ffff187224 */ /* 0x000fe400078e000c */
[----:B------:R-:W0:Y:S01]  /*5fe0*/  MUFU.RCP64H R51, R25 ;  /* 0x0000001900337308 */ /* 0x000e220000001800 */
[----:B------:R-:W-:-:S06]  /*5ff0*/  IMAD.MOV.U32 R50, RZ, RZ, R7 ;  /* 0x000000ffff327224 */ /* 0x000fcc00078e0007 */
[----:B0-----:R-:W-:-:S08]  /*6000*/  DFMA R52, -R24, R50, 1 ;  /* 0x3ff000001834742b */ /* 0x001fd00000000132 */
[----:B------:R-:W-:-:S08]  /*6010*/  DFMA R52, R52, R52, R52 ;  /* 0x000000343434722b */ /* 0x000fd00000000034 */
[----:B------:R-:W-:-:S08]  /*6020*/  DFMA R52, R50, R52, R50 ;  /* 0x000000343234722b */ /* 0x000fd00000000032 */
[----:B------:R-:W-:-:S08]  /*6030*/  DFMA R50, -R24, R52, 1 ;  /* 0x3ff000001832742b */ /* 0x000fd00000000134 */
[----:B------:R-:W-:-:S08]  /*6040*/  DFMA R50, R52, R50, R52 ;  /* 0x000000323432722b */ /* 0x000fd00000000034 */
[----:B------:R-:W-:-:S08]  /*6050*/  DMUL R50, R50, 2.2250738585072013831e-308 ;  /* 0x0010000032327828 */ /* 0x000fd00000000000 */
[----:B------:R-:W-:-:S08]  /*6060*/  DFMA R12, -R12, R50, 1 ;  /* 0x3ff000000c0c742b */ /* 0x000fd00000000132 */
[----:B------:R-:W-:-:S08]  /*6070*/  DFMA R12, R12, R12, R12 ;  /* 0x0000000c0c0c722b */ /* 0x000fd0000000000c */
[----:B------:R-:W-:Y:S01]  /*6080*/  DFMA R50, R50, R12, R50 ;  /* 0x0000000c3232722b */ /* 0x000fe20000000032 */
[----:B------:R-:W-:Y:S10]  /*6090*/  BRA `(.L_x_66) ;  /* 0x0000000000307947 */ /* 0x000ff40003800000 */
.L_x_67:
[----:B------:R-:W-:Y:S01]  /*60a0*/  DMUL R12, R12, 8.11296384146066816958e+31 ;  /* 0x469000000c0c7828 */ /* 0x000fe20000000000 */
[----:B------:R-:W-:-:S05]  /*60b0*/  IMAD.MOV.U32 R24, RZ, RZ, R7 ;  /* 0x000000ffff187224 */ /* 0x000fca00078e0007 */
[----:B------:R-:W0:Y:S02]  /*60c0*/  MUFU.RCP64H R25, R13 ;  /* 0x0000000d00197308 */ /* 0x000e240000001800 */
[----:B0-----:R-:W-:-:S08]  /*60d0*/  DFMA R50, -R12, R24, 1 ;  /* 0x3ff000000c32742b */ /* 0x001fd00000000118 */
[----:B------:R-:W-:-:S08]  /*60e0*/  DFMA R50, R50, R50, R50 ;  /* 0x000000323232722b */ /* 0x000fd00000000032 */
[----:B------:R-:W-:-:S08]  /*60f0*/  DFMA R50, R24, R50, R24 ;  /* 0x000000321832722b */ /* 0x000fd00000000018 */
[----:B------:R-:W-:-:S08]  /*6100*/  DFMA R24, -R12, R50, 1 ;  /* 0x3ff000000c18742b */ /* 0x000fd00000000132 */
[----:B------:R-:W-:-:S08]  /*6110*/  DFMA R24, R50, R24, R50 ;  /* 0x000000183218722b */ /* 0x000fd00000000032 */
[----:B------:R-:W-:Y:S01]  /*6120*/  DMUL R50, R24, 8.11296384146066816958e+31 ;  /* 0x4690000018327828 */ /* 0x000fe20000000000 */
[----:B------:R-:W-:Y:S10]  /*6130*/  BRA `(.L_x_66) ;  /* 0x0000000000087947 */ /* 0x000ff40003800000 */
.L_x_65:
[----:B------:R-:W-:Y:S01]  /*6140*/  LOP3.LUT R51, R13, 0x80000, RZ, 0xfc, !PT ;  /* 0x000800000d337812 */ /* 0x000fe200078efcff */
[----:B------:R-:W-:-:S07]  /*6150*/  IMAD.MOV.U32 R50, RZ, RZ, R12 ;  /* 0x000000ffff327224 */ /* 0x000fce00078e000c */
.L_x_66:
[----:B------:R-:W-:Y:S05]  /*6160*/  BSYNC.RECONVERGENT B2 ;  /* 0x0000000000027941 */ /* 0x000fea0003800200 */
.L_x_64:
[----:B------:R-:W-:Y:S02]  /*6170*/  IMAD.MOV.U32 R12, RZ, RZ, R0 ;  /* 0x000000ffff0c7224 */ /* 0x000fe400078e0000 */
[----:B------:R-:W-:-:S04]  /*6180*/  IMAD.MOV.U32 R13, RZ, RZ, 0x0 ;  /* 0x00000000ff0d7424 */ /* 0x000fc800078e00ff */
[----:B------:R-:W-:Y:S05]  /*6190*/  RET.REL.NODEC R12 `(_Z44_cuda_extrapolate_second_order_edge_sw_loop2PdS_S_S_S_S_S_S_S_S_S_S_S_S_S_S_S_PlS_S_S0_dddddddll) ;  /* 0xffffff9c0c987950 */ /* 0x000fea0003c3ffff */
        .weak           $__internal_1_$__cuda_sm20_div_rn_f64_full
        .type           $__internal_1_$__cuda_sm20_div_rn_f64_full,@function
        .size           $__internal_1_$__cuda_sm20_div_rn_f64_full,(.L_x_162 - $__internal_1_$__cuda_sm20_div_rn_f64_full)
$__internal_1_$__cuda_sm20_div_rn_f64_full:
[----:B------:R-:W-:Y:S01]  /*61a0*/  MOV R51, R7 ;  /* 0x0000000700337202 */ /* 0x000fe20000000f00 */
[----:B------:R-:W-:Y:S01]  /*61b0*/  IMAD.MOV.U32 R52, RZ, RZ, R54 ;  /* 0x000000ffff347224 */ /* 0x000fe200078e0036 */
[----:B------:R-:W-:Y:S01]  /*61c0*/  FSETP.GEU.AND P1, PT, |R53|, 1.469367938527859385e-39, PT ;  /* 0x001000003500780b */ /* 0x000fe20003f2e200 */
[----:B------:R-:W-:Y:S01]  /*61d0*/  IMAD.MOV.U32 R50, RZ, RZ, R8 ;  /* 0x000000ffff327224 */ /* 0x000fe200078e0008 */
[----:B------:R-:W-:Y:S01]  /*61e0*/  FSETP.GEU.AND P0, PT, |R51|, 1.469367938527859385e-39, PT ;  /* 0x001000003300780b */ /* 0x000fe20003f0e200 */
[----:B------:R-:W-:Y:S01]  /*61f0*/  IMAD.MOV.U32 R60, RZ, RZ, 0x1 ;  /* 0x00000001ff3c7424 */ /* 0x000fe200078e00ff */
[----:B------:R-:W-:Y:S01]  /*6200*/  LOP3.LUT R55, R53, 0x800fffff, RZ, 0xc0, !PT ;  /* 0x800fffff35377812 */ /* 0x000fe200078ec0ff */
[----:B------:R-:W-:Y:S01]  /*6210*/  IMAD.MOV.U32 R62, RZ, RZ, R50 ;  /* 0x000000ffff3e7224 */ /* 0x000fe200078e0032 */
[----:B------:R-:W-:Y:S01]  /*6220*/  LOP3.LUT R7, R51, 0x7ff00000, RZ, 0xc0, !PT ;  /* 0x7ff0000033077812 */ /* 0x000fe200078ec0ff */
[----:B------:R-:W-:Y:S01]  /*6230*/  BSSY.RECONVERGENT B1, `(.L_x_68) ;  /* 0x0000055000017945 */ /* 0x000fe20003800200 */
[----:B------:R-:W-:-:S02]  /*6240*/  LOP3.LUT R55, R55, 0x3ff00000, RZ, 0xfc, !PT ;  /* 0x3ff0000037377812 */ /* 0x000fc400078efcff */
[----:B------:R-:W-:-:S03]  /*6250*/  LOP3.LUT R9, R53, 0x7ff00000, RZ, 0xc0, !PT ;  /* 0x7ff0000035097812 */ /* 0x000fc600078ec0ff */
[----:B------:R-:W-:Y:S01]  /*6260*/  @!P1 DMUL R54, R52, 8.98846567431157953865e+307 ;  /* 0x7fe0000034369828 */ /* 0x000fe20000000000 */
[----:B------:R-:W-:Y:S02]  /*6270*/  ISETP.GE.U32.AND P3, PT, R7, R9, PT ;  /* 0x000000090700720c */ /* 0x000fe40003f66070 */
[----:B------:R-:W-:-:S03]  /*6280*/  @!P0 LOP3.LUT R8, R53, 0x7ff00000, RZ, 0xc0, !PT ;  /* 0x7ff0000035088812 */ /* 0x000fc600078ec0ff */
[----:B------:R-:W0:Y:S01]  /*6290*/  MUFU.RCP64H R61, R55 ;  /* 0x00000037003d7308 */ /* 0x000e220000001800 */
[----:B------:R-:W-:Y:S01]  /*62a0*/  @!P0 ISETP.GE.U32.AND P2, PT, R7, R8, PT ;  /* 0x000000080700820c */ /* 0x000fe20003f46070 */
[----:B------:R-:W-:Y:S02]  /*62b0*/  IMAD.MOV.U32 R8, RZ, RZ, 0x1ca00000 ;  /* 0x1ca00000ff087424 */ /* 0x000fe400078e00ff */
[----:B------:R-:W-:-:S03]  /*62c0*/  @!P1 LOP3.LUT R9, R55, 0x7ff00000, RZ, 0xc0, !PT ;  /* 0x7ff0000037099812 */ /* 0x000fc600078ec0ff */
[C---:B------:R-:W-:Y:S02]  /*62d0*/  @!P0 SEL R12, R8.reuse, 0x63400000, !P2 ;  /* 0x63400000080c8807 */ /* 0x040fe40005000000 */
[----:B------:R-:W-:Y:S02]  /*62e0*/  SEL R13, R8, 0x63400000, !P3 ;  /* 0x63400000080d7807 */ /* 0x000fe40005800000 */
[--C-:B------:R-:W-:Y:S02]  /*62f0*/  @!P0 LOP3.LUT R12, R12, 0x80000000, R51.reuse, 0xf8, !PT ;  /* 0x800000000c0c8812 */ /* 0x100fe400078ef833 */
[----:B------:R-:W-:Y:S02]  /*6300*/  LOP3.LUT R63, R13, 0x800fffff, R51, 0xf8, !PT ;  /* 0x800fffff0d3f7812 */ /* 0x000fe400078ef833 */
[----:B------:R-:W-:Y:S01]  /*6310*/  @!P0 LOP3.LUT R13, R12, 0x100000, RZ, 0xfc, !PT ;  /* 0x001000000c0d8812 */ /* 0x000fe200078efcff */
[----:B------:R-:W-:-:S06]  /*6320*/  @!P0 IMAD.MOV.U32 R12, RZ, RZ, RZ ;  /* 0x000000ffff0c8224 */ /* 0x000fcc00078e00ff */
[----:B------:R-:W-:Y:S02]  /*6330*/  @!P0 DFMA R62, R62, 2, -R12 ;  /* 0x400000003e3e882b */ /* 0x000fe4000000080c */
[----:B0-----:R-:W-:-:S08]  /*6340*/  DFMA R12, R60, -R54, 1 ;  /* 0x3ff000003c0c742b */ /* 0x001fd00000000836 */
[----:B------:R-:W-:-:S08]  /*6350*/  DFMA R12, R12, R12, R12 ;  /* 0x0000000c0c0c722b */ /* 0x000fd0000000000c */
[----:B------:R-:W-:-:S08]  /*6360*/  DFMA R60, R60, R12, R60 ;  /* 0x0000000c3c3c722b */ /* 0x000fd0000000003c */
[----:B------:R-:W-:-:S08]  /*6370*/  DFMA R68, R60, -R54, 1 ;  /* 0x3ff000003c44742b */ /* 0x000fd00000000836 */
[----:B------:R-:W-:-:S08]  /*6380*/  DFMA R68, R60, R68, R60 ;  /* 0x000000443c44722b */ /* 0x000fd0000000003c */
[----:B------:R-:W-:-:S08]  /*6390*/  DMUL R12, R68, R62 ;  /* 0x0000003e440c7228 */ /* 0x000fd00000000000 */
[----:B------:R-:W-:-:S08]  /*63a0*/  DFMA R60, R12, -R54, R62 ;  /* 0x800000360c3c722b */ /* 0x000fd0000000003e */
[----:B------:R-:W-:Y:S01]  /*63b0*/  DFMA R60, R68, R60, R12 ;  /* 0x0000003c443c722b */ /* 0x000fe2000000000c */
[----:B------:R-:W-:Y:S01]  /*63c0*/  IMAD.MOV.U32 R12, RZ, RZ, R7 ;  /* 0x000000ffff0c7224 */ /* 0x000fe200078e0007 */
[----:B------:R-:W-:-:S05]  /*63d0*/  @!P0 LOP3.LUT R12, R63, 0x7ff00000, RZ, 0xc0, !PT ;  /* 0x7ff000003f0c8812 */ /* 0x000fca00078ec0ff */
[----:B------:R-:W-:-:S05]  /*63e0*/  VIADD R13, R12, 0xffffffff ;  /* 0xffffffff0c0d7836 */ /* 0x000fca0000000000 */
[----:B------:R-:W-:Y:S01]  /*63f0*/  ISETP.GT.U32.AND P0, PT, R13, 0x7feffffe, PT ;  /* 0x7feffffe0d00780c */ /* 0x000fe20003f04070 */
[----:B------:R-:W-:-:S05]  /*6400*/  VIADD R13, R9, 0xffffffff ;  /* 0xffffffff090d7836 */ /* 0x000fca0000000000 */
[----:B------:R-:W-:-:S13]  /*6410*/  ISETP.GT.U32.OR P0, PT, R13, 0x7feffffe, P0 ;  /* 0x7feffffe0d00780c */ /* 0x000fda0000704470 */
[----:B------:R-:W-:Y:S05]  /*6420*/  @P0 BRA `(.L_x_69) ;  /* 0x0000000000740947 */ /* 0x000fea0003800000 */
[----:B------:R-:W-:-:S04]  /*6430*/  LOP3.LUT R9, R53, 0x7ff00000, RZ, 0xc0, !PT ;  /* 0x7ff0000035097812 */ /* 0x000fc800078ec0ff */
[CC--:B------:R-:W-:Y:S02]  /*6440*/  ISETP.GE.U32.AND P0, PT, R7.reuse, R9.reuse, PT ;  /* 0x000000090700720c */ /* 0x0c0fe40003f06070 */
[----:B------:R-:W-:Y:S02]  /*6450*/  VIADDMNMX R7, R7, -R9, 0xb9600000, !PT ;  /* 0xb960000007077446 */ /* 0x000fe40007800909 */
[----:B------:R-:W-:Y:S02]  /*6460*/  SEL R8, R8, 0x63400000, !P0 ;  /* 0x6340000008087807 */ /* 0x000fe40004000000 */
[----:B------:R-:W-:-:S05]  /*6470*/  VIMNMX R7, PT, PT, R7, 0x46a00000, PT ;  /* 0x46a0000007077848 */ /* 0x000fca0003fe0100 */
[----:B------:R-:W-:Y:S02]  /*6480*/  IMAD.IADD R7, R7, 0x1, -R8 ;  /* 0x0000000107077824 */ /* 0x000fe400078e0a08 */
[----:B------:R-:W-:Y:S02]  /*6490*/  IMAD.MOV.U32 R8, RZ, RZ, RZ ;  /* 0x000000ffff087224 */ /* 0x000fe400078e00ff */
[----:B------:R-:W-:-:S06]  /*64a0*/  VIADD R9, R7, 0x7fe00000 ;  /* 0x7fe0000007097836 */ /* 0x000fcc0000000000 */
[----:B------:R-:W-:-:S10]  /*64b0*/  DMUL R68, R60, R8 ;  /* 0x000000083c447228 */ /* 0x000fd40000000000 */
[----:B------:R-:W-:-:S13]  /*64c0*/  FSETP.GTU.AND P0, PT, |R69|, 1.469367938527859385e-39, PT ;  /* 0x001000004500780b */ /* 0x000fda0003f0c200 */
[----:B------:R-:W-:Y:S05]  /*64d0*/  @P0 BRA `(.L_x_70) ;  /* 0x0000000000a80947 */ /* 0x000fea0003800000 */
[----:B------:R-:W-:Y:S01]  /*64e0*/  DFMA R54, R60, -R54, R62 ;  /* 0x800000363c36722b */ /* 0x000fe2000000003e */
[----:B------:R-:W-:-:S09]  /*64f0*/  IMAD.MOV.U32 R12, RZ, RZ, RZ ;  /* 0x000000ffff0c7224 */ /* 0x000fd200078e00ff */
[C---:B------:R-:W-:Y:S02]  /*6500*/  FSETP.NEU.AND P0, PT, R55.reuse, RZ, PT ;  /* 0x000000ff3700720b */ /* 0x040fe40003f0d000 */
[----:B------:R-:W-:-:S04]  /*6510*/  LOP3.LUT R52, R55, 0x80000000, R53, 0x48, !PT ;  /* 0x8000000037347812 */ /* 0x000fc800078e4835 */
[----:B------:R-:W-:-:S07]  /*6520*/  LOP3.LUT R13, R52, R9, RZ, 0xfc, !PT ;  /* 0x00000009340d7212 */ /* 0x000fce00078efcff */
[----:B------:R-:W-:Y:S05]  /*6530*/  @!P0 BRA `(.L_x_70) ;  /* 0x0000000000908947 */ /* 0x000fea0003800000 */
[----:B------:R-:W-:Y:S01]  /*6540*/  IMAD.MOV R9, RZ, RZ, -R7 ;  /* 0x000000ffff097224 */ /* 0x000fe200078e0a07 */
[----:B------:R-:W-:Y:S01]  /*6550*/  IADD3 R7, PT, PT, -R7, -0x43300000, RZ ;  /* 0xbcd0000007077810 */ /* 0x000fe20007ffe1ff */
[----:B------:R-:W-:-:S06]  /*6560*/  IMAD.MOV.U32 R8, RZ, RZ, RZ ;  /* 0x000000ffff087224 */ /* 0x000fcc00078e00ff */
[----:B------:R-:W-:Y:S02]  /*6570*/  DFMA R8, R68, -R8, R60 ;  /* 0x800000084408722b */ /* 0x000fe4000000003c */
[----:B------:R-:W-:-:S08]  /*6580*/  DMUL.RP R60, R60, R12 ;  /* 0x0000000c3c3c7228 */ /* 0x000fd00000008000 */
[----:B------:R-:W-:Y:S02]  /*6590*/  FSETP.NEU.AND P0, PT, |R9|, R7, PT ;  /* 0x000000070900720b */ /* 0x000fe40003f0d200 */
[----:B------:R-:W-:Y:S02]  /*65a0*/  LOP3.LUT R52, R61, R52, RZ, 0x3c, !PT ;  /* 0x000000343d347212 */ /* 0x000fe400078e3cff */
[----:B------:R-:W-:Y:S02]  /*65b0*/  FSEL R7, R60, R68, !P0 ;  /* 0x000000443c077208 */ /* 0x000fe40004000000 */
[----:B------:R-:W-:-:S03]  /*65c0*/  FSEL R52, R52, R69, !P0 ;  /* 0x0000004534347208 */ /* 0x000fc60004000000 */
[----:B------:R-:W-:Y:S01]  /*65d0*/  IMAD.MOV.U32 R68, RZ, RZ, R7 ;  /* 0x000000ffff447224 */ /* 0x000fe200078e0007 */
[----:B------:R-:W-:Y:S01]  /*65e0*/  MOV R69, R52 ;  /* 0x0000003400457202 */ /* 0x000fe20000000f00 */
[----:B------:R-:W-:Y:S06]  /*65f0*/  BRA `(.L_x_70) ;  /* 0x0000000000607947 */ /* 0x000fec0003800000 */
.L_x_69:
[----:B------:R-:W-:-:S14]  /*6600*/  DSETP.NAN.AND P0, PT, R50, R50, PT ;  /* 0x000000323200722a */ /* 0x000fdc0003f08000 */
[----:B------:R-:W-:Y:S05]  /*6610*/  @P0 BRA `(.L_x_71) ;  /* 0x00000000004c0947 */ /* 0x000fea0003800000 */
[----:B------:R-:W-:-:S14]  /*6620*/  DSETP.NAN.AND P0, PT, R52, R52, PT ;  /* 0x000000343400722a */ /* 0x000fdc0003f08000 */
[----:B------:R-:W-:Y:S05]  /*6630*/  @P0 BRA `(.L_x_72) ;  /* 0x0000000000340947 */ /* 0x000fea0003800000 */
[----:B------:R-:W-:Y:S01]  /*6640*/  ISETP.NE.AND P0, PT, R12, R9, PT ;  /* 0x000000090c00720c */ /* 0x000fe20003f05270 */
[----:B------:R-:W-:Y:S02]  /*6650*/  IMAD.MOV.U32 R68, RZ, RZ, 0x0 ;  /* 0x00000000ff447424 */ /* 0x000fe400078e00ff */
[----:B------:R-:W-:-:S10]  /*6660*/  IMAD.MOV.U32 R69, RZ, RZ, -0x80000 ;  /* 0xfff80000ff457424 */ /* 0x000fd400078e00ff */
[----:B------:R-:W-:Y:S05]  /*6670*/  @!P0 BRA `(.L_x_70) ;  /* 0x0000000000408947 */ /* 0x000fea0003800000 */
[----:B------:R-:W-:Y:S02]  /*6680*/  ISETP.NE.AND P0, PT, R12, 0x7ff00000, PT ;  /* 0x7ff000000c00780c */ /* 0x000fe40003f05270 */
[----:B------:R-:W-:Y:S02]  /*6690*/  LOP3.LUT R50, R51, 0x80000000, R53, 0x48, !PT ;  /* 0x8000000033327812 */ /* 0x000fe400078e4835 */
[----:B------:R-:W-:-:S13]  /*66a0*/  ISETP.EQ.OR P0, PT, R9, RZ, !P0 ;  /* 0x000000ff0900720c */ /* 0x000fda0004702670 */
[----:B------:R-:W-:Y:S01]  /*66b0*/  @P0 LOP3.LUT R7, R50, 0x7ff00000, RZ, 0xfc, !PT ;  /* 0x7ff0000032070812 */ /* 0x000fe200078efcff */
[----:B------:R-:W-:Y:S02]  /*66c0*/  @!P0 IMAD.MOV.U32 R68, RZ, RZ, RZ ;  /* 0x000000ffff448224 */ /* 0x000fe400078e00ff */
[----:B------:R-:W-:Y:S02]  /*66d0*/  @!P0 IMAD.MOV.U32 R69, RZ, RZ, R50 ;  /* 0x000000ffff458224 */ /* 0x000fe400078e0032 */
[----:B------:R-:W-:Y:S02]  /*66e0*/  @P0 IMAD.MOV.U32 R68, RZ, RZ, RZ ;  /* 0x000000ffff440224 */ /* 0x000fe400078e00ff */
[----:B------:R-:W-:Y:S01]  /*66f0*/  @P0 IMAD.MOV.U32 R69, RZ, RZ, R7 ;  /* 0x000000ffff450224 */ /* 0x000fe200078e0007 */
[----:B------:R-:W-:Y:S06]  /*6700*/  BRA `(.L_x_70) ;  /* 0x00000000001c7947 */ /* 0x000fec0003800000 */
.L_x_72:
[----:B------:R-:W-:Y:S01]  /*6710*/  LOP3.LUT R7, R53, 0x80000, RZ, 0xfc, !PT ;  /* 0x0008000035077812 */ /* 0x000fe200078efcff */
[----:B------:R-:W-:-:S04]  /*6720*/  IMAD.MOV.U32 R68, RZ, RZ, R52 ;  /* 0x000000ffff447224 */ /* 0x000fc800078e0034 */
[----:B------:R-:W-:Y:S01]  /*6730*/  IMAD.MOV.U32 R69, RZ, RZ, R7 ;  /* 0x000000ffff457224 */ /* 0x000fe200078e0007 */
[----:B------:R-:W-:Y:S06]  /*6740*/  BRA `(.L_x_70) ;  /* 0x00000000000c7947 */ /* 0x000fec0003800000 */
.L_x_71:
[----:B------:R-:W-:Y:S01]  /*6750*/  LOP3.LUT R7, R51, 0x80000, RZ, 0xfc, !PT ;  /* 0x0008000033077812 */ /* 0x000fe200078efcff */
[----:B------:R-:W-:-:S04]  /*6760*/  IMAD.MOV.U32 R68, RZ, RZ, R50 ;  /* 0x000000ffff447224 */ /* 0x000fc800078e0032 */
[----:B------:R-:W-:-:S07]  /*6770*/  IMAD.MOV.U32 R69, RZ, RZ, R7 ;  /* 0x000000ffff457224 */ /* 0x000fce00078e0007 */
.L_x_70:
[----:B------:R-:W-:Y:S05]  /*6780*/  BSYNC.RECONVERGENT B1 ;  /* 0x0000000000017941 */ /* 0x000fea0003800200 */
.L_x_68:
[----:B------:R-:W-:Y:S02]  /*6790*/  IMAD.MOV.U32 R12, RZ, RZ, R0 ;  /* 0x000000ffff0c7224 */ /* 0x000fe400078e0000 */
[----:B------:R-:W-:Y:S02]  /*67a0*/  IMAD.MOV.U32 R13, RZ, RZ, 0x0 ;  /* 0x00000000ff0d7424 */ /* 0x000fe400078e00ff */
[----:B------:R-:W-:Y:S02]  /*67b0*/  IMAD.MOV.U32 R8, RZ, RZ, R68 ;  /* 0x000000ffff087224 */ /* 0x000fe400078e0044 */
[----:B------:R-:W-:Y:S01]  /*67c0*/  IMAD.MOV.U32 R7, RZ, RZ, R69 ;  /* 0x000000ffff077224 */ /* 0x000fe200078e0045 */
[----:B------:R-:W-:Y:S06]  /*67d0*/  RET.REL.NODEC R12 `(_Z44_cuda_extrapolate_second_order_edge_sw_loop2PdS_S_S_S_S_S_S_S_S_S_S_S_S_S_S_S_PlS_S_S0_dddddddll) ;  /* 0xffffff980c087950 */ /* 0x000fec0003c3ffff */
.L_x_73:
        /* <DEDUP_REMOVED lines=10> */
.L_x_162:


//--------------------- .text._Z44_cuda_extrapolate_second_order_edge_sw_loop1PdS_S_S_S_S_S_S_S_S_S_S_S_S_Pldll --------------------------
	.section	.text._Z44_cuda_extrapolate_second_order_edge_sw_loop1PdS_S_S_S_S_S_S_S_S_S_S_S_S_Pldll,"ax",@progbits
	.align	128
        .global         _Z44_cuda_extrapolate_second_order_edge_sw_loop1PdS_S_S_S_S_S_S_S_S_S_S_S_S_Pldll
        .type           _Z44_cuda_extrapolate_second_order_edge_sw_loop1PdS_S_S_S_S_S_S_S_S_S_S_S_S_Pldll,@function
        .size           _Z44_cuda_extrapolate_second_order_edge_sw_loop1PdS_S_S_S_S_S_S_S_S_S_S_S_S_Pldll,(.L_x_163 - _Z44_cuda_extrapolate_second_order_edge_sw_loop1PdS_S_S_S_S_S_S_S_S_S_S_S_S_Pldll)
        .other          _Z44_cuda_extrapolate_second_order_edge_sw_loop1PdS_S_S_S_S_S_S_S_S_S_S_S_S_Pldll,@"STO_CUDA_ENTRY STV_DEFAULT"
_Z44_cuda_extrapolate_second_order_edge_sw_loop1PdS_S_S_S_S_S_S_S_S_S_S_S_S_Pldll:
.text._Z44_cuda_extrapolate_second_order_edge_sw_loop1PdS_S_S_S_S_S_S_S_S_S_S_S_S_Pldll:
        /* <DEDUP_REMOVED lines=10> */
[----:B------:R-:W0:Y:S01]  /*00a0*/  LDCU.128 UR8, c[0x0][0x3c0] ;  /* 0x00007800ff0877ac */ /* 0x000e220008000c00 */
[C---:B------:R-:W-:Y:S01]  /*00b0*/  IMAD.SHL.U32 R8, R0.reuse, 0x8, RZ ;  /* 0x0000000800087824 */ /* 0x040fe200078e00ff */
[----:B------:R-:W-:Y:S01]  /*00c0*/  SHF.L.U64.HI R0, R0, 0x3, R3 ;  /* 0x0000000300007819 */ /* 0x000fe20000010203 */
[----:B------:R-:W1:Y:S01]  /*00d0*/  LDC.64 R12, c[0x0][0x408] ;  /* 0x00010200ff0c7b82 */ /* 0x000e620000000a00 */
[----:B------:R-:W2:Y:S01]  /*00e0*/  LDCU.64 UR6, c[0x0][0x3a8] ;  /* 0x00007500ff0677ac */ /* 0x000ea20008000a00 */
[----:B------:R-:W3:Y:S01]  /*00f0*/  LDCU.64 UR4, c[0x0][0x358] ;  /* 0x00006b00ff0477ac */ /* 0x000ee20008000a00 */
[----:B------:R-:W4:Y:S01]  /*0100*/  LDCU.128 UR12, c[0x0][0x3d0] ;  /* 0x00007a00ff0c77ac */ /* 0x000f220008000c00 */
[----:B------:R-:W5:Y:S01]  /*0110*/  LDCU.128 UR16, c[0x0][0x3b0] ;  /* 0x00007600ff1077ac */ /* 0x000f620008000c00 */
[C---:B0-----:R-:W-:Y:S02]  /*0120*/  IADD3 R4, P1, PT, R8.reuse, UR10, RZ ;  /* 0x0000000a08047c10 */ /* 0x041fe4000ff3e0ff */
[----:B--2---:R-:W-:-:S02]  /*0130*/  IADD3 R6, P0, PT, R8, UR6, RZ ;  /* 0x0000000608067c10 */ /* 0x004fc4000ff1e0ff */
[C---:B------:R-:W-:Y:S02]  /*0140*/  IADD3.X R5, PT, PT, R0.reuse, UR11, RZ, P1, !PT ;  /* 0x0000000b00057c10 */ /* 0x040fe40008ffe4ff */
[----:B------:R-:W-:Y:S01]  /*0150*/  IADD3.X R7, PT, PT, R0, UR7, RZ, P0, !PT ;  /* 0x0000000700077c10 */ /* 0x000fe200087fe4ff */
[----:B------:R-:W0:Y:S03]  /*0160*/  LDCU.64 UR6, c[0x0][0x3f8] ;  /* 0x00007f00ff0677ac */ /* 0x000e260008000a00 */
[----:B---3--:R-:W2:Y:S04]  /*0170*/  LDG.E.64 R4, desc[UR4][R4.64] ;  /* 0x0000000404047981 */ /* 0x008ea8000c1e1b00 */
[----:B------:R-:W2:Y:S01]  /*0180*/  LDG.E.64 R2, desc[UR4][R6.64] ;  /* 0x0000000406027981 */ /* 0x000ea2000c1e1b00 */
[----:B------:R-:W-:Y:S01]  /*0190*/  IMAD.MOV.U32 R10, RZ, RZ, RZ ;  /* 0x000000ffff0a7224 */ /* 0x000fe200078e00ff */
[----:B--2---:R-:W-:-:S08]  /*01a0*/  DADD R2, R2, -R4 ;  /* 0x0000000002027229 */ /* 0x004fd00000000804 */
[----:B------:R-:W-:Y:S02]  /*01b0*/  DSETP.MAX.AND P0, P3, RZ, R2, PT ;  /* 0x00000002ff00722a */ /* 0x000fe40003b0f000 */
[----:B------:R-:W-:Y:S02]  /*01c0*/  IMAD.MOV.U32 R11, RZ, RZ, R2 ;  /* 0x000000ffff0b7224 */ /* 0x000fe400078e0002 */
[----:B------:R-:W-:-:S03]  /*01d0*/  IMAD.MOV.U32 R2, RZ, RZ, RZ ;  /* 0x000000ffff027224 */ /* 0x000fc600078e00ff */
[----:B------:R-:W-:Y:S02]  /*01e0*/  SEL R10, R10, R11, P0 ;  /* 0x0000000b0a0a7207 */ /* 0x000fe40000000000 */
[----:B------:R-:W-:Y:S02]  /*01f0*/  FSEL R11, R2, R3, P0 ;  /* 0x00000003020b7208 */ /* 0x000fe40000000000 */
[C---:B------:R-:W-:Y:S02]  /*0200*/  IADD3 R14, P0, PT, R8.reuse, UR8, RZ ;  /* 0x00000008080e7c10 */ /* 0x040fe4000ff1e0ff */
[C---:B----4-:R-:W-:Y:S02]  /*0210*/  IADD3 R4, P2, PT, R8.reuse, UR14, RZ ;  /* 0x0000000e08047c10 */ /* 0x050fe4000ff5e0ff */
[----:B------:R-:W-:Y:S02]  /*0220*/  @P3 LOP3.LUT R11, R3, 0x80000, RZ, 0xfc, !PT ;  /* 0x00080000030b3812 */ /* 0x000fe400078efcff */
[----:B------:R-:W-:-:S02]  /*0230*/  IADD3 R2, P1, PT, R8, UR12, RZ ;  /* 0x0000000c08027c10 */ /* 0x000fc4000ff3e0ff */
[C---:B------:R-:W-:Y:S02]  /*0240*/  IADD3.X R15, PT, PT, R0.reuse, UR9, RZ, P0, !PT ;  /* 0x00000009000f7c10 */ /* 0x040fe400087fe4ff */
[C---:B------:R-:W-:Y:S01]  /*0250*/  IADD3.X R5, PT, PT, R0.reuse, UR15, RZ, P2, !PT ;  /* 0x0000000f00057c10 */ /* 0x040fe200097fe4ff */
[C---:B0-----:R-:W-:Y:S01]  /*0260*/  DSETP.GT.AND P0, PT, R10.reuse, UR6, PT ;  /* 0x000000060a007e2a */ /* 0x041fe2000bf04000 */
[----:B------:R-:W-:Y:S01]  /*0270*/  IADD3.X R3, PT, PT, R0, UR13, RZ, P1, !PT ;  /* 0x0000000d00037c10 */ /* 0x000fe20008ffe4ff */
[----:B------:R-:W-:Y:S01]  /*0280*/  DSETP.GTU.AND P2, PT, R10, UR6, PT ;  /* 0x000000060a007e2a */ /* 0x000fe2000bf4c000 */
[----:B-1----:R-:W-:Y:S02]  /*0290*/  ISETP.NE.U32.AND P1, PT, R12, 0x1, PT ;  /* 0x000000010c00780c */ /* 0x002fe40003f25070 */
[----:B-----5:R-:W-:Y:S02]  /*02a0*/  IADD3 R6, P3, PT, R8, UR16, RZ ;  /* 0x0000001008067c10 */ /* 0x020fe4000ff7e0ff */
[----:B------:R-:W-:-:S02]  /*02b0*/  ISETP.NE.OR.EX P0, PT, R13, RZ, !P0, P1 ;  /* 0x000000ff0d00720c */ /* 0x000fc40004705710 */
[----:B------:R-:W-:Y:S01]  /*02c0*/  IADD3 R8, P4, PT, R8, UR18, RZ ;  /* 0x0000001208087c10 */ /* 0x000fe2000ff9e0ff */
[----:B------:R0:W-:Y:S01]  /*02d0*/  STG.E.64 desc[UR4][R14.64], R10 ;  /* 0x0000000a0e007986 */ /* 0x0001e2000c101b04 */
[C---:B------:R-:W-:Y:S02]  /*02e0*/  IADD3.X R7, PT, PT, R0.reuse, UR17, RZ, P3, !PT ;  /* 0x0000001100077c10 */ /* 0x040fe40009ffe4ff */
[----:B------:R-:W-:Y:S01]  /*02f0*/  IADD3.X R9, PT, PT, R0, UR19, RZ, P4, !PT ;  /* 0x0000001300097c10 */ /* 0x000fe2000a7fe4ff */
[----:B------:R0:W-:Y:S04]  /*0300*/  STG.E.64 desc[UR4][R2.64], RZ ;  /* 0x000000ff02007986 */ /* 0x0001e8000c101b04 */
[----:B------:R0:W-:Y:S04]  /*0310*/  STG.E.64 desc[UR4][R4.64], RZ ;  /* 0x000000ff04007986 */ /* 0x0001e8000c101b04 */
[----:B------:R0:W-:Y:S04]  /*0320*/  @!P2 STG.E.64 desc[UR4][R2.64], RZ ;  /* 0x000000ff0200a986 */ /* 0x0001e8000c101b04 */
[----:B------:R0:W-:Y:S04]  /*0330*/  @!P2 STG.E.64 desc[UR4][R6.64], RZ ;  /* 0x000000ff0600a986 */ /* 0x0001e8000c101b04 */
[----:B------:R0:W-:Y:S04]  /*0340*/  @!P2 STG.E.64 desc[UR4][R4.64], RZ ;  /* 0x000000ff0400a986 */ /* 0x0001e8000c101b04 */
[----:B------:R0:W-:Y:S01]  /*0350*/  @!P2 STG.E.64 desc[UR4][R8.64], RZ ;  /* 0x000000ff0800a986 */ /* 0x0001e2000c101b04 */
[----:B------:R-:W-:Y:S05]  /*0360*/  @P0 EXIT ;  /* 0x000000000000094d */ /* 0x000fea0003800000 */
[----:B------:R-:W0:Y:S01]  /*0370*/  MUFU.RCP64H R13, R11 ;  /* 0x0000000b000d7308 */ /* 0x000e220000001800 */
[----:B------:R-:W-:Y:S01]  /*0380*/  VIADD R12, R11, 0x300402 ;  /* 0x003004020b0c7836 */ /* 0x000fe20000000000 */
[----:B------:R-:W-:Y:S04]  /*0390*/  BSSY.RECONVERGENT B0, `(.L_x_74) ;  /* 0x000000c000007945 */ /* 0x000fe80003800200 */
[----:B------:R-:W-:Y:S01]  /*03a0*/  FSETP.GEU.AND P0, PT, |R12|, 5.8789094863358348022e-39, PT ;  /* 0x004004020c00780b */ /* 0x000fe20003f0e200 */
[----:B0-----:R-:W-:-:S08]  /*03b0*/  DFMA R14, -R10, R12, 1 ;  /* 0x3ff000000a0e742b */ /* 0x001fd0000000010c */
[----:B------:R-:W-:-:S08]  /*03c0*/  DFMA R14, R14, R14, R14 ;  /* 0x0000000e0e0e722b */ /* 0x000fd0000000000e */
[----:B------:R-:W-:-:S08]  /*03d0*/  DFMA R14, R12, R14, R12 ;  /* 0x0000000e0c0e722b */ /* 0x000fd0000000000c */
[----:B------:R-:W-:-:S08]  /*03e0*/  DFMA R16, -R10, R14, 1 ;  /* 0x3ff000000a10742b */ /* 0x000fd0000000010e */
[----:B------:R-:W-:Y:S01]  /*03f0*/  DFMA R14, R14, R16, R14 ;  /* 0x000000100e0e722b */ /* 0x000fe2000000000e */
[----:B------:R-:W-:Y:S10]  /*0400*/  @P0 BRA `(.L_x_75) ;  /* 0x0000000000100947 */ /* 0x000ff40003800000 */
[----:B------:R-:W-:-:S05]  /*0410*/  LOP3.LUT R0, R11, 0x7fffffff, RZ, 0xc0, !PT ;  /* 0x7fffffff0b007812 */ /* 0x000fca00078ec0ff */
[----:B------:R-:W-:Y:S01]  /*0420*/  VIADD R14, R0, 0xfff00000 ;  /* 0xfff00000000e7836 */ /* 0x000fe20000000000 */
[----:B------:R-:W-:-:S07]  /*0430*/  MOV R0, 0x450 ;  /* 0x0000045000007802 */ /* 0x000fce0000000f00 */
[----:B------:R-:W-:Y:S05]  /*0440*/  CALL.REL.NOINC `($__internal_2_$__cuda_sm20_dblrcp_rn_slowpath_v3) ;  /* 0x0000000000287944 */ /* 0x000fea0003c00000 */
.L_x_75:
[----:B------:R-:W-:Y:S05]  /*0450*/  BSYNC.RECONVERGENT B0 ;  /* 0x0000000000007941 */ /* 0x000fea0003800200 */
.L_x_74:
[----:B------:R-:W2:Y:S02]  /*0460*/  LDG.E.64 R10, desc[UR4][R6.64] ;  /* 0x00000004060a7981 */ /* 0x000ea4000c1e1b00 */
[-C--:B--2---:R-:W-:Y:S02]  /*0470*/  DMUL R12, R10, R14.reuse ;  /* 0x0000000e0a0c7228 */ /* 0x084fe40000000000 */
[----:B------:R-:W-:Y:S05]  /*0480*/  STG.E.64 desc[UR4][R2.64], R10 ;  /* 0x0000000a02007986 */ /* 0x000fea000c101b04 */
[----:B------:R-:W-:Y:S04]  /*0490*/  STG.E.64 desc[UR4][R6.64], R12 ;  /* 0x0000000c06007986 */ /* 0x000fe8000c101b04 */
[----:B------:R-:W2:Y:S02]  /*04a0*/  LDG.E.64 R16, desc[UR4][R8.64] ;  /* 0x0000000408107981 */ /* 0x000ea4000c1e1b00 */
[----:B--2---:R-:W-:-:S02]  /*04b0*/  DMUL R14, R16, R14 ;  /* 0x0000000e100e7228 */ /* 0x004fc40000000000 */
[----:B------:R-:W-:Y:S05]  /*04c0*/  STG.E.64 desc[UR4][R4.64], R16 ;  /* 0x0000001004007986 */ /* 0x000fea000c101b04 */
[----:B------:R-:W-:Y:S01]  /*04d0*/  STG.E.64 desc[UR4][R8.64], R14 ;  /* 0x0000000e08007986 */ /* 0x000fe2000c101b04 */
[----:B------:R-:W-:Y:S05]  /*04e0*/  EXIT ;  /* 0x000000000000794d */ /* 0x000fea0003800000 */
        .weak           $__internal_2_$__cuda_sm20_dblrcp_rn_slowpath_v3
        .type           $__internal_2_$__cuda_sm20_dblrcp_rn_slowpath_v3,@function
        .size           $__internal_2_$__cuda_sm20_dblrcp_rn_slowpath_v3,(.L_x_163 - $__internal_2_$__cuda_sm20_dblrcp_rn_slowpath_v3)
$__internal_2_$__cuda_sm20_dblrcp_rn_slowpath_v3:
        /* <DEDUP_REMOVED lines=13> */
[----:B------:R-:W0:Y:S04]  /*05c0*/  MUFU.RCP64H R15, R13 ;  /* 0x0000000d000f7308 */ /* 0x000e280000001800 */
        /* <DEDUP_REMOVED lines=10> */
.L_x_79:
        /* <DEDUP_REMOVED lines=10> */
.L_x_77:
[----:B------:R-:W-:Y:S01]  /*0710*/  LOP3.LUT R13, R11, 0x80000, RZ, 0xfc, !PT ;  /* 0x000800000b0d7812 */ /* 0x000fe200078efcff */
[----:B------:R-:W-:-:S07]  /*0720*/  IMAD.MOV.U32 R12, RZ, RZ, R10 ;  /* 0x000000ffff0c7224 */ /* 0x000fce00078e000a */
.L_x_78:
[----:B------:R-:W-:Y:S05]  /*0730*/  BSYNC.RECONVERGENT B1 ;  /* 0x0000000000017941 */ /* 0x000fea0003800200 */
.L_x_76:
[----:B------:R-:W-:Y:S02]  /*0740*/  IMAD.MOV.U32 R10, RZ, RZ, R0 ;  /* 0x000000ffff0a7224 */ /* 0x000fe400078e0000 */
[----:B------:R-:W-:Y:S02]  /*0750*/  IMAD.MOV.U32 R11, RZ, RZ, 0x0 ;  /* 0x00000000ff0b7424 */ /* 0x000fe400078e00ff */
[----:B------:R-:W-:Y:S02]  /*0760*/  IMAD.MOV.U32 R14, RZ, RZ, R12 ;  /* 0x000000ffff0e7224 */ /* 0x000fe400078e000c */
[----:B------:R-:W-:Y:S01]  /*0770*/  IMAD.MOV.U32 R15, RZ, RZ, R13 ;  /* 0x000000ffff0f7224 */ /* 0x000fe200078e000d */
[----:B------:R-:W-:Y:S06]  /*0780*/  RET.REL.NODEC R10 `(_Z44_cuda_extrapolate_second_order_edge_sw_loop1PdS_S_S_S_S_S_S_S_S_S_S_S_S_Pldll) ;  /* 0xfffffff80a1c7950 */ /* 0x000fec0003c3ffff */
.L_x_80:
        /* <DEDUP_REMOVED lines=15> */
.L_x_163:


//--------------------- .text._Z25_cuda_compute_fluxes_loopPdS_S_S_S_S_S_S_S_S_S_S_S_S_S_S_S_S_S_S_S_PlS0_S0_S0_S0_S_S0_S_lllddld --------------------------
	.section	.text._Z25_cuda_compute_fluxes_loopPdS_S_S_S_S_S_S_S_S_S_S_S_S_S_S_S_S_S_S_S_PlS0_S0_S0_S0_S_S0_S_lllddld,"ax",@progbits
	.align	128
        .global         _Z25_cuda_compute_fluxes_loopPdS_S_S_S_S_S_S_S_S_S_S_S_S_S_S_S_S_S_S_S_PlS0_S0_S0_S0_S_S0_S_lllddld
        .type           _Z25_cuda_compute_fluxes_loopPdS_S_S_S_S_S_S_S_S_S_S_S_S_S_S_S_S_S_S_S_PlS0_S0_S0_S0_S_S0_S_lllddld,@function
        .size           _Z25_cuda_compute_fluxes_loopPdS_S_S_S_S_S_S_S_S_S_S_S_S_S_S_S_S_S_S_S_PlS0_S0_S0_S0_S_S0_S_lllddld,(.L_x_167 - _Z25_cuda_compute_fluxes_loopPdS_S_S_S_S_S_S_S_S_S_S_S_S_S_S_S_S_S_S_S_PlS0_S0_S0_S0_S_S0_S_lllddld)
        .other          _Z25_cuda_compute_fluxes_loopPdS_S_S_S_S_S_S_S_S_S_S_S_S_S_S_S_S_S_S_S_PlS0_S0_S0_S0_S_S0_S_lllddld,@"STO_CUDA_ENTRY STV_DEFAULT"
_Z25_cuda_compute_fluxes_loopPdS_S_S_S_S_S_S_S_S_S_S_S_S_S_S_S_S_S_S_S_PlS0_S0_S0_S0_S_S0_S_lllddld:
.text._Z25_cuda_compute_fluxes_loopPdS_S_S_S_S_S_S_S_S_S_S_S_S_S_S_S_S_S_S_S_PlS0_S0_S0_S0_S_S0_S_lllddld:
[----:B------:R-:W-:Y:S01]  /*0000*/  LDC R1, c[0x0][0x37c] ;  /* 0x0000df00ff017b82 */ /* 0x000fe20000000800 */
[----:B------:R-:W0:Y:S07]  /*0010*/  S2R R3, SR_TID.X ;  /* 0x0000000000037919 */ /* 0x000e2e0000002100 */
[----:B------:R-:W0:Y:S01]  /*0020*/  S2UR UR4, SR_CTAID.X ;  /* 0x00000000000479c3 */ /* 0x000e220000002500 */
[----:B------:R-:W1:Y:S07]  /*0030*/  LDCU.64 UR6, c[0x0][0x468] ;  /* 0x00008d00ff0677ac */ /* 0x000e6e0008000a00 */
[----:B------:R-:W0:Y:S02]  /*0040*/  LDC R10, c[0x0][0x360] ;  /* 0x0000d800ff0a7b82 */ /* 0x000e240000000800 */
[----:B0-----:R-:W-:-:S05]  /*0050*/  IMAD R10, R10, UR4, R3 ;  /* 0x000000040a0a7c24 */ /* 0x001fca000f8e0203 */
[----:B-1----:R-:W-:-:S04]  /*0060*/  ISETP.GE.U32.AND P0, PT, R10, UR6, PT ;  /* 0x000000060a007c0c */ /* 0x002fc8000bf06070 */
[----:B------:R-:W-:-:S13]  /*0070*/  ISETP.GE.AND.EX P0, PT, RZ, UR7, PT, P0 ;  /* 0x00000007ff007c0c */ /* 0x000fda000bf06300 */
[----:B------:R-:W-:Y:S05]  /*0080*/  @P0 EXIT ;  /* 0x000000000000094d */ /* 0x000fea0003800000 */
[----:B------:R-:W0:Y:S01]  /*0090*/  LDCU.128 UR4, c[0x0][0x3e0] ;  /* 0x00007c00ff0477ac */ /* 0x000e220008000c00 */
[C---:B------:R-:W-:Y:S01]  /*00a0*/  IMAD.SHL.U32 R24, R10.reuse, 0x8, RZ ;  /* 0x000000080a187824 */ /* 0x040fe200078e00ff */
[----:B------:R-:W-:Y:S01]  /*00b0*/  SHF.R.U32.HI R0, RZ, 0x1d, R10 ;  /* 0x0000001dff007819 */ /* 0x000fe2000001160a */
[----:B------:R-:W1:Y:S01]  /*00c0*/  LDC.64 R36, c[0x0][0x488] ;  /* 0x00012200ff247b82 */ /* 0x000e620000000a00 */
[----:B------:R-:W2:Y:S01]  /*00d0*/  LDCU.128 UR8, c[0x0][0x420] ;  /* 0x00008400ff0877ac */ /* 0x000ea20008000c00 */
[----:B------:R-:W3:Y:S06]  /*00e0*/  LDCU.64 UR36, c[0x0][0x358] ;  /* 0x00006b00ff2477ac */ /* 0x000eec0008000a00 */
[----:B------:R-:W4:Y:S01]  /*00f0*/  LDC.64 R34, c[0x0][0x410] ;  /* 0x00010400ff227b82 */ /* 0x000f220000000a00 */
[----:B------:R-:W-:Y:S01]  /*0100*/  IMAD.WIDE.U32 R8, R10, 0x18, RZ ;  /* 0x000000180a087825 */ /* 0x000fe200078e00ff */
[----:B------:R-:W1:Y:S01]  /*0110*/  LDCU.64 UR38, c[0x0][0x470] ;  /* 0x00008e00ff2677ac */ /* 0x000e620008000a00 */
[----:B------:R-:W1:Y:S01]  /*0120*/  LDCU.64 UR40, c[0x0][0x3b8] ;  /* 0x00007700ff2877ac */ /* 0x000e620008000a00 */
[----:B0-----:R-:W-:-:S02]  /*0130*/  IADD3 R18, P0, PT, R24, UR4, RZ ;  /* 0x0000000418127c10 */ /* 0x001fc4000ff1e0ff */
[C---:B------:R-:W-:Y:S01]  /*0140*/  IADD3 R20, P1, PT, R24.reuse, UR6, RZ ;  /* 0x0000000618147c10 */ /* 0x040fe2000ff3e0ff */
[----:B------:R-:W0:Y:S01]  /*0150*/  LDCU.64 UR42, c[0x0][0x430] ;  /* 0x00008600ff2a77ac */ /* 0x000e220008000a00 */
[----:B--2---:R-:W-:Y:S02]  /*0160*/  IADD3 R22, P2, PT, R24, UR10, RZ ;  /* 0x0000000a18167c10 */ /* 0x004fe4000ff5e0ff */
[C---:B------:R-:W-:Y:S01]  /*0170*/  IADD3.X R19, PT, PT, R0.reuse, UR5, RZ, P0, !PT ;  /* 0x0000000500137c10 */ /* 0x040fe200087fe4ff */
[----:B------:R-:W2:Y:S01]  /*0180*/  LDCU.64 UR44, c[0x0][0x400] ;  /* 0x00008000ff2c77ac */ /* 0x000ea20008000a00 */
[C---:B------:R-:W-:Y:S02]  /*0190*/  IADD3.X R21, PT, PT, R0.reuse, UR7, RZ, P1, !PT ;  /* 0x0000000700157c10 */ /* 0x040fe40008ffe4ff */
[----:B------:R-:W-:Y:S01]  /*01a0*/  IADD3.X R23, PT, PT, R0, UR11, RZ, P2, !PT ;  /* 0x0000000b00177c10 */ /* 0x000fe200097fe4ff */
[----:B-1----:R-:W-:Y:S01]  /*01b0*/  DMUL R32, R36, 0.5 ;  /* 0x3fe0000024207828 */ /* 0x002fe20000000000 */
[----:B---3--:R-:W5:Y:S01]  /*01c0*/  LDG.E.64 R18, desc[UR36][R18.64] ;  /* 0x0000002412127981 */ /* 0x008f62000c1e1b00 */
[----:B------:R-:W-:Y:S01]  /*01d0*/  IADD3 R24, P0, PT, R24, UR8, RZ ;  /* 0x0000000818187c10 */ /* 0x000fe2000ff1e0ff */
[----:B------:R-:W-:Y:S01]  /*01e0*/  UMOV UR4, URZ ;  /* 0x000000ff00047c82 */ /* 0x000fe20008000000 */
[----:B------:R-:W-:Y:S01]  /*01f0*/  IMAD.MOV.U32 R26, RZ, RZ, 0x2594c37d ;  /* 0x2594c37dff1a7424 */ /* 0x000fe200078e00ff */
[----:B------:R-:W5:Y:S01]  /*0200*/  LDG.E.64 R20, desc[UR36][R20.64] ;  /* 0x0000002414147981 */ /* 0x000f62000c1e1b00 */
[----:B----4-:R-:W-:Y:S01]  /*0210*/  IMAD.WIDE.U32 R34, R10, 0x30, R34 ;  /* 0x000000300a227825 */ /* 0x010fe200078e0022 */
[----:B------:R-:W-:-:S02]  /*0220*/  CS2R R28, SRZ ;  /* 0x00000000001c7805 */ /* 0x000fc4000001ff00 */
[----:B------:R-:W-:Y:S01]  /*0230*/  CS2R R30, SRZ ;  /* 0x00000000001e7805 */ /* 0x000fe2000001ff00 */
[----:B------:R-:W5:Y:S01]  /*0240*/  LDG.E.64 R22, desc[UR36][R22.64] ;  /* 0x0000002416167981 */ /* 0x000f62000c1e1b00 */
[----:B------:R-:W-:Y:S01]  /*0250*/  IADD3.X R25, PT, PT, R0, UR9, RZ, P0, !PT ;  /* 0x0000000900197c10 */ /* 0x000fe200087fe4ff */
[----:B------:R-:W-:Y:S01]  /*0260*/  UMOV UR8, 0x55555555 ;  /* 0x5555555500087882 */ /* 0x000fe20000000000 */
[----:B------:R-:W-:Y:S01]  /*0270*/  UMOV UR9, 0x3fe55555 ;  /* 0x3fe5555500097882 */ /* 0x000fe20000000000 */
[----:B------:R-:W-:Y:S01]  /*0280*/  IMAD.MOV.U32 R27, RZ, RZ, 0x54b249ad ;  /* 0x54b249adff1b7424 */ /* 0x000fe200078e00ff */
[----:B------:R-:W-:Y:S01]  /*0290*/  DMUL R36, R36, UR8 ;  /* 0x0000000824247c28 */ /* 0x000fe20008000000 */
[----:B------:R-:W-:Y:S02]  /*02a0*/  CS2R R38, SRZ ;  /* 0x0000000000267805 */ /* 0x000fe4000001ff00 */
[----:B------:R-:W-:Y:S02]  /*02b0*/  CS2R R40, SRZ ;  /* 0x0000000000287805 */ /* 0x000fe4000001ff00 */
[----:B------:R-:W-:Y:S01]  /*02c0*/  CS2R R42, SRZ ;  /* 0x00000000002a7805 */ /* 0x000fe2000001ff00 */
[----:B------:R-:W-:Y:S01]  /*02d0*/  VIADD R9, R9, UR4 ;  /* 0x0000000409097c36 */ /* 0x000fe20008000000 */
[----:B------:R-:W1:Y:S01]  /*02e0*/  LDCU.64 UR10, c[0x0][0x488] ;  /* 0x00009100ff0a77ac */ /* 0x000e620008000a00 */
[----:B------:R-:W-:Y:S01]  /*02f0*/  VIADD R0, R35, UR4 ;  /* 0x0000000423007c36 */ /* 0x000fe20008000000 */
[----:B------:R-:W3:Y:S01]  /*0300*/  LDCU.64 UR6, c[0x0][0x480] ;  /* 0x00009000ff0677ac */ /* 0x000ee20008000a00 */
[----:B------:R-:W4:Y:S01]  /*0310*/  LDCU.64 UR46, c[0x0][0x438] ;  /* 0x00008700ff2e77ac */ /* 0x000f220008000a00 */
[----:B------:R-:W0:Y:S01]  /*0320*/  LDCU.64 UR48, c[0x0][0x490] ;  /* 0x00009200ff3077ac */ /* 0x000e220008000a00 */
[----:B------:R-:W0:Y:S01]  /*0330*/  LDCU.64 UR50, c[0x0][0x478] ;  /* 0x00008f00ff3277ac */ /* 0x000e220008000a00 */
[----:B------:R-:W0:Y:S01]  /*0340*/  LDCU.64 UR52, c[0x0][0x460] ;  /* 0x00008c00ff3477ac */ /* 0x000e220008000a00 */
[----:B------:R-:W0:Y:S01]  /*0350*/  LDCU.64 UR54, c[0x0][0x3b0] ;  /* 0x00007600ff3677ac */ /* 0x000e220008000a00 */
[----:B------:R-:W0:Y:S01]  /*0360*/  LDCU.64 UR56, c[0x0][0x418] ;  /* 0x00008300ff3877ac */ /* 0x000e220008000a00 */
[----:B------:R-:W0:Y:S01]  /*0370*/  LDCU.128 UR28, c[0x0][0x3e0] ;  /* 0x00007c00ff1c77ac */ /* 0x000e220008000c00 */
[----:B------:R-:W0:Y:S01]  /*0380*/  LDCU.128 UR24, c[0x0][0x3c0] ;  /* 0x00007800ff1877ac */ /* 0x000e220008000c00 */
[----:B------:R-:W0:Y:S01]  /*0390*/  LDCU.128 UR20, c[0x0][0x3d0] ;  /* 0x00007a00ff1477ac */ /* 0x000e220008000c00 */
[----:B------:R-:W0:Y:S01]  /*03a0*/  LDCU.128 UR16, c[0x0][0x3f0] ;  /* 0x00007e00ff1077ac */ /* 0x000e220008000c00 */
[----:B------:R-:W0:Y:S01]  /*03b0*/  LDCU.128 UR12, c[0x0][0x440] ;  /* 0x00008800ff0c77ac */ /* 0x000e220008000c00 */
[----:B------:R-:W0:Y:S01]  /*03c0*/  LDCU.128 UR32, c[0x0][0x450] ;  /* 0x00008a00ff2077ac */ /* 0x000e220008000c00 */
[----:B------:R-:W-:Y:S01]  /*03d0*/  UMOV UR58, 0x8 ;  /* 0x00000008003a7882 */ /* 0x000fe20000000000 */
[----:B--2---:R-:W-:-:S05]  /*03e0*/  UMOV UR4, URZ ;  /* 0x000000ff00047c82 */ /* 0x004fca0008000000 */
.L_x_143:
[C---:B0-----:R-:W-:Y:S02]  /*03f0*/  IADD3 R44, P0, PT, R8.reuse, UR42, RZ ;  /* 0x0000002a082c7c10 */ /* 0x041fe4000ff1e0ff */
[C---:B------:R-:W-:Y:S02]  /*0400*/  IADD3 R2, P1, PT, R8.reuse, UR24, RZ ;  /* 0x0000001808027c10 */ /* 0x040fe4000ff3e0ff */
[----:B------:R-:W-:Y:S02]  /*0410*/  IADD3.X R45, PT, PT, R9, UR43, RZ, P0, !PT ;  /* 0x0000002b092d7c10 */ /* 0x000fe400087fe4ff */
[C---:B------:R-:W-:Y:S02]  /*0420*/  IADD3 R96, P0, PT, R8.reuse, UR40, RZ ;  /* 0x0000002808607c10 */ /* 0x040fe4000ff1e0ff */
[C---:B------:R-:W-:Y:S02]  /*0430*/  IADD3 R4, P2, PT, R8.reuse, UR26, RZ ;  /* 0x0000001a08047c10 */ /* 0x040fe4000ff5e0ff */
[----:B------:R-:W2:Y:S01]  /*0440*/  LDG.E.64 R44, desc[UR36][R44.64] ;  /* 0x000000242c2c7981 */ /* 0x000ea2000c1e1b00 */
[----:B------:R-:W-:-:S02]  /*0450*/  IADD3 R46, P3, PT, R8, UR20, RZ ;  /* 0x00000014082e7c10 */ /* 0x000fc4000ff7e0ff */
[----:B------:R-:W-:Y:S02]  /*0460*/  IADD3 R48, P4, PT, R8, UR22, RZ ;  /* 0x0000001608307c10 */ /* 0x000fe4000ff9e0ff */
[C---:B------:R-:W-:Y:S02]  /*0470*/  IADD3.X R97, PT, PT, R9.reuse, UR41, RZ, P0, !PT ;  /* 0x0000002909617c10 */ /* 0x040fe400087fe4ff */
[C---:B------:R-:W-:Y:S02]  /*0480*/  IADD3.X R3, PT, PT, R9.reuse, UR25, RZ, P1, !PT ;  /* 0x0000001909037c10 */ /* 0x040fe40008ffe4ff */
[C---:B------:R-:W-:Y:S02]  /*0490*/  IADD3.X R5, PT, PT, R9.reuse, UR27, RZ, P2, !PT ;  /* 0x0000001b09057c10 */ /* 0x040fe400097fe4ff */
[C---:B------:R-:W-:Y:S01]  /*04a0*/  IADD3.X R47, PT, PT, R9.reuse, UR21, RZ, P3, !PT ;  /* 0x00000015092f7c10 */ /* 0x040fe20009ffe4ff */
[----:B-----5:R-:W5:Y:S01]  /*04b0*/  LDG.E.64 R96, desc[UR36][R96.64] ;  /* 0x0000002460607981 */ /* 0x020f62000c1e1b00 */
[----:B------:R-:W-:-:S03]  /*04c0*/  IADD3.X R49, PT, PT, R9, UR23, RZ, P4, !PT ;  /* 0x0000001709317c10 */ /* 0x000fc6000a7fe4ff */
[----:B------:R-:W5:Y:S04]  /*04d0*/  LDG.E.64 R2, desc[UR36][R2.64] ;  /* 0x0000002402027981 */ /* 0x000f68000c1e1b00 */
[----:B------:R-:W5:Y:S04]  /*04e0*/  LDG.E.64 R4, desc[UR36][R4.64] ;  /* 0x0000002404047981 */ /* 0x000f68000c1e1b00 */
[----:B------:R-:W5:Y:S04]  /*04f0*/  LDG.E.64 R46, desc[UR36][R46.64] ;  /* 0x000000242e2e7981 */ /* 0x000f68000c1e1b00 */
[----:B------:R-:W5:Y:S01]  /*0500*/  LDG.E.64 R48, desc[UR36][R48.64] ;  /* 0x0000002430307981 */ /* 0x000f62000c1e1b00 */
[----:B------:R-:W-:Y:S01]  /*0510*/  BSSY.RECONVERGENT B0, `(.L_x_81) ;  /* 0x000003f000007945 */ /* 0x000fe20003800200 */
[----:B--2---:R-:W-:-:S04]  /*0520*/  ISETP.GT.U32.AND P0, PT, R44, -0x1, PT ;  /* 0xffffffff2c00780c */ /* 0x004fc80003f04070 */
[----:B------:R-:W-:-:S13]  /*0530*/  ISETP.GT.AND.EX P0, PT, R45, -0x1, PT, P0 ;  /* 0xffffffff2d00780c */ /* 0x000fda0003f04300 */
[----:B------:R-:W-:Y:S05]  /*0540*/  @P0 BRA `(.L_x_82) ;  /* 0x0000000000700947 */ /* 0x000fea0003800000 */
[C---:B------:R-:W-:Y:S01]  /*0550*/  IMAD.SHL.U32 R16, R44.reuse, 0x8, RZ ;  /* 0x000000082c107824 */ /* 0x040fe200078e00ff */
[----:B------:R-:W-:-:S04]  /*0560*/  SHF.L.U64.HI R6, R44, 0x3, R45 ;  /* 0x000000032c067819 */ /* 0x000fc8000001022d */
[----:B------:R-:W-:Y:S02]  /*0570*/  LOP3.LUT R16, R16, 0xfffffff8, RZ, 0x3c, !PT ;  /* 0xfffffff810107812 */ /* 0x000fe400078e3cff */
[----:B------:R-:W-:Y:S02]  /*0580*/  LOP3.LUT R6, RZ, R6, RZ, 0x33, !PT ;  /* 0x00000006ff067212 */ /* 0x000fe400078e33ff */
[----:B------:R-:W-:-:S04]  /*0590*/  IADD3 R94, P0, PT, R16, UR16, RZ ;  /* 0x00000010105e7c10 */ /* 0x000fc8000ff1e0ff */
[----:B------:R-:W-:-:S06]  /*05a0*/  IADD3.X R95, PT, PT, R6, UR17, RZ, P0, !PT ;  /* 0x00000011065f7c10 */ /* 0x000fcc00087fe4ff */
[----:B------:R-:W2:Y:S01]  /*05b0*/  LDG.E.64 R94, desc[UR36][R94.64] ;  /* 0x000000245e5e7981 */ /* 0x000ea2000c1e1b00 */
[C---:B------:R-:W-:Y:S02]  /*05c0*/  IADD3 R14, P0, PT, R16.reuse, UR18, RZ ;  /* 0x00000012100e7c10 */ /* 0x040fe4000ff1e0ff */
[----:B------:R-:W-:Y:S02]  /*05d0*/  IADD3 R16, P1, PT, R16, UR44, RZ ;  /* 0x0000002c10107c10 */ /* 0x000fe4000ff3e0ff */
[C---:B------:R-:W-:Y:S02]  /*05e0*/  IADD3.X R15, PT, PT, R6.reuse, UR19, RZ, P0, !PT ;  /* 0x00000013060f7c10 */ /* 0x040fe400087fe4ff */
[----:B------:R-:W-:-:S04]  /*05f0*/  IADD3.X R17, PT, PT, R6, UR45, RZ, P1, !PT ;  /* 0x0000002d06117c10 */ /* 0x000fc80008ffe4ff */
[----:B------:R-:W5:Y:S04]  /*0600*/  LDG.E.64 R14, desc[UR36][R14.64] ;  /* 0x000000240e0e7981 */ /* 0x000f68000c1e1b00 */
[----:B------:R-:W5:Y:S01]  /*0610*/  LDG.E.64 R16, desc[UR36][R16.64] ;  /* 0x0000002410107981 */ /* 0x000f62000c1e1b00 */
[----:B------:R-:W-:Y:S02]  /*0620*/  IMAD.MOV.U32 R11, RZ, RZ, RZ ;  /* 0x000000ffff0b7224 */ /* 0x000fe400078e00ff */
[----:B------:R-:W-:Y:S02]  /*0630*/  IMAD.MOV.U32 R12, RZ, RZ, RZ ;  /* 0x000000ffff0c7224 */ /* 0x000fe400078e00ff */
[----:B-----5:R-:W-:Y:S02]  /*0640*/  IMAD.MOV.U32 R92, RZ, RZ, R46 ;  /* 0x000000ffff5c7224 */ /* 0x020fe400078e002e */
[----:B------:R-:W-:-:S02]  /*0650*/  IMAD.MOV.U32 R93, RZ, RZ, R47 ;  /* 0x000000ffff5d7224 */ /* 0x000fc400078e002f */
[----:B------:R-:W-:Y:S02]  /*0660*/  IMAD.MOV.U32 R90, RZ, RZ, R20 ;  /* 0x000000ffff5a7224 */ /* 0x000fe400078e0014 */
[----:B------:R-:W-:Y:S02]  /*0670*/  IMAD.MOV.U32 R91, RZ, RZ, R21 ;  /* 0x000000ffff5b7224 */ /* 0x000fe400078e0015 */
[----:B------:R-:W-:Y:S02]  /*0680*/  IMAD.MOV.U32 R88, RZ, RZ, R18 ;  /* 0x000000ffff587224 */ /* 0x000fe400078e0012 */
[----:B------:R-:W-:Y:S01]  /*0690*/  IMAD.MOV.U32 R89, RZ, RZ, R19 ;  /* 0x000000ffff597224 */ /* 0x000fe200078e0013 */
[----:B--2---:R-:W-:-:S08]  /*06a0*/  DADD R6, -R46, R94 ;  /* 0x000000002e067229 */ /* 0x004fd0000000015e */
[----:B------:R-:W-:Y:S02]  /*06b0*/  DSETP.MAX.AND P0, P1, RZ, R6, PT ;  /* 0x00000006ff00722a */ /* 0x000fe4000390f000 */
[----:B------:R-:W-:-:S04]  /*06c0*/  IMAD.MOV.U32 R50, RZ, RZ, R7 ;  /* 0x000000ffff327224 */ /* 0x000fc800078e0007 */
[----:B------:R-:W-:Y:S02]  /*06d0*/  SEL R12, R12, R6, P0 ;  /* 0x000000060c0c7207 */ /* 0x000fe40000000000 */
[----:B------:R-:W-:-:S06]  /*06e0*/  FSEL R13, R11, R50, P0 ;  /* 0x000000320b0d7208 */ /* 0x000fcc0000000000 */
[----:B------:R-:W-:Y:S01]  /*06f0*/  @P1 LOP3.LUT R13, R50, 0x80000, RZ, 0xfc, !PT ;  /* 0x00080000320d1812 */ /* 0x000fe200078efcff */
[----:B------:R-:W-:Y:S06]  /*0700*/  BRA `(.L_x_83) ;  /* 0x00000000007c7947 */ /* 0x000fec0003800000 */
.L_x_82:
[----:B----4-:R-:W-:-:S04]  /*0710*/  IADD3 R6, P0, PT, R8, UR46, RZ ;  /* 0x0000002e08067c10 */ /* 0x010fc8000ff1e0ff */
[----:B------:R-:W-:-:S06]  /*0720*/  IADD3.X R7, PT, PT, R9, UR47, RZ, P0, !PT ;  /* 0x0000002f09077c10 */ /* 0x000fcc00087fe4ff */
[----:B------:R-:W2:Y:S01]  /*0730*/  LDG.E.64 R6, desc[UR36][R6.64] ;  /* 0x0000002406067981 */ /* 0x000ea2000c1e1b00 */
[C---:B------:R-:W-:Y:S01]  /*0740*/  IMAD.SHL.U32 R90, R44.reuse, 0x8, RZ ;  /* 0x000000082c5a7824 */ /* 0x040fe200078e00ff */
[----:B------:R-:W-:Y:S01]  /*0750*/  SHF.L.U64.HI R14, R44, 0x3, R45 ;  /* 0x000000032c0e7819 */ /* 0x000fe2000001022d */
[----:B------:R-:W-:-:S03]  /*0760*/  IMAD R11, R45, 0x3, RZ ;  /* 0x000000032d0b7824 */ /* 0x000fc600078e02ff */
[C---:B------:R-:W-:Y:S02]  /*0770*/  IADD3 R88, P0, PT, R90.reuse, UR28, RZ ;  /* 0x0000001c5a587c10 */ /* 0x040fe4000ff1e0ff */
[----:B------:R-:W-:Y:S02]  /*0780*/  IADD3 R90, P1, PT, R90, UR30, RZ ;  /* 0x0000001e5a5a7c10 */ /* 0x000fe4000ff3e0ff */
[C---:B------:R-:W-:Y:S02]  /*0790*/  IADD3.X R89, PT, PT, R14.reuse, UR29, RZ, P0, !PT ;  /* 0x0000001d0e597c10 */ /* 0x040fe400087fe4ff */
[----:B------:R-:W-:-:S04]  /*07a0*/  IADD3.X R91, PT, PT, R14, UR31, RZ, P1, !PT ;  /* 0x0000001f0e5b7c10 */ /* 0x000fc80008ffe4ff */
[----:B------:R-:W5:Y:S04]  /*07b0*/  LDG.E.64 R88, desc[UR36][R88.64] ;  /* 0x0000002458587981 */ /* 0x000f68000c1e1b00 */
[----:B------:R-:W5:Y:S01]  /*07c0*/  LDG.E.64 R90, desc[UR36][R90.64] ;  /* 0x000000245a5a7981 */ /* 0x000f62000c1e1b00 */
[----:B--2---:R-:W-:-:S04]  /*07d0*/  IMAD.WIDE.U32 R12, R44, 0x3, R6 ;  /* 0x000000032c0c7825 */ /* 0x004fc800078e0006 */
[----:B------:R-:W-:Y:S02]  /*07e0*/  IMAD.IADD R11, R13, 0x1, R11 ;  /* 0x000000010d0b7824 */ /* 0x000fe400078e020b */
[----:B------:R-:W-:-:S03]  /*07f0*/  IMAD.SHL.U32 R13, R12, 0x8, RZ ;  /* 0x000000080c0d7824 */ /* 0x000fc600078e00ff */
[----:B------:R-:W-:Y:S02]  /*0800*/  SHF.L.U64.HI R6, R12, 0x3, R11 ;  /* 0x000000030c067819 */ /* 0x000fe4000001020b */
[C---:B------:R-:W-:Y:S02]  /*0810*/  IADD3 R94, P0, PT, R13.reuse, UR40, RZ ;  /* 0x000000280d5e7c10 */ /* 0x040fe4000ff1e0ff */
[C---:B------:R-:W-:Y:S02]  /*0820*/  IADD3 R14, P1, PT, R13.reuse, UR24, RZ ;  /* 0x000000180d0e7c10 */ /* 0x040fe4000ff3e0ff */
[C---:B------:R-:W-:Y:S02]  /*0830*/  IADD3 R16, P2, PT, R13.reuse, UR26, RZ ;  /* 0x0000001a0d107c10 */ /* 0x040fe4000ff5e0ff */
[C---:B------:R-:W-:Y:S02]  /*0840*/  IADD3 R92, P3, PT, R13.reuse, UR20, RZ ;  /* 0x000000140d5c7c10 */ /* 0x040fe4000ff7e0ff */
[----:B------:R-:W-:-:S02]  /*0850*/  IADD3 R12, P4, PT, R13, UR22, RZ ;  /* 0x000000160d0c7c10 */ /* 0x000fc4000ff9e0ff */
[C---:B------:R-:W-:Y:S02]  /*0860*/  IADD3.X R95, PT, PT, R6.reuse, UR41, RZ, P0, !PT ;  /* 0x00000029065f7c10 */ /* 0x040fe400087fe4ff */
[C---:B------:R-:W-:Y:S02]  /*0870*/  IADD3.X R15, PT, PT, R6.reuse, UR25, RZ, P1, !PT ;  /* 0x00000019060f7c10 */ /* 0x040fe40008ffe4ff */
[C---:B------:R-:W-:Y:S02]  /*0880*/  IADD3.X R17, PT, PT, R6.reuse, UR27, RZ, P2, !PT ;  /* 0x0000001b06117c10 */ /* 0x040fe400097fe4ff */
[C---:B------:R-:W-:Y:S01]  /*0890*/  IADD3.X R93, PT, PT, R6.reuse, UR21, RZ, P3, !PT ;  /* 0x00000015065d7c10 */ /* 0x040fe20009ffe4ff */
[----:B------:R-:W5:Y:S01]  /*08a0*/  LDG.E.64 R94, desc[UR36][R94.64] ;  /* 0x000000245e5e7981 */ /* 0x000f62000c1e1b00 */
[----:B------:R-:W-:-:S03]  /*08b0*/  IADD3.X R13, PT, PT, R6, UR23, RZ, P4, !PT ;  /* 0x00000017060d7c10 */ /* 0x000fc6000a7fe4ff */
[----:B------:R-:W5:Y:S04]  /*08c0*/  LDG.E.64 R14, desc[UR36][R14.64] ;  /* 0x000000240e0e7981 */ /* 0x000f68000c1e1b00 */
[----:B------:R-:W5:Y:S04]  /*08d0*/  LDG.E.64 R16, desc[UR36][R16.64] ;  /* 0x0000002410107981 */ /* 0x000f68000c1e1b00 */
[----:B------:R-:W5:Y:S04]  /*08e0*/  LDG.E.64 R92, desc[UR36][R92.64] ;  /* 0x000000245c5c7981 */ /* 0x000f68000c1e1b00 */
[----:B------:R-:W5:Y:S02]  /*08f0*/  LDG.E.64 R12, desc[UR36][R12.64] ;  /* 0x000000240c0c7981 */ /* 0x000f64000c1e1b00 */
.L_x_83:
[----:B-1-34-:R-:W-:Y:S05]  /*0900*/  BSYNC.RECONVERGENT B0 ;  /* 0x0000000000007941 */ /* 0x01afea0003800200 */
.L_x_81:
[----:B------:R-:W-:-:S04]  /*0910*/  IADD3 R50, P0, PT, R8, UR12, RZ ;  /* 0x0000000c08327c10 */ /* 0x000fc8000ff1e0ff */
[----:B------:R-:W-:-:S05]  /*0920*/  IADD3.X R51, PT, PT, R9, UR13, RZ, P0, !PT ;  /* 0x0000000d09337c10 */ /* 0x000fca00087fe4ff */
[----:B------:R-:W2:Y:S01]  /*0930*/  LDG.E.64 R6, desc[UR36][R50.64] ;  /* 0x0000002432067981 */ /* 0x000ea2000c1e1b00 */
[----:B------:R-:W-:-:S04]  /*0940*/  IADD3 R86, P1, PT, R8, UR14, RZ ;  /* 0x0000000e08567c10 */ /* 0x000fc8000ff3e0ff */
[----:B------:R-:W-:Y:S02]  /*0950*/  IADD3.X R87, PT, PT, R9, UR15, RZ, P1, !PT ;  /* 0x0000000f09577c10 */ /* 0x000fe40008ffe4ff */
[----:B--2---:R-:W-:-:S04]  /*0960*/  ISETP.NE.U32.AND P0, PT, R6, 0x1, PT ;  /* 0x000000010600780c */ /* 0x004fc80003f05070 */
[----:B------:R-:W-:-:S13]  /*0970*/  ISETP.NE.AND.EX P0, PT, R7, RZ, PT, P0 ;  /* 0x000000ff0700720c */ /* 0x000fda0003f05300 */
[----:B------:R-:W2:Y:S01]  /*0980*/  @!P0 LDG.E.64 R6, desc[UR36][R86.64] ;  /* 0x0000002456068981 */ /* 0x000ea2000c1e1b00 */
[----:B------:R-:W2:Y:S01]  /*0990*/  @!P0 LDC.64 R56, c[0x0][0x450] ;  /* 0x00011400ff388b82 */ /* 0x000ea20000000a00 */
[----:B-----5:R-:W-:Y:S02]  /*09a0*/  IMAD.MOV.U32 R11, RZ, RZ, R47 ;  /* 0x000000ffff0b7224 */ /* 0x020fe400078e002f */
[----:B------:R-:W-:Y:S01]  /*09b0*/  IMAD.MOV.U32 R60, RZ, RZ, R93 ;  /* 0x000000ffff3c7224 */ /* 0x000fe200078e005d */
[----:B--2---:R-:W-:-:S04]  /*09c0*/  @!P0 LEA R56, P1, R6, R56, 0x3 ;  /* 0x0000003806388211 */ /* 0x004fc800078218ff */
[----:B------:R-:W-:-:S05]  /*09d0*/  @!P0 LEA.HI.X R57, R6, R57, R7, 0x3, P1 ;  /* 0x0000003906398211 */ /* 0x000fca00008f1c07 */
[----:B------:R-:W2:Y:S01]  /*09e0*/  @!P0 LDG.E.64 R6, desc[UR36][R56.64+-0x8] ;  /* 0xfffff82438068981 */ /* 0x000ea2000c1e1b00 */
[----:B------:R-:W-:-:S04]  /*09f0*/  IADD3 R54, P1, PT, R34, UR58, RZ ;  /* 0x0000003a22367c10 */ /* 0x000fc8000ff3e0ff */
[----:B------:R-:W-:-:S03]  /*0a00*/  IADD3.X R55, PT, PT, R0, UR4, RZ, P1, !PT ;  /* 0x0000000400377c10 */ /* 0x000fc60008ffe4ff */
[----:B------:R-:W-:Y:S01]  /*0a10*/  DSETP.MAX.AND P1, P2, R46, R92, PT ;  /* 0x0000005c2e00722a */ /* 0x000fe20003a2f000 */
[----:B------:R-:W-:Y:S01]  /*0a20*/  IMAD.MOV.U32 R58, RZ, RZ, R92 ;  /* 0x000000ffff3a7224 */ /* 0x000fe200078e005c */
[----:B------:R-:W5:Y:S04]  /*0a30*/  LDG.E.64 R50, desc[UR36][R54.64+-0x8] ;  /* 0xfffff82436327981 */ /* 0x000f68000c1e1b00 */
[----:B------:R-:W-:Y:S01]  /*0a40*/  FSEL R85, R11, R60, P1 ;  /* 0x0000003c0b557208 */ /* 0x000fe20000800000 */
[----:B------:R-:W-:Y:S01]  /*0a50*/  IMAD.MOV.U32 R11, RZ, RZ, R46 ;  /* 0x000000ffff0b7224 */ /* 0x000fe200078e002e */
[----:B------:R0:W5:Y:S01]  /*0a60*/  LDG.E.64 R52, desc[UR36][R54.64] ;  /* 0x0000002436347981 */ /* 0x000162000c1e1b00 */
[----:B------:R-:W-:Y:S01]  /*0a70*/  IMAD.MOV.U32 R82, RZ, RZ, RZ ;  /* 0x000000ffff527224 */ /* 0x000fe200078e00ff */
[----:B------:R-:W-:Y:S01]  /*0a80*/  BSSY.RECONVERGENT B0, `(.L_x_84) ;  /* 0x00001ca000007945 */ /* 0x000fe20003800200 */
[----:B------:R-:W-:-:S02]  /*0a90*/  CS2R R62, SRZ ;  /* 0x00000000003e7805 */ /* 0x000fc4000001ff00 */
[----:B------:R-:W-:Y:S02]  /*0aa0*/  SEL R84, R11, R58, P1 ;  /* 0x0000003a0b547207 */ /* 0x000fe40000800000 */
[----:B------:R-:W-:Y:S02]  /*0ab0*/  CS2R R64, SRZ ;  /* 0x0000000000407805 */ /* 0x000fe4000001ff00 */
[----:B------:R-:W-:Y:S02]  /*0ac0*/  @P2 LOP3.LUT R85, R60, 0x80000, RZ, 0xfc, !PT ;  /* 0x000800003c552812 */ /* 0x000fe400078efcff */
[----:B------:R-:W-:Y:S01]  /*0ad0*/  CS2R R60, SRZ ;  /* 0x00000000003c7805 */ /* 0x000fe2000001ff00 */
[----:B0-----:R-:W-:-:S03]  /*0ae0*/  DADD R54, R92, R12 ;  /* 0x000000005c367229 */ /* 0x001fc6000000000c */
[----:B--2---:R-:W-:Y:S01]  /*0af0*/  @!P0 DSETP.MAX.AND P1, P2, R84, R6, PT ;  /* 0x000000065400822a */ /* 0x004fe20003a2f000 */
[----:B------:R-:W-:Y:S02]  /*0b00*/  @!P0 IMAD.MOV.U32 R11, RZ, RZ, R6 ;  /* 0x000000ffff0b8224 */ /* 0x000fe400078e0006 */
[----:B------:R-:W-:-:S05]  /*0b10*/  @!P0 IMAD.MOV.U32 R6, RZ, RZ, R85 ;  /* 0x000000ffff068224 */ /* 0x000fca00078e0055 */
[----:B------:R-:W-:Y:S01]  /*0b20*/  @!P0 FSEL R56, R6, R7, P1 ;  /* 0x0000000706388208 */ /* 0x000fe20000800000 */
[----:B------:R-:W-:Y:S01]  /*0b30*/  @!P0 IMAD.MOV.U32 R6, RZ, RZ, R84 ;  /* 0x000000ffff068224 */ /* 0x000fe200078e0054 */
[----:B------:R-:W-:-:S04]  /*0b40*/  @!P0 LOP3.LUT R7, R7, 0x80000, RZ, 0xfc, !PT ;  /* 0x0008000007078812 */ /* 0x000fc800078efcff */
[----:B------:R-:W-:Y:S02]  /*0b50*/  @!P0 SEL R84, R6, R11, P1 ;  /* 0x0000000b06548207 */ /* 0x000fe40000800000 */
[----:B------:R-:W-:Y:S01]  /*0b60*/  @!P0 SEL R85, R7, R56, P2 ;  /* 0x0000003807558207 */ /* 0x000fe20001000000 */
[----:B------:R-:W-:-:S05]  /*0b70*/  DADD R6, R46, R48 ;  /* 0x000000002e067229 */ /* 0x000fca0000000030 */
[----:B------:R-:W-:-:S03]  /*0b80*/  DADD R54, R54, -R84 ;  /* 0x0000000036367229 */ /* 0x000fc60000000854 */
[----:B------:R-:W-:-:S05]  /*0b90*/  DADD R6, R6, -R84 ;  /* 0x0000000006067229 */ /* 0x000fca0000000854 */
[----:B------:R-:W-:Y:S02]  /*0ba0*/  DSETP.MAX.AND P3, P4, RZ, R54, PT ;  /* 0x00000036ff00722a */ /* 0x000fe40003c6f000 */
[----:B------:R-:W-:Y:S01]  /*0bb0*/  IMAD.MOV.U32 R57, RZ, RZ, R55 ;  /* 0x000000ffff397224 */ /* 0x000fe200078e0037 */
[----:B------:R-:W-:Y:S01]  /*0bc0*/  DSETP.MAX.AND P1, P2, RZ, R6, PT ;  /* 0x00000006ff00722a */ /* 0x000fe20003a2f000 */
[----:B------:R-:W-:Y:S02]  /*0bd0*/  IMAD.MOV.U32 R83, RZ, RZ, R54 ;  /* 0x000000ffff537224 */ /* 0x000fe400078e0036 */
[----:B------:R-:W-:Y:S02]  /*0be0*/  IMAD.MOV.U32 R11, RZ, RZ, R6 ;  /* 0x000000ffff0b7224 */ /* 0x000fe400078e0006 */
[----:B------:R-:W-:Y:S01]  /*0bf0*/  IMAD.MOV.U32 R6, RZ, RZ, RZ ;  /* 0x000000ffff067224 */ /* 0x000fe200078e00ff */
[----:B------:R-:W-:Y:S01]  /*0c00*/  SEL R82, R82, R83, P3 ;  /* 0x0000005352527207 */ /* 0x000fe20001800000 */
[----:B------:R-:W-:-:S03]  /*0c10*/  IMAD.MOV.U32 R54, RZ, RZ, RZ ;  /* 0x000000ffff367224 */ /* 0x000fc600078e00ff */
[C---:B------:R-:W-:Y:S02]  /*0c20*/  FSEL R59, R6.reuse, R57, P3 ;  /* 0x00000039063b7208 */ /* 0x040fe40001800000 */
[----:B------:R-:W-:Y:S02]  /*0c30*/  @P4 LOP3.LUT R59, R57, 0x80000, RZ, 0xfc, !PT ;  /* 0x00080000393b4812 */ /* 0x000fe400078efcff */
[----:B------:R-:W-:Y:S02]  /*0c40*/  CS2R R56, SRZ ;  /* 0x0000000000387805 */ /* 0x000fe4000001ff00 */
[----:B------:R-:W-:Y:S02]  /*0c50*/  FSEL R55, R6, R7, P1 ;  /* 0x0000000706377208 */ /* 0x000fe40000800000 */
[----:B------:R-:W-:Y:S01]  /*0c60*/  SEL R54, R54, R11, P1 ;  /* 0x0000000b36367207 */ /* 0x000fe20000800000 */
[----:B------:R-:W-:Y:S01]  /*0c70*/  IMAD.MOV.U32 R83, RZ, RZ, R59 ;  /* 0x000000ffff537224 */ /* 0x000fe200078e003b */
[----:B------:R-:W-:-:S02]  /*0c80*/  @P2 LOP3.LUT R55, R7, 0x80000, RZ, 0xfc, !PT ;  /* 0x0008000007372812 */ /* 0x000fc400078efcff */
[----:B------:R-:W-:-:S03]  /*0c90*/  CS2R R58, SRZ ;  /* 0x00000000003a7805 */ /* 0x000fc6000001ff00 */
[----:B------:R-:W-:Y:S02]  /*0ca0*/  DSETP.NEU.AND P1, PT, R82, RZ, PT ;  /* 0x000000ff5200722a */ /* 0x000fe40003f2d000 */
[----:B------:R-:W-:-:S14]  /*0cb0*/  DSETP.EQ.AND P2, PT, R54, RZ, PT ;  /* 0x000000ff3600722a */ /* 0x000fdc0003f42000 */
[----:B------:R-:W-:Y:S05]  /*0cc0*/  @!P1 BRA P2, `(.L_x_85) ;  /* 0x0000001800949947 */ /* 0x000fea0001000000 */
[----:B------:R-:W-:Y:S01]  /*0cd0*/  DSETP.GT.AND P1, PT, R48, RZ, PT ;  /* 0x000000ff3000722a */ /* 0x000fe20003f24000 */
[----:B------:R-:W-:Y:S01]  /*0ce0*/  BSSY.RECONVERGENT B1, `(.L_x_86) ;  /* 0x0000026000017945 */ /* 0x000fe20003800200 */
[-C--:B-----5:R-:W-:Y:S01]  /*0cf0*/  DMUL R6, R4, R52.reuse ;  /* 0x0000003404067228 */ /* 0x0a0fe20000000000 */
[----:B------:R-:W-:Y:S01]  /*0d00*/  CS2R R80, SRZ ;  /* 0x0000000000507805 */ /* 0x000fe2000001ff00 */
[----:B------:R-:W-:Y:S01]  /*0d10*/  DMUL R56, R2, R52 ;  /* 0x0000003402387228 */ /* 0x000fe20000000000 */
[----:B------:R-:W-:Y:S01]  /*0d20*/  CS2R R78, SRZ ;  /* 0x00000000004e7805 */ /* 0x000fe2000001ff00 */
[C---:B------:R-:W-:Y:S01]  /*0d30*/  DMUL R58, R52.reuse, R16 ;  /* 0x00000010343a7228 */ /* 0x040fe20000000000 */
[----:B------:R-:W-:Y:S01]  /*0d40*/  CS2R R76, SRZ ;  /* 0x00000000004c7805 */ /* 0x000fe2000001ff00 */
[----:B------:R-:W-:Y:S01]  /*0d50*/  DMUL R60, R52, R14 ;  /* 0x0000000e343c7228 */ /* 0x000fe20000000000 */
[----:B------:R-:W-:Y:S01]  /*0d60*/  CS2R R62, SRZ ;  /* 0x00000000003e7805 */ /* 0x000fe2000001ff00 */
[----:B------:R-:W-:-:S02]  /*0d70*/  DFMA R2, R2, R50, R6 ;  /* 0x000000320202722b */ /* 0x000fc40000000006 */
[----:B------:R-:W-:Y:S02]  /*0d80*/  DFMA R4, R4, R50, -R56 ;  /* 0x000000320404722b */ /* 0x000fe40000000838 */
[C---:B------:R-:W-:Y:S02]  /*0d90*/  DFMA R14, R50.reuse, R14, R58 ;  /* 0x0000000e320e722b */ /* 0x040fe4000000003a */
[----:B------:R-:W-:Y:S01]  /*0da0*/  DFMA R16, R50, R16, -R60 ;  /* 0x000000103210722b */ /* 0x000fe2000000083c */
[----:B------:R-:W-:Y:S10]  /*0db0*/  @!P1 BRA `(.L_x_87) ;  /* 0x0000000000609947 */ /* 0x000ff40003800000 */
        /* <DEDUP_REMOVED lines=10> */
[----:B------:R-:W-:Y:S01]  /*0e60*/  LOP3.LUT R6, R49, 0x7fffffff, RZ, 0xc0, !PT ;  /* 0x7fffffff31067812 */ /* 0x000fe200078ec0ff */
[----:B------:R-:W-:Y:S01]  /*0e70*/  IMAD.MOV.U32 R58, RZ, RZ, R48 ;  /* 0x000000ffff3a7224 */ /* 0x000fe200078e0030 */
[----:B------:R-:W-:Y:S01]  /*0e80*/  MOV R56, 0xec0 ;  /* 0x00000ec000387802 */ /* 0x000fe20000000f00 */
[----:B------:R-:W-:Y:S02]  /*0e90*/  IMAD.MOV.U32 R59, RZ, RZ, R49 ;  /* 0x000000ffff3b7224 */ /* 0x000fe400078e0031 */
[----:B------:R-:W-:-:S07]  /*0ea0*/  VIADD R64, R6, 0xfff00000 ;  /* 0xfff0000006407836 */ /* 0x000fce0000000000 */
[----:B------:R-:W-:Y:S05]  /*0eb0*/  CALL.REL.NOINC `($__internal_3_$__cuda_sm20_dblrcp_rn_slowpath_v3) ;  /* 0x0000003c007c7944 */ /* 0x000fea0003c00000 */
[----:B------:R-:W-:Y:S02]  /*0ec0*/  IMAD.MOV.U32 R56, RZ, RZ, R60 ;  /* 0x000000ffff387224 */ /* 0x000fe400078e003c */
[----:B------:R-:W-:-:S07]  /*0ed0*/  IMAD.MOV.U32 R57, RZ, RZ, R61 ;  /* 0x000000ffff397224 */ /* 0x000fce00078e003d */
.L_x_89:
[----:B------:R-:W-:Y:S05]  /*0ee0*/  BSYNC.RECONVERGENT B2 ;  /* 0x0000000000027941 */ /* 0x000fea0003800200 */
.L_x_88:
[-C--:B------:R-:W-:Y:S02]  /*0ef0*/  DMUL R78, R54, R56.reuse ;  /* 0x00000038364e7228 */ /* 0x080fe40000000000 */
[-C--:B------:R-:W-:Y:S02]  /*0f00*/  DMUL R76, R2, R56.reuse ;  /* 0x00000038024c7228 */ /* 0x080fe40000000000 */
[----:B------:R-:W-:-:S04]  /*0f10*/  DMUL R62, R4, R56 ;  /* 0x00000038043e7228 */ /* 0x000fc80000000000 */
[----:B------:R-:W-:Y:S02]  /*0f20*/  DMUL R78, R4, R78 ;  /* 0x0000004e044e7228 */ /* 0x000fe40000000000 */
[----:B------:R-:W-:-:S11]  /*0f30*/  DMUL R80, R54, R76 ;  /* 0x0000004c36507228 */ /* 0x000fd60000000000 */
.L_x_87:
[----:B------:R-:W-:Y:S05]  /*0f40*/  BSYNC.RECONVERGENT B1 ;  /* 0x0000000000017941 */ /* 0x000fea0003800200 */
.L_x_86:
[----:B------:R-:W-:Y:S01]  /*0f50*/  DSETP.GT.AND P1, PT, R12, RZ, PT ;  /* 0x000000ff0c00722a */ /* 0x000fe20003f24000 */
[----:B------:R-:W-:Y:S01]  /*0f60*/  BSSY.RECONVERGENT B1, `(.L_x_90) ;  /* 0x000001e000017945 */ /* 0x000fe20003800200 */
[----:B------:R-:W-:Y:S02]  /*0f70*/  CS2R R6, SRZ ;  /* 0x0000000000067805 */ /* 0x000fe4000001ff00 */
[----:B------:R-:W-:Y:S02]  /*0f80*/  CS2R R4, SRZ ;  /* 0x0000000000047805 */ /* 0x000fe4000001ff00 */
[----:B------:R-:W-:Y:S02]  /*0f90*/  CS2R R2, SRZ ;  /* 0x0000000000027805 */ /* 0x000fe4000001ff00 */
[----:B------:R-:W-:-:S06]  /*0fa0*/  CS2R R60, SRZ ;  /* 0x00000000003c7805 */ /* 0x000fcc000001ff00 */
[----:B------:R-:W-:Y:S05]  /*0fb0*/  @!P1 BRA `(.L_x_91) ;  /* 0x0000000000609947 */ /* 0x000fea0003800000 */
[----:B------:R-:W0:Y:S01]  /*0fc0*/  MUFU.RCP64H R3, R13 ;  /* 0x0000000d00037308 */ /* 0x000e220000001800 */
[----:B------:R-:W-:Y:S01]  /*0fd0*/  VIADD R2, R13, 0x300402 ;  /* 0x003004020d027836 */ /* 0x000fe20000000000 */
[----:B------:R-:W-:Y:S04]  /*0fe0*/  BSSY.RECONVERGENT B2, `(.L_x_92) ;  /* 0x0000010000027945 */ /* 0x000fe80003800200 */
[----:B------:R-:W-:Y:S01]  /*0ff0*/  FSETP.GEU.AND P1, PT, |R2|, 5.8789094863358348022e-39, PT ;  /* 0x004004020200780b */ /* 0x000fe20003f2e200 */
[----:B0-----:R-:W-:-:S08]  /*1000*/  DFMA R4, R2, -R12, 1 ;  /* 0x3ff000000204742b */ /* 0x001fd0000000080c */
[----:B------:R-:W-:-:S08]  /*1010*/  DFMA R4, R4, R4, R4 ;  /* 0x000000040404722b */ /* 0x000fd00000000004 */
[----:B------:R-:W-:-:S08]  /*1020*/  DFMA R4, R2, R4, R2 ;  /* 0x000000040204722b */ /* 0x000fd00000000002 */
[----:B------:R-:W-:-:S08]  /*1030*/  DFMA R6, R4, -R12, 1 ;  /* 0x3ff000000406742b */ /* 0x000fd0000000080c */
        /* <DEDUP_REMOVED lines=10> */
.L_x_93:
[----:B------:R-:W-:Y:S05]  /*10e0*/  BSYNC.RECONVERGENT B2 ;  /* 0x0000000000027941 */ /* 0x000fea0003800200 */
.L_x_92:
[-C--:B------:R-:W-:Y:S02]  /*10f0*/  DMUL R6, R82, R4.reuse ;  /* 0x0000000452067228 */ /* 0x080fe40000000000 */
[-C--:B------:R-:W-:Y:S02]  /*1100*/  DMUL R2, R14, R4.reuse ;  /* 0x000000040e027228 */ /* 0x080fe40000000000 */
[----:B------:R-:W-:-:S04]  /*1110*/  DMUL R60, R16, R4 ;  /* 0x00000004103c7228 */ /* 0x000fc80000000000 */
[----:B------:R-:W-:Y:S02]  /*1120*/  DMUL R4, R16, R6 ;  /* 0x0000000610047228 */ /* 0x000fe40000000000 */
[----:B------:R-:W-:-:S11]  /*1130*/  DMUL R6, R82, R2 ;  /* 0x0000000252067228 */ /* 0x000fd60000000000 */
.L_x_91:
[----:B------:R-:W-:Y:S05]  /*1140*/  BSYNC.RECONVERGENT B1 ;  /* 0x0000000000017941 */ /* 0x000fea0003800200 */
.L_x_90:
[----:B------:R-:W-:Y:S01]  /*1150*/  DMUL R16, R54, UR10 ;  /* 0x0000000a36107c28 */ /* 0x000fe20008000000 */
[----:B------:R-:W-:Y:S01]  /*1160*/  IMAD.MOV.U32 R14, RZ, RZ, 0x0 ;  /* 0x00000000ff0e7424 */ /* 0x000fe200078e00ff */
[----:B------:R-:W-:Y:S01]  /*1170*/  BSSY.RECONVERGENT B1, `(.L_x_94) ;  /* 0x0000019000017945 */ /* 0x000fe20003800200 */
[----:B------:R-:W-:-:S03]  /*1180*/  IMAD.MOV.U32 R15, RZ, RZ, 0x3fd80000 ;  /* 0x3fd80000ff0f7424 */ /* 0x000fc600078e00ff */
[----:B------:R-:W0:Y:S04]  /*1190*/  MUFU.RSQ64H R71, R17 ;  /* 0x0000001100477308 */ /* 0x000e280000001c00 */
[----:B------:R-:W-:-:S05]  /*11a0*/  VIADD R70, R17, 0xfcb00000 ;  /* 0xfcb0000011467836 */ /* 0x000fca0000000000 */
[----:B------:R-:W-:Y:S01]  /*11b0*/  ISETP.GE.U32.AND P1, PT, R70, 0x7ca00000, PT ;  /* 0x7ca000004600780c */ /* 0x000fe20003f26070 */
[----:B0-----:R-:W-:-:S08]  /*11c0*/  DMUL R12, R70, R70 ;  /* 0x00000046460c7228 */ /* 0x001fd00000000000 */
[----:B------:R-:W-:-:S08]  /*11d0*/  DFMA R12, R16, -R12, 1 ;  /* 0x3ff00000100c742b */ /* 0x000fd0000000080c */
[----:B------:R-:W-:Y:S02]  /*11e0*/  DFMA R14, R12, R14, 0.5 ;  /* 0x3fe000000c0e742b */ /* 0x000fe4000000000e */
[----:B------:R-:W-:-:S08]  /*11f0*/  DMUL R12, R70, R12 ;  /* 0x0000000c460c7228 */ /* 0x000fd00000000000 */
[----:B------:R-:W-:-:S08]  /*1200*/  DFMA R12, R14, R12, R70 ;  /* 0x0000000c0e0c722b */ /* 0x000fd00000000046 */
[----:B------:R-:W-:Y:S02]  /*1210*/  DMUL R68, R16, R12 ;  /* 0x0000000c10447228 */ /* 0x000fe40000000000 */
[----:B------:R-:W-:Y:S02]  /*1220*/  VIADD R67, R13, 0xfff00000 ;  /* 0xfff000000d437836 */ /* 0x000fe40000000000 */
[----:B------:R-:W-:-:S04]  /*1230*/  IMAD.MOV.U32 R66, RZ, RZ, R12 ;  /* 0x000000ffff427224 */ /* 0x000fc800078e000c */
[----:B------:R-:W-:-:S08]  /*1240*/  DFMA R58, R68, -R68, R16 ;  /* 0x80000044443a722b */ /* 0x000fd00000000010 */
[----:B------:R-:W-:Y:S01]  /*1250*/  DFMA R56, R58, R66, R68 ;  /* 0x000000423a38722b */ /* 0x000fe20000000044 */
[----:B------:R-:W-:Y:S10]  /*1260*/  @!P1 BRA `(.L_x_95) ;  /* 0x0000000000249947 */ /* 0x000ff40003800000 */
[----:B------:R-:W-:Y:S01]  /*1270*/  IMAD.MOV.U32 R66, RZ, RZ, R12 ;  /* 0x000000ffff427224 */ /* 0x000fe200078e000c */
[----:B------:R-:W-:Y:S01]  /*1280*/  MOV R12, 0x12e0 ;  /* 0x000012e0000c7802 */ /* 0x000fe20000000f00 */
[----:B------:R-:W-:Y:S02]  /*1290*/  IMAD.MOV.U32 R14, RZ, RZ, R16 ;  /* 0x000000ffff0e7224 */ /* 0x000fe400078e0010 */
[----:B------:R-:W-:Y:S02]  /*12a0*/  IMAD.MOV.U32 R15, RZ, RZ, R17 ;  /* 0x000000ffff0f7224 */ /* 0x000fe400078e0011 */
[----:B------:R-:W-:Y:S02]  /*12b0*/  IMAD.MOV.U32 R16, RZ, RZ, R58 ;  /* 0x000000ffff107224 */ /* 0x000fe400078e003a */
[----:B------:R-:W-:-:S07]  /*12c0*/  IMAD.MOV.U32 R17, RZ, RZ, R59 ;  /* 0x000000ffff117224 */ /* 0x000fce00078e003b */
[----:B------:R-:W-:Y:S05]  /*12d0*/  CALL.REL.NOINC `($__internal_5_$__cuda_sm20_dsqrt_rn_f64_mediumpath_v1) ;  /* 0x0000004000787944 */ /* 0x000fea0003c00000 */
[----:B------:R-:W-:Y:S02]  /*12e0*/  IMAD.MOV.U32 R56, RZ, RZ, R16 ;  /* 0x000000ffff387224 */ /* 0x000fe400078e0010 */
[----:B------:R-:W-:-:S07]  /*12f0*/  IMAD.MOV.U32 R57, RZ, RZ, R17 ;  /* 0x000000ffff397224 */ /* 0x000fce00078e0011 */
.L_x_95:
[----:B------:R-:W-:Y:S05]  /*1300*/  BSYNC.RECONVERGENT B1 ;  /* 0x0000000000017941 */ /* 0x000fea0003800200 */
.L_x_94:
        /* <DEDUP_REMOVED lines=27> */
.L_x_97:
[----:B------:R-:W-:Y:S05]  /*14c0*/  BSYNC.RECONVERGENT B1 ;  /* 0x0000000000017941 */ /* 0x000fea0003800200 */
.L_x_96:
[----:B------:R-:W-:-:S04]  /*14d0*/  UISETP.NE.U32.AND UP0, UPT, UR48, 0x2, UPT ;  /* 0x000000023000788c */ /* 0x000fc8000bf05070 */
[----:B------:R-:W-:-:S09]  /*14e0*/  UISETP.NE.AND.EX UP0, UPT, UR49, URZ, UPT, UP0 ;  /* 0x000000ff3100728c */ /* 0x000fd2000bf05300 */
[----:B------:R-:W-:Y:S05]  /*14f0*/  BRA.U !UP0, `(.L_x_98) ;  /* 0x0000000508307547 */ /* 0x000fea000b800000 */
[----:B------:R-:W-:Y:S01]  /*1500*/  UISETP.NE.U32.AND UP0, UPT, UR48, 0x1, UPT ;  /* 0x000000013000788c */ /* 0x000fe2000bf05070 */
[----:B------:R-:W-:Y:S02]  /*1510*/  IMAD.MOV.U32 R12, RZ, RZ, 0x0 ;  /* 0x00000000ff0c7424 */ /* 0x000fe400078e00ff */
[----:B------:R-:W-:Y:S01]  /*1520*/  IMAD.MOV.U32 R13, RZ, RZ, 0x3ff00000 ;  /* 0x3ff00000ff0d7424 */ /* 0x000fe200078e00ff */
[----:B------:R-:W-:-:S09]  /*1530*/  UISETP.NE.AND.EX UP0, UPT, UR49, URZ, UPT, UP0 ;  /* 0x000000ff3100728c */ /* 0x000fd2000bf05300 */
[----:B------:R-:W-:Y:S05]  /*1540*/  BRA.U UP0, `(.L_x_99) ;  /* 0x0000000900a87547 */ /* 0x000fea000b800000 */
[----:B------:R-:W-:Y:S01]  /*1550*/  DMUL R12, R58, R58 ;  /* 0x0000003a3a0c7228 */ /* 0x000fe20000000000 */
[----:B------:R-:W-:Y:S01]  /*1560*/  UMOV UR8, 0xd9d7bdbb ;  /* 0xd9d7bdbb00087882 */ /* 0x000fe20000000000 */
[----:B------:R-:W-:Y:S01]  /*1570*/  UMOV UR9, 0x3ddb7cdf ;  /* 0x3ddb7cdf00097882 */ /* 0x000fe20000000000 */
[----:B------:R-:W-:Y:S01]  /*1580*/  IMAD.MOV.U32 R14, RZ, RZ, 0x1 ;  /* 0x00000001ff0e7424 */ /* 0x000fe200078e00ff */
[----:B------:R-:W-:Y:S04]  /*1590*/  BSSY.RECONVERGENT B2, `(.L_x_100) ;  /* 0x0000017000027945 */ /* 0x000fe80003800200 */
[----:B------:R-:W-:-:S08]  /*15a0*/  DFMA R12, R56, R56, R12 ;  /* 0x00000038380c722b */ /* 0x000fd0000000000c */
[----:B------:R-:W-:-:S06]  /*15b0*/  DADD R68, R12, UR8 ;  /* 0x000000080c447e29 */ /* 0x000fcc0008000000 */
[----:B------:R-:W0:Y:S02]  /*15c0*/  MUFU.RCP64H R15, R69 ;  /* 0x00000045000f7308 */ /* 0x000e240000001800 */
[----:B0-----:R-:W-:-:S08]  /*15d0*/  DFMA R12, -R68, R14, 1 ;  /* 0x3ff00000440c742b */ /* 0x001fd0000000010e */
[----:B------:R-:W-:Y:S02]  /*15e0*/  DFMA R16, R12, R12, R12 ;  /* 0x0000000c0c10722b */ /* 0x000fe4000000000c */
[----:B------:R-:W-:-:S06]  /*15f0*/  DMUL R12, R2, R2 ;  /* 0x00000002020c7228 */ /* 0x000fcc0000000000 */
[----:B------:R-:W-:Y:S02]  /*1600*/  DFMA R16, R14, R16, R14 ;  /* 0x000000100e10722b */ /* 0x000fe4000000000e */
[----:B------:R-:W-:-:S06]  /*1610*/  DFMA R12, R76, R76, R12 ;  /* 0x0000004c4c0c722b */ /* 0x000fcc000000000c */
[----:B------:R-:W-:Y:S02]  /*1620*/  DFMA R14, -R68, R16, 1 ;  /* 0x3ff00000440e742b */ /* 0x000fe40000000110 */
[----:B------:R-:W-:-:S06]  /*1630*/  DFMA R12, R60, R60, R12 ;  /* 0x0000003c3c0c722b */ /* 0x000fcc000000000c */
[----:B------:R-:W-:Y:S02]  /*1640*/  DFMA R14, R16, R14, R16 ;  /* 0x0000000e100e722b */ /* 0x000fe40000000010 */
[----:B------:R-:W-:-:S08]  /*1650*/  DFMA R66, R62, R62, R12 ;  /* 0x0000003e3e42722b */ /* 0x000fd0000000000c */
[----:B------:R-:W-:Y:S02]  /*1660*/  DMUL R16, R66, R14 ;  /* 0x0000000e42107228 */ /* 0x000fe40000000000 */
[----:B------:R-:W-:-:S06]  /*1670*/  FSETP.GEU.AND P2, PT, |R67|, 6.5827683646048100446e-37, PT ;  /* 0x036000004300780b */ /* 0x000fcc0003f4e200 */
[----:B------:R-:W-:-:S08]  /*1680*/  DFMA R12, -R68, R16, R66 ;  /* 0x00000010440c722b */ /* 0x000fd00000000142 */
[----:B------:R-:W-:-:S10]  /*1690*/  DFMA R16, R14, R12, R16 ;  /* 0x0000000c0e10722b */ /* 0x000fd40000000010 */
[----:B------:R-:W-:-:S05]  /*16a0*/  FFMA R11, RZ, R69, R17 ;  /* 0x00000045ff0b7223 */ /* 0x000fca0000000011 */
[----:B------:R-:W-:-:S13]  /*16b0*/  FSETP.GT.AND P1, PT, |R11|, 1.469367938527859385e-39, PT ;  /* 0x001000000b00780b */ /* 0x000fda0003f24200 */
[----:B------:R-:W-:Y:S05]  /*16c0*/  @P1 BRA P2, `(.L_x_101) ;  /* 0x00000000000c1947 */ /* 0x000fea0001000000 */
[----:B------:R-:W-:Y:S01]  /*16d0*/  IMAD.MOV.U32 R70, RZ, RZ, R68 ;  /* 0x000000ffff467224 */ /* 0x000fe200078e0044 */
[----:B------:R-:W-:-:S07]  /*16e0*/  MOV R12, 0x1700 ;  /* 0x00001700000c7802 */ /* 0x000fce0000000f00 */
[----:B------:R-:W-:Y:S05]  /*16f0*/  CALL.REL.NOINC `($__internal_4_$__cuda_sm20_div_rn_f64_full) ;  /* 0x0000003800087944 */ /* 0x000fea0003c00000 */
.L_x_101:
[----:B------:R-:W-:Y:S05]  /*1700*/  BSYNC.RECONVERGENT B2 ;  /* 0x0000000000027941 */ /* 0x000fea0003800200 */
.L_x_100:
[----:B------:R-:W-:Y:S01]  /*1710*/  DSETP.MIN.AND P1, P2, R16, 1, PT ;  /* 0x3ff000001000742a */ /* 0x000fe20003a20000 */
[----:B------:R-:W-:Y:S01]  /*1720*/  IMAD.MOV.U32 R11, RZ, RZ, R17 ;  /* 0x000000ffff0b7224 */ /* 0x000fe200078e0011 */
[----:B------:R-:W-:Y:S01]  /*1730*/  UMOV UR8, 0xd2f1a9fc ;  /* 0xd2f1a9fc00087882 */ /* 0x000fe20000000000 */
[----:B------:R-:W-:Y:S01]  /*1740*/  IMAD.MOV.U32 R14, RZ, RZ, 0x80000 ;  /* 0x00080000ff0e7424 */ /* 0x000fe200078e00ff */
[----:B------:R-:W-:Y:S01]  /*1750*/  UMOV UR9, 0x3f50624d ;  /* 0x3f50624d00097882 */ /* 0x000fe20000000000 */
[----:B------:R-:W-:Y:S01]  /*1760*/  IMAD.MOV.U32 R15, RZ, RZ, 0x3fd80000 ;  /* 0x3fd80000ff0f7424 */ /* 0x000fe200078e00ff */
[----:B------:R-:W-:Y:S01]  /*1770*/  FSEL R13, R11, 1.875, P1 ;  /* 0x3ff000000b0d7808 */ /* 0x000fe20000800000 */
[----:B------:R-:W-:Y:S01]  /*1780*/  UMOV UR5, UR9 ;  /* 0x0000000900057c82 */ /* 0x000fe20008000000 */
[----:B------:R-:W-:Y:S01]  /*1790*/  SEL R12, R16, RZ, P1 ;  /* 0x000000ff100c7207 */ /* 0x000fe20000800000 */
[----:B------:R-:W-:Y:S05]  /*17a0*/  BSSY.RECONVERGENT B1, `(.L_x_102) ;  /* 0x0000020000017945 */ /* 0x000fea0003800200 */
[----:B------:R-:W-:Y:S01]  /*17b0*/  @P2 LOP3.LUT R13, R14, 0x3ff00000, RZ, 0xfc, !PT ;  /* 0x3ff000000e0d2812 */ /* 0x000fe200078efcff */
[----:B------:R-:W-:-:S04]  /*17c0*/  IMAD.U32 R14, RZ, RZ, UR5 ;  /* 0x00000005ff0e7e24 */ /* 0x000fc8000f8e00ff */
[----:B------:R-:W-:Y:S01]  /*17d0*/  IMAD.MOV.U32 R11, RZ, RZ, R13 ;  /* 0x000000ffff0b7224 */ /* 0x000fe200078e000d */
[----:B------:R-:W-:-:S06]  /*17e0*/  DSETP.MAX.AND P1, P2, R12, UR8, PT ;  /* 0x000000080c007e2a */ /* 0x000fcc000ba2f000 */
[----:B------:R-:W-:Y:S02]  /*17f0*/  FSEL R17, R11, UR5, P1 ;  /* 0x000000050b117c08 */ /* 0x000fe40008800000 */
[----:B------:R-:W-:-:S06]  /*1800*/  SEL R16, R12, UR8, P1 ;  /* 0x000000080c107c07 */ /* 0x000fcc0008800000 */
[----:B------:R-:W-:Y:S01]  /*1810*/  @P2 LOP3.LUT R17, R14, 0x80000, RZ, 0xfc, !PT ;  /* 0x000800000e112812 */ /* 0x000fe200078efcff */
[----:B------:R-:W-:-:S03]  /*1820*/  IMAD.MOV.U32 R14, RZ, RZ, 0x0 ;  /* 0x00000000ff0e7424 */ /* 0x000fc600078e00ff */
[----:B------:R-:W0:Y:S01]  /*1830*/  MUFU.RSQ64H R71, R17 ;  /* 0x0000001100477308 */ /* 0x000e220000001c00 */
        /* <DEDUP_REMOVED lines=22> */
.L_x_103:
[----:B------:R-:W-:Y:S05]  /*19a0*/  BSYNC.RECONVERGENT B1 ;  /* 0x0000000000017941 */ /* 0x000fea0003800200 */
.L_x_102:
[----:B------:R-:W-:Y:S05]  /*19b0*/  BRA `(.L_x_99) ;  /* 0x00000004008c7947 */ /* 0x000fea0003800000 */
.L_x_98:
[----:B------:R-:W-:Y:S01]  /*19c0*/  DMUL R12, R58, R58 ;  /* 0x0000003a3a0c7228 */ /* 0x000fe20000000000 */
[----:B------:R-:W-:Y:S01]  /*19d0*/  UMOV UR8, 0xd9d7bdbb ;  /* 0xd9d7bdbb00087882 */ /* 0x000fe20000000000 */
[----:B------:R-:W-:Y:S01]  /*19e0*/  UMOV UR9, 0x3ddb7cdf ;  /* 0x3ddb7cdf00097882 */ /* 0x000fe20000000000 */
[----:B------:R-:W-:Y:S01]  /*19f0*/  DMUL R16, R2, R2 ;  /* 0x0000000202107228 */ /* 0x000fe20000000000 */
[----:B------:R-:W-:Y:S04]  /*1a00*/  BSSY.RECONVERGENT B2, `(.L_x_104) ;  /* 0x0000017000027945 */ /* 0x000fe80003800200 */
[----:B------:R-:W-:-:S03]  /*1a10*/  DFMA R12, R56, R56, R12 ;  /* 0x00000038380c722b */ /* 0x000fc6000000000c */
[----:B------:R-:W-:-:S05]  /*1a20*/  DFMA R16, R76, R76, R16 ;  /* 0x0000004c4c10722b */ /* 0x000fca0000000010 */
[----:B------:R-:W-:Y:S01]  /*1a30*/  DADD R68, R12, UR8 ;  /* 0x000000080c447e29 */ /* 0x000fe20008000000 */
[----:B------:R-:W-:Y:S02]  /*1a40*/  IMAD.MOV.U32 R12, RZ, RZ, 0x1 ;  /* 0x00000001ff0c7424 */ /* 0x000fe400078e00ff */
[----:B------:R-:W-:-:S03]  /*1a50*/  DFMA R16, R60, R60, R16 ;  /* 0x0000003c3c10722b */ /* 0x000fc60000000010 */
[----:B------:R-:W0:Y:S05]  /*1a60*/  MUFU.RCP64H R13, R69 ;  /* 0x00000045000d7308 */ /* 0x000e2a0000001800 */
[----:B------:R-:W-:-:S10]  /*1a70*/  DFMA R66, R62, R62, R16 ;  /* 0x0000003e3e42722b */ /* 0x000fd40000000010 */
[----:B------:R-:W-:Y:S01]  /*1a80*/  FSETP.GEU.AND P2, PT, |R67|, 6.5827683646048100446e-37, PT ;  /* 0x036000004300780b */ /* 0x000fe20003f4e200 */
        /* <DEDUP_REMOVED lines=14> */
.L_x_105:
[----:B------:R-:W-:Y:S05]  /*1b70*/  BSYNC.RECONVERGENT B2 ;  /* 0x0000000000027941 */ /* 0x000fea0003800200 */
.L_x_104:
[----:B------:R-:W0:Y:S01]  /*1b80*/  MUFU.RSQ64H R71, R17 ;  /* 0x0000001100477308 */ /* 0x000e220000001c00 */
[----:B------:R-:W-:Y:S01]  /*1b90*/  VIADD R70, R17, 0xfcb00000 ;  /* 0xfcb0000011467836 */ /* 0x000fe20000000000 */
[----:B------:R-:W-:Y:S01]  /*1ba0*/  BSSY.RECONVERGENT B1, `(.L_x_106) ;  /* 0x0000018000017945 */ /* 0x000fe20003800200 */
[----:B------:R-:W-:Y:S02]  /*1bb0*/  IMAD.MOV.U32 R14, RZ, RZ, 0x0 ;  /* 0x00000000ff0e7424 */ /* 0x000fe400078e00ff */
[----:B------:R-:W-:Y:S01]  /*1bc0*/  IMAD.MOV.U32 R15, RZ, RZ, 0x3fd80000 ;  /* 0x3fd80000ff0f7424 */ /* 0x000fe200078e00ff */
[----:B------:R-:W-:Y:S01]  /*1bd0*/  ISETP.GE.U32.AND P1, PT, R70, 0x7ca00000, PT ;  /* 0x7ca000004600780c */ /* 0x000fe20003f26070 */
[----:B0-----:R-:W-:-:S08]  /*1be0*/  DMUL R12, R70, R70 ;  /* 0x00000046460c7228 */ /* 0x001fd00000000000 */
[----:B------:R-:W-:-:S08]  /*1bf0*/  DFMA R12, -R12, R16, 1 ;  /* 0x3ff000000c0c742b */ /* 0x000fd00000000110 */
        /* <DEDUP_REMOVED lines=18> */
.L_x_107:
[----:B------:R-:W-:Y:S05]  /*1d20*/  BSYNC.RECONVERGENT B1 ;  /* 0x0000000000017941 */ /* 0x000fea0003800200 */
.L_x_106:
[----:B------:R-:W-:Y:S01]  /*1d30*/  UMOV UR8, 0x47ae147b ;  /* 0x47ae147b00087882 */ /* 0x000fe20000000000 */
[----:B------:R-:W-:Y:S01]  /*1d40*/  UMOV UR9, 0x3f847ae1 ;  /* 0x3f847ae100097882 */ /* 0x000fe20000000000 */
[----:B------:R-:W-:Y:S01]  /*1d50*/  IMAD.MOV.U32 R11, RZ, RZ, RZ ;  /* 0x000000ffff0b7224 */ /* 0x000fe200078e00ff */
[----:B------:R-:W-:Y:S01]  /*1d60*/  DADD R12, R12, -UR8 ;  /* 0x800000080c0c7e29 */ /* 0x000fe20008000000 */
[----:B------:R-:W-:Y:S07]  /*1d70*/  BSSY.RECONVERGENT B1, `(.L_x_99) ;  /* 0x0000027000017945 */ /* 0x000fee0003800200 */
[----:B------:R-:W-:-:S02]  /*1d80*/  DSETP.MAX.AND P1, P2, RZ, R12, PT ;  /* 0x0000000cff00722a */ /* 0x000fc40003a2f000 */
[----:B------:R-:W-:-:S04]  /*1d90*/  IMAD.MOV.U32 R14, RZ, RZ, R13 ;  /* 0x000000ffff0e7224 */ /* 0x000fc800078e000d */
[C---:B------:R-:W-:Y:S02]  /*1da0*/  SEL R12, R11.reuse, R12, P1 ;  /* 0x0000000c0b0c7207 */ /* 0x040fe40000800000 */
[----:B------:R-:W-:-:S06]  /*1db0*/  FSEL R15, R11, R14, P1 ;  /* 0x0000000e0b0f7208 */ /* 0x000fcc0000800000 */
[----:B------:R-:W-:Y:S01]  /*1dc0*/  @P2 LOP3.LUT R15, R14, 0x80000, RZ, 0xfc, !PT ;  /* 0x000800000e0f2812 */ /* 0x000fe200078efcff */
[----:B------:R-:W-:-:S04]  /*1dd0*/  IMAD.MOV.U32 R14, RZ, RZ, 0x80000 ;  /* 0x00080000ff0e7424 */ /* 0x000fc800078e00ff */
[----:B------:R-:W-:Y:S02]  /*1de0*/  IMAD.MOV.U32 R13, RZ, RZ, R15 ;  /* 0x000000ffff0d7224 */ /* 0x000fe400078e000f */
[----:B------:R-:W-:-:S04]  /*1df0*/  IMAD.MOV.U32 R15, RZ, RZ, 0x3fd80000 ;  /* 0x3fd80000ff0f7424 */ /* 0x000fc800078e00ff */
[----:B------:R-:W-:-:S08]  /*1e00*/  DADD R12, R12, UR8 ;  /* 0x000000080c0c7e29 */ /* 0x000fd00008000000 */
[----:B------:R-:W-:Y:S02]  /*1e10*/  DSETP.MIN.AND P1, P2, R12, 1, PT ;  /* 0x3ff000000c00742a */ /* 0x000fe40003a20000 */
[----:B------:R-:W-:-:S04]  /*1e20*/  IMAD.MOV.U32 R11, RZ, RZ, R13 ;  /* 0x000000ffff0b7224 */ /* 0x000fc800078e000d */
[----:B------:R-:W-:Y:S02]  /*1e30*/  SEL R16, R12, RZ, P1 ;  /* 0x000000ff0c107207 */ /* 0x000fe40000800000 */
[----:B------:R-:W-:-:S06]  /*1e40*/  FSEL R17, R11, 1.875, P1 ;  /* 0x3ff000000b117808 */ /* 0x000fcc0000800000 */
        /* <DEDUP_REMOVED lines=25> */
.L_x_108:
[----:B------:R-:W-:Y:S05]  /*1fe0*/  BSYNC.RECONVERGENT B1 ;  /* 0x0000000000017941 */ /* 0x000fea0003800200 */
.L_x_99:
[----:B------:R-:W-:Y:S02]  /*1ff0*/  DADD R14, R56, R76 ;  /* 0x00000000380e7229 */ /* 0x000fe4000000004c */
[----:B------:R-:W-:Y:S02]  /*2000*/  DADD R16, R58, R2 ;  /* 0x000000003a107229 */ /* 0x000fe40000000002 */
[----:B------:R-:W-:Y:S02]  /*2010*/  DADD R56, -R56, R76 ;  /* 0x0000000038387229 */ /* 0x000fe4000000014c */
[----:B------:R-:W-:-:S04]  /*2020*/  DADD R58, -R58, R2 ;  /* 0x000000003a3a7229 */ /* 0x000fc80000000102 */
[----:B------:R-:W-:Y:S01]  /*2030*/  DSETP.MAX.AND P1, P2, R14, R16, PT ;  /* 0x000000100e00722a */ /* 0x000fe20003a2f000 */
[----:B------:R-:W-:Y:S02]  /*2040*/  IMAD.MOV.U32 R11, RZ, RZ, R14 ;  /* 0x000000ffff0b7224 */ /* 0x000fe400078e000e */
[----:B------:R-:W-:Y:S01]  /*2050*/  IMAD.MOV.U32 R14, RZ, RZ, R16 ;  /* 0x000000ffff0e7224 */ /* 0x000fe200078e0010 */
[----:B------:R-:W-:Y:S01]  /*2060*/  DSETP.MIN.AND P3, P4, R56, R58, PT ;  /* 0x0000003a3800722a */ /* 0x000fe20003c60000 */
[----:B------:R-:W-:Y:S01]  /*2070*/  IMAD.MOV.U32 R16, RZ, RZ, R56 ;  /* 0x000000ffff107224 */ /* 0x000fe200078e0038 */
[----:B------:R-:W-:Y:S01]  /*2080*/  FSEL R15, R15, R17, P1 ;  /* 0x000000110f0f7208 */ /* 0x000fe20000800000 */
[----:B------:R-:W-:Y:S01]  /*2090*/  IMAD.MOV.U32 R61, RZ, RZ, R58 ;  /* 0x000000ffff3d7224 */ /* 0x000fe200078e003a */
[----:B------:R-:W-:Y:S02]  /*20a0*/  SEL R14, R11, R14, P1 ;  /* 0x0000000e0b0e7207 */ /* 0x000fe40000800000 */
[----:B------:R-:W-:-:S02]  /*20b0*/  FSEL R57, R57, R59, P3 ;  /* 0x0000003b39397208 */ /* 0x000fc40001800000 */
[----:B------:R-:W-:Y:S02]  /*20c0*/  SEL R16, R16, R61, P3 ;  /* 0x0000003d10107207 */ /* 0x000fe40001800000 */
[----:B------:R-:W-:-:S04]  /*20d0*/  @P2 LOP3.LUT R15, R17, 0x80000, RZ, 0xfc, !PT ;  /* 0x00080000110f2812 */ /* 0x000fc800078efcff */
[----:B------:R-:W-:Y:S02]  /*20e0*/  @P4 LOP3.LUT R57, R59, 0x80000, RZ, 0xfc, !PT ;  /* 0x000800003b394812 */ /* 0x000fe400078efcff */
[----:B------:R-:W-:-:S03]  /*20f0*/  DSETP.GEU.AND P2, PT, R14, RZ, PT ;  /* 0x000000ff0e00722a */ /* 0x000fc60003f4e000 */
[----:B------:R-:W-:-:S03]  /*2100*/  IMAD.MOV.U32 R17, RZ, RZ, R57 ;  /* 0x000000ffff117224 */ /* 0x000fc600078e0039 */
[----:B------:R-:W-:Y:S02]  /*2110*/  FSEL R14, R14, RZ, P2 ;  /* 0x000000ff0e0e7208 */ /* 0x000fe40001000000 */
[----:B------:R-:W-:Y:S01]  /*2120*/  FSEL R15, R15, RZ, P2 ;  /* 0x000000ff0f0f7208 */ /* 0x000fe20001000000 */
[----:B------:R-:W-:-:S06]  /*2130*/  DSETP.GT.AND P1, PT, R16, RZ, PT ;  /* 0x000000ff1000722a */ /* 0x000fcc0003f24000 */
[----:B------:R-:W-:Y:S02]  /*2140*/  FSEL R16, R16, RZ, !P1 ;  /* 0x000000ff10107208 */ /* 0x000fe40004800000 */
[----:B------:R-:W-:-:S06]  /*2150*/  FSEL R17, R17, RZ, !P1 ;  /* 0x000000ff11117208 */ /* 0x000fcc0004800000 */
[----:B------:R-:W-:-:S08]  /*2160*/  DADD R66, R14, -R16 ;  /* 0x000000000e427229 */ /* 0x000fd00000000810 */
[----:B------:R-:W-:-:S14]  /*2170*/  DSETP.GEU.AND P1, PT, R66, UR6, PT ;  /* 0x0000000642007e2a */ /* 0x000fdc000bf2e000 */
[----:B------:R-:W-:Y:S01]  /*2180*/  @!P1 DMUL R56, R82, R82 ;  /* 0x0000005252389228 */ /* 0x000fe20000000000 */
[----:B------:R-:W-:Y:S01]  /*2190*/  @!P1 CS2R R58, SRZ ;  /* 0x00000000003a9805 */ /* 0x000fe2000001ff00 */
[----:B------:R-:W-:Y:S01]  /*21a0*/  @!P1 DMUL R64, R32, 0.5 ;  /* 0x3fe0000020409828 */ /* 0x000fe20000000000 */
[----:B------:R-:W-:Y:S02]  /*21b0*/  @!P1 CS2R R60, SRZ ;  /* 0x00000000003c9805 */ /* 0x000fe4000001ff00 */
[----:B------:R-:W-:-:S03]  /*21c0*/  @!P1 CS2R R62, SRZ ;  /* 0x00000000003e9805 */ /* 0x000fc6000001ff00 */
[----:B------:R-:W-:-:S08]  /*21d0*/  @!P1 DFMA R56, R54, R54, R56 ;  /* 0x000000363638922b */ /* 0x000fd00000000038 */
[----:B------:R-:W-:Y:S01]  /*21e0*/  @!P1 DMUL R64, R56, R64 ;  /* 0x0000004038409228 */ /* 0x000fe20000000000 */
[----:B------:R-:W-:Y:S01]  /*21f0*/  @!P1 CS2R R56, SRZ ;  /* 0x0000000000389805 */ /* 0x000fe2000001ff00 */
[----:B------:R-:W-:Y:S09]  /*2200*/  @!P1 BRA `(.L_x_85) ;  /* 0x0000000400449947 */ /* 0x000ff20003800000 */
[----:B------:R-:W-:Y:S01]  /*2210*/  UMOV UR8, 0xe48e0530 ;  /* 0xe48e053000087882 */ /* 0x000fe20000000000 */
[----:B------:R-:W-:Y:S01]  /*2220*/  UMOV UR9, 0x2b2bff2e ;  /* 0x2b2bff2e00097882 */ /* 0x000fe20000000000 */
[----:B------:R-:W-:Y:S01]  /*2230*/  IMAD.MOV.U32 R11, RZ, RZ, R67 ;  /* 0x000000ffff0b7224 */ /* 0x000fe200078e0043 */
[----:B------:R-:W-:Y:S01]  /*2240*/  DSETP.MAX.AND P1, P2, R66, UR8, PT ;  /* 0x0000000842007e2a */ /* 0x000fe2000ba2f000 */
[----:B------:R-:W-:Y:S01]  /*2250*/  UMOV UR5, UR9 ;  /* 0x0000000900057c82 */ /* 0x000fe20008000000 */
[----:B------:R-:W-:Y:S04]  /*2260*/  BSSY.RECONVERGENT B1, `(.L_x_109) ;  /* 0x000001c000017945 */ /* 0x000fe80003800200 */
[----:B------:R-:W-:Y:S01]  /*2270*/  FSEL R65, R11, UR5, P1 ;  /* 0x000000050b417c08 */ /* 0x000fe20008800000 */
[----:B------:R-:W-:Y:S01]  /*2280*/  IMAD.U32 R11, RZ, RZ, UR5 ;  /* 0x00000005ff0b7e24 */ /* 0x000fe2000f8e00ff */
[----:B------:R-:W-:-:S06]  /*2290*/  SEL R64, R66, UR8, P1 ;  /* 0x0000000842407c07 */ /* 0x000fcc0008800000 */
[----:B------:R-:W-:Y:S01]  /*22a0*/  @P2 LOP3.LUT R65, R11, 0x80000, RZ, 0xfc, !PT ;  /* 0x000800000b412812 */ /* 0x000fe200078efcff */
[----:B------:R-:W-:Y:S01]  /*22b0*/  DSETP.MAX.AND P2, P3, R14, -R16, PT ;  /* 0x800000100e00722a */ /* 0x000fe20003b4f000 */
[----:B------:R-:W-:Y:S02]  /*22c0*/  IMAD.MOV.U32 R11, RZ, RZ, R15 ;  /* 0x000000ffff0b7224 */ /* 0x000fe400078e000f */
[----:B------:R-:W0:Y:S01]  /*22d0*/  MUFU.RCP64H R57, R65 ;  /* 0x0000004100397308 */ /* 0x000e220000001800 */
[----:B------:R-:W-:-:S05]  /*22e0*/  VIADD R56, R65, 0x300402 ;  /* 0x0030040241387836 */ /* 0x000fca0000000000 */
[----:B------:R-:W-:Y:S01]  /*22f0*/  FSETP.GEU.AND P1, PT, |R56|, 5.8789094863358348022e-39, PT ;  /* 0x004004023800780b */ /* 0x000fe20003f2e200 */
[----:B0-----:R-:W-:-:S08]  /*2300*/  DFMA R58, -R64, R56, 1 ;  /* 0x3ff00000403a742b */ /* 0x001fd00000000138 */
[----:B------:R-:W-:-:S08]  /*2310*/  DFMA R58, R58, R58, R58 ;  /* 0x0000003a3a3a722b */ /* 0x000fd0000000003a */
[----:B------:R-:W-:Y:S01]  /*2320*/  DFMA R58, R56, R58, R56 ;  /* 0x0000003a383a722b */ /* 0x000fe20000000038 */
[----:B------:R-:W-:-:S07]  /*2330*/  IMAD.MOV.U32 R56, RZ, RZ, R16 ;  /* 0x000000ffff387224 */ /* 0x000fce00078e0010 */
[----:B------:R-:W-:-:S08]  /*2340*/  DFMA R60, -R64, R58, 1 ;  /* 0x3ff00000403c742b */ /* 0x000fd0000000013a */
[----:B------:R-:W-:Y:S01]  /*2350*/  DFMA R60, R58, R60, R58 ;  /* 0x0000003c3a3c722b */ /* 0x000fe2000000003a */
[----:B------:R-:W-:-:S05]  /*2360*/  IMAD.MOV.U32 R58, RZ, RZ, R17 ;  /* 0x000000ffff3a7224 */ /* 0x000fca00078e0011 */
[----:B------:R-:W-:Y:S01]  /*2370*/  FSEL R63, R11, -R58, P2 ;  /* 0x8000003a0b3f7208 */ /* 0x000fe20001000000 */
[----:B------:R-:W-:Y:S01]  /*2380*/  IMAD.MOV.U32 R11, RZ, RZ, R14 ;  /* 0x000000ffff0b7224 */ /* 0x000fe200078e000e */
[----:B------:R-:W-:-:S04]  /*2390*/  @P3 LOP3.LUT R63, R58, 0x80000, RZ, 0xfc, !PT ;  /* 0x000800003a3f3812 */ /* 0x000fc800078efcff */
[----:B------:R-:W-:Y:S01]  /*23a0*/  SEL R62, R11, R56, P2 ;  /* 0x000000380b3e7207 */ /* 0x000fe20001000000 */
[----:B------:R-:W-:Y:S06]  /*23b0*/  @P1 BRA `(.L_x_110) ;  /* 0x0000000000181947 */ /* 0x000fec0003800000 */
[----:B------:R-:W-:Y:S01]  /*23c0*/  LOP3.LUT R11, R65, 0x7fffffff, RZ, 0xc0, !PT ;  /* 0x7fffffff410b7812 */ /* 0x000fe200078ec0ff */
[----:B------:R-:W-:Y:S01]  /*23d0*/  IMAD.MOV.U32 R58, RZ, RZ, R64 ;  /* 0x000000ffff3a7224 */ /* 0x000fe200078e0040 */
[----:B------:R-:W-:Y:S01]  /*23e0*/  MOV R56, 0x2420 ;  /* 0x0000242000387802 */ /* 0x000fe20000000f00 */
[----:B------:R-:W-:Y:S02]  /*23f0*/  IMAD.MOV.U32 R59, RZ, RZ, R65 ;  /* 0x000000ffff3b7224 */ /* 0x000fe400078e0041 */
[----:B------:R-:W-:-:S07]  /*2400*/  VIADD R64, R11, 0xfff00000 ;  /* 0xfff000000b407836 */ /* 0x000fce0000000000 */
[----:B------:R-:W-:Y:S05]  /*2410*/  CALL.REL.NOINC `($__internal_3_$__cuda_sm20_dblrcp_rn_slowpath_v3) ;  /* 0x0000002800247944 */ /* 0x000fea0003c00000 */
.L_x_110:
[----:B------:R-:W-:Y:S05]  /*2420*/  BSYNC.RECONVERGENT B1 ;  /* 0x0000000000017941 */ /* 0x000fea0003800200 */
.L_x_109:
[----:B------:R-:W-:Y:S01]  /*2430*/  DADD R56, R6, -R80 ;  /* 0x0000000006387229 */ /* 0x000fe20000000850 */
[----:B------:R-:W-:Y:S01]  /*2440*/  IMAD.MOV.U32 R68, RZ, RZ, R85 ;  /* 0x000000ffff447224 */ /* 0x000fe200078e0055 */
[----:B------:R-:W-:Y:S01]  /*2450*/  DMUL R6, R2, R6 ;  /* 0x0000000602067228 */ /* 0x000fe20000000000 */
[----:B------:R-:W-:Y:S01]  /*2460*/  IMAD.MOV.U32 R11, RZ, RZ, R96 ;  /* 0x000000ffff0b7224 */ /* 0x000fe200078e0060 */
[----:B------:R-:W-:Y:S02]  /*2470*/  DMUL R58, R82, R2 ;  /* 0x00000002523a7228 */ /* 0x000fe40000000000 */
[----:B------:R-:W-:Y:S02]  /*2480*/  DMUL R64, R2, R4 ;  /* 0x0000000402407228 */ /* 0x000fe40000000000 */
[----:B------:R-:W-:Y:S02]  /*2490*/  DMUL R80, R76, R80 ;  /* 0x000000504c507228 */ /* 0x000fe40000000000 */
[----:B------:R-:W-:-:S02]  /*24a0*/  DMUL R6, R16, R6 ;  /* 0x0000000610067228 */ /* 0x000fc40000000000 */
[----:B------:R-:W-:Y:S02]  /*24b0*/  DADD R4, R4, -R78 ;  /* 0x0000000004047229 */ /* 0x000fe4000000084e */
[----:B------:R-:W-:Y:S02]  /*24c0*/  DMUL R58, R16, R58 ;  /* 0x0000003a103a7228 */ /* 0x000fe40000000000 */
[----:B------:R-:W-:Y:S02]  /*24d0*/  DMUL R66, R82, R16 ;  /* 0x0000001052427228 */ /* 0x000fe40000000000 */
[----:B------:R-:W-:Y:S02]  /*24e0*/  DMUL R64, R16, R64 ;  /* 0x0000004010407228 */ /* 0x000fe40000000000 */
[----:B------:R-:W-:Y:S02]  /*24f0*/  DMUL R78, R76, R78 ;  /* 0x0000004e4c4e7228 */ /* 0x000fe40000000000 */
[----:B------:R-:W-:-:S02]  /*2500*/  DMUL R16, R14, R16 ;  /* 0x000000100e107228 */ /* 0x000fc40000000000 */
[----:B------:R-:W-:Y:S02]  /*2510*/  DMUL R2, R54, R76 ;  /* 0x0000004c36027228 */ /* 0x000fe40000000000 */
[----:B------:R-:W-:Y:S02]  /*2520*/  DSETP.MAX.AND P1, P2, R84, R94, PT ;  /* 0x0000005e5400722a */ /* 0x000fe40003a2f000 */
[----:B------:R-:W-:Y:S02]  /*2530*/  DSETP.MAX.AND P3, P4, R96, R84, PT ;  /* 0x000000546000722a */ /* 0x000fe40003c6f000 */
[C---:B------:R-:W-:Y:S01]  /*2540*/  DFMA R80, R14.reuse, R80, -R6 ;  /* 0x000000500e50722b */ /* 0x040fe20000000806 */
[----:B------:R-:W-:Y:S01]  /*2550*/  IMAD.MOV.U32 R7, RZ, RZ, R94 ;  /* 0x000000ffff077224 */ /* 0x000fe200078e005e */
[----:B------:R-:W-:Y:S01]  /*2560*/  DFMA R64, R14, R78, -R64 ;  /* 0x0000004e0e40722b */ /* 0x000fe20000000840 */
[----:B------:R-:W-:Y:S01]  /*2570*/  IMAD.MOV.U32 R6, RZ, RZ, R84 ;  /* 0x000000ffff067224 */ /* 0x000fe200078e0054 */
[----:B------:R-:W-:-:S02]  /*2580*/  DMUL R12, R16, R12 ;  /* 0x0000000c100c7228 */ /* 0x000fc40000000000 */
[----:B------:R-:W-:Y:S02]  /*2590*/  DFMA R2, R14, R2, -R58 ;  /* 0x000000020e02722b */ /* 0x000fe4000000083a */
[----:B------:R-:W-:Y:S01]  /*25a0*/  SEL R6, R6, R7, P1 ;  /* 0x0000000706067207 */ /* 0x000fe20000800000 */
[----:B------:R-:W-:Y:S01]  /*25b0*/  DMUL R58, R54, R14 ;  /* 0x0000000e363a7228 */ /* 0x000fe20000000000 */
[----:B------:R-:W-:Y:S01]  /*25c0*/  IMAD.MOV.U32 R7, RZ, RZ, R85 ;  /* 0x000000ffff077224 */ /* 0x000fe200078e0055 */
[----:B------:R-:W-:Y:S01]  /*25d0*/  DMUL R66, R82, R66 ;  /* 0x0000004252427228 */ /* 0x000fe20000000000 */
[----:B------:R-:W-:Y:S01]  /*25e0*/  IMAD.MOV.U32 R14, RZ, RZ, R84 ;  /* 0x000000ffff0e7224 */ /* 0x000fe200078e0054 */
[----:B------:R-:W-:Y:S01]  /*25f0*/  FSEL R15, R97, R68, P3 ;  /* 0x00000044610f7208 */ /* 0x000fe20001800000 */
[C---:B------:R-:W-:Y:S01]  /*2600*/  DFMA R4, R12.reuse, R4, R64 ;  /* 0x000000040c04722b */ /* 0x040fe20000000040 */
[----:B------:R-:W-:Y:S01]  /*2610*/  FSEL R7, R7, R95, P1 ;  /* 0x0000005f07077208 */ /* 0x000fe20000800000 */
[----:B------:R-:W-:Y:S01]  /*2620*/  DFMA R56, R12, R56, R80 ;  /* 0x000000380c38722b */ /* 0x000fe20000000050 */
[----:B------:R-:W-:-:S02]  /*2630*/  SEL R14, R11, R14, P3 ;  /* 0x0000000e0b0e7207 */ /* 0x000fc40001800000 */
[----:B------:R-:W-:Y:S01]  /*2640*/  @P2 LOP3.LUT R7, R95, 0x80000, RZ, 0xfc, !PT ;  /* 0x000800005f072812 */ /* 0x000fe200078efcff */
[----:B------:R-:W-:Y:S01]  /*2650*/  DFMA R58, R54, R58, -R66 ;  /* 0x0000003a363a722b */ /* 0x000fe20000000842 */
[----:B------:R-:W-:Y:S01]  /*2660*/  @P4 LOP3.LUT R15, R68, 0x80000, RZ, 0xfc, !PT ;  /* 0x00080000440f4812 */ /* 0x000fe200078efcff */
[-C--:B------:R-:W-:Y:S02]  /*2670*/  DMUL R4, R4, R60.reuse ;  /* 0x0000003c04047228 */ /* 0x080fe40000000000 */
[----:B------:R-:W-:-:S03]  /*2680*/  DMUL R56, R56, R60 ;  /* 0x0000003c38387228 */ /* 0x000fc60000000000 */
[----:B------:R-:W-:Y:S02]  /*2690*/  DADD R6, R6, -R14 ;  /* 0x0000000006067229 */ /* 0x000fe4000000080e */
[----:B------:R-:W-:-:S06]  /*26a0*/  DMUL R58, R32, R58 ;  /* 0x0000003a203a7228 */ /* 0x000fcc0000000000 */
[----:B------:R-:W-:Y:S02]  /*26b0*/  DFMA R2, R16, R6, R2 ;  /* 0x000000061002722b */ /* 0x000fe40000000002 */
[-C--:B------:R-:W-:Y:S02]  /*26c0*/  DMUL R6, R52, R4.reuse ;  /* 0x0000000434067228 */ /* 0x080fe40000000000 */
[----:B------:R-:W-:Y:S02]  /*26d0*/  DMUL R4, R50, R4 ;  /* 0x0000000432047228 */ /* 0x000fe40000000000 */
[-C--:B------:R-:W-:Y:S02]  /*26e0*/  DMUL R64, R58, R60.reuse ;  /* 0x0000003c3a407228 */ /* 0x080fe40000000000 */
[----:B------:R-:W-:Y:S02]  /*26f0*/  DMUL R60, R2, R60 ;  /* 0x0000003c023c7228 */ /* 0x000fe40000000000 */
[----:B------:R-:W-:-:S02]  /*2700*/  DFMA R58, R50, R56, -R6 ;  /* 0x00000038323a722b */ /* 0x000fc40000000806 */
[----:B------:R-:W-:-:S11]  /*2710*/  DFMA R56, R52, R56, R4 ;  /* 0x000000383438722b */ /* 0x000fd60000000004 */
.L_x_85:
[----:B------:R-:W-:Y:S05]  /*2720*/  BSYNC.RECONVERGENT B0 ;  /* 0x0000000000007941 */ /* 0x000fea0003800200 */
.L_x_84:
[----:B------:R-:W-:Y:S04]  /*2730*/  BSSY.RECONVERGENT B0, `(.L_x_111) ;  /* 0x00001c7000007945 */ /* 0x000fe80003800200 */
[----:B------:R-:W-:Y:S05]  /*2740*/  @P0 BRA `(.L_x_112) ;  /* 0x0000001c00140947 */ /* 0x000fea0003800000 */
[----:B------:R-:W2:Y:S01]  /*2750*/  LDG.E.64 R86, desc[UR36][R86.64] ;  /* 0x0000002456567981 */ /* 0x000ea2000c1e1b00 */
[----:B------:R-:W-:-:S13]  /*2760*/  ISETP.GE.AND P0, PT, R45, RZ, PT ;  /* 0x000000ff2d00720c */ /* 0x000fda0003f06270 */
[----:B------:R-:W-:-:S04]  /*2770*/  @P0 LEA R6, P1, R44, UR54, 0x3 ;  /* 0x000000362c060c11 */ /* 0x000fc8000f8218ff */
[----:B------:R-:W-:Y:S02]  /*2780*/  @P0 LEA.HI.X R7, R44, UR55, R45, 0x3, P1 ;  /* 0x000000372c070c11 */ /* 0x000fe400088f1c2d */
[----:B------:R-:W-:-:S04]  /*2790*/  LEA R4, P1, R10, UR54, 0x3 ;  /* 0x000000360a047c11 */ /* 0x000fc8000f8218ff */
[----:B------:R-:W3:Y:S01]  /*27a0*/  @P0 LDG.E.64 R6, desc[UR36][R6.64] ;  /* 0x0000002406060981 */ /* 0x000ee2000c1e1b00 */
[----:B------:R-:W-:-:S06]  /*27b0*/  LEA.HI.X R5, R10, UR55, RZ, 0x3, P1 ;  /* 0x000000370a057c11 */ /* 0x000fcc00088f1cff */
[----:B------:R-:W4:Y:S01]  /*27c0*/  LDG.E.64 R4, desc[UR36][R4.64] ;  /* 0x0000002404047981 */ /* 0x000f22000c1e1b00 */
[C---:B--2---:R-:W-:Y:S01]  /*27d0*/  IMAD.SHL.U32 R80, R86.reuse, 0x8, RZ ;  /* 0x0000000856507824 */ /* 0x044fe200078e00ff */
[----:B------:R-:W-:-:S04]  /*27e0*/  SHF.L.U64.HI R11, R86, 0x3, R87 ;  /* 0x00000003560b7819 */ /* 0x000fc80000010257 */
[----:B------:R-:W-:-:S04]  /*27f0*/  IADD3 R2, P1, PT, R80, UR34, RZ ;  /* 0x0000002250027c10 */ /* 0x000fc8000ff3e0ff */
[----:B------:R-:W-:Y:S02]  /*2800*/  IADD3.X R3, PT, PT, R11, UR35, RZ, P1, !PT ;  /* 0x000000230b037c10 */ /* 0x000fe40008ffe4ff */
[----:B------:R-:W-:-:S04]  /*2810*/  IADD3 R80, P1, PT, R80, UR32, RZ ;  /* 0x0000002050507c10 */ /* 0x000fc8000ff3e0ff */
[----:B------:R-:W-:Y:S01]  /*2820*/  IADD3.X R81, PT, PT, R11, UR33, RZ, P1, !PT ;  /* 0x000000210b517c10 */ /* 0x000fe20008ffe4ff */
[----:B------:R-:W2:Y:S05]  /*2830*/  LDG.E.64 R2, desc[UR36][R2.64+-0x8] ;  /* 0xfffff82402027981 */ /* 0x000eaa000c1e1b00 */
[----:B------:R-:W2:Y:S01]  /*2840*/  LDG.E.64 R80, desc[UR36][R80.64+-0x8] ;  /* 0xfffff82450507981 */ /* 0x000ea2000c1e1b00 */
[----:B------:R-:W-:Y:S01]  /*2850*/  DSETP.MAX.AND P4, P5, R20, R90, PT ;  /* 0x0000005a1400722a */ /* 0x000fe20003d8f000 */
[----:B------:R-:W-:Y:S01]  /*2860*/  IMAD.MOV.U32 R13, RZ, RZ, R91 ;  /* 0x000000ffff0d7224 */ /* 0x000fe200078e005b */
[--C-:B------:R-:W-:Y:S01]  /*2870*/  @!P0 DADD R6, R88, R92.reuse ;  /* 0x0000000058068229 */ /* 0x100fe2000000005c */
[----:B------:R-:W-:Y:S01]  /*2880*/  IMAD.MOV.U32 R12, RZ, RZ, R21 ;  /* 0x000000ffff0c7224 */ /* 0x000fe200078e0015 */
[----:B------:R-:W-:Y:S01]  /*2890*/  DSETP.MIN.AND P1, P2, R46, R92, PT ;  /* 0x0000005c2e00722a */ /* 0x000fe20003a20000 */
[----:B------:R-:W-:-:S02]  /*28a0*/  IMAD.MOV.U32 R76, RZ, RZ, RZ ;  /* 0x000000ffff4c7224 */ /* 0x000fc400078e00ff */
[----:B------:R-:W-:Y:S01]  /*28b0*/  IMAD.MOV.U32 R78, RZ, RZ, RZ ;  /* 0x000000ffff4e7224 */ /* 0x000fe200078e00ff */
[----:B------:R-:W-:Y:S01]  /*28c0*/  FSEL R15, R12, R13, P4 ;  /* 0x0000000d0c0f7208 */ /* 0x000fe20002000000 */
[--C-:B----4-:R-:W-:Y:S01]  /*28d0*/  DADD R4, R4, -R84.reuse ;  /* 0x0000000004047229 */ /* 0x110fe20000000854 */
[----:B------:R-:W-:Y:S01]  /*28e0*/  IMAD.MOV.U32 R12, RZ, RZ, R20 ;  /* 0x000000ffff0c7224 */ /* 0x000fe200078e0014 */
[----:B---3--:R-:W-:Y:S01]  /*28f0*/  DADD R6, R6, -R84 ;  /* 0x0000000006067229 */ /* 0x008fe20000000854 */
[----:B------:R-:W-:Y:S02]  /*2900*/  IMAD.MOV.U32 R11, RZ, RZ, R92 ;  /* 0x000000ffff0b7224 */ /* 0x000fe400078e005c */
[----:B------:R-:W-:Y:S01]  /*2910*/  @P5 LOP3.LUT R15, R13, 0x80000, RZ, 0xfc, !PT ;  /* 0x000800000d0f5812 */ /* 0x000fe200078efcff */
[----:B------:R-:W-:Y:S01]  /*2920*/  IMAD.MOV.U32 R13, RZ, RZ, RZ ;  /* 0x000000ffff0d7224 */ /* 0x000fe200078e00ff */
[----:B------:R-:W-:Y:S01]  /*2930*/  SEL R12, R12, R90, P4 ;  /* 0x0000005a0c0c7207 */ /* 0x000fe20002000000 */
[----:B------:R-:W-:-:S02]  /*2940*/  DSETP.MAX.AND P4, P5, RZ, R4, PT ;  /* 0x00000004ff00722a */ /* 0x000fc40003d8f000 */
[----:B------:R-:W-:Y:S02]  /*2950*/  DSETP.MAX.AND P0, P3, RZ, R6, PT ;  /* 0x00000006ff00722a */ /* 0x000fe40003b0f000 */
[----:B------:R-:W-:Y:S02]  /*2960*/  IMAD.MOV.U32 R14, RZ, RZ, R7 ;  /* 0x000000ffff0e7224 */ /* 0x000fe400078e0007 */
[----:B------:R-:W-:Y:S01]  /*2970*/  IMAD.MOV.U32 R7, RZ, RZ, R5 ;  /* 0x000000ffff077224 */ /* 0x000fe200078e0005 */
[----:B------:R-:W-:Y:S01]  /*2980*/  SEL R78, R78, R4, P4 ;  /* 0x000000044e4e7207 */ /* 0x000fe20002000000 */
[----:B------:R-:W-:Y:S01]  /*2990*/  IMAD.MOV.U32 R5, RZ, RZ, R47 ;  /* 0x000000ffff057224 */ /* 0x000fe200078e002f */
[----:B------:R-:W-:Y:S01]  /*29a0*/  FSEL R77, R13, R14, P0 ;  /* 0x0000000e0d4d7208 */ /* 0x000fe20000000000 */
[----:B------:R-:W-:Y:S01]  /*29b0*/  IMAD.MOV.U32 R13, RZ, RZ, R15 ;  /* 0x000000ffff0d7224 */ /* 0x000fe200078e000f */
[----:B------:R-:W-:Y:S01]  /*29c0*/  SEL R76, R76, R6, P0 ;  /* 0x000000064c4c7207 */ /* 0x000fe20000000000 */
[----:B------:R-:W-:Y:S01]  /*29d0*/  IMAD.MOV.U32 R6, RZ, RZ, RZ ;  /* 0x000000ffff067224 */ /* 0x000fe200078e00ff */
[----:B------:R-:W-:Y:S01]  /*29e0*/  FSEL R5, R5, R93, P1 ;  /* 0x0000005d05057208 */ /* 0x000fe20000800000 */
[----:B------:R-:W-:Y:S01]  /*29f0*/  IMAD.MOV.U32 R4, RZ, RZ, R46 ;  /* 0x000000ffff047224 */ /* 0x000fe200078e002e */
[----:B------:R-:W-:-:S02]  /*2a00*/  @P2 LOP3.LUT R5, R93, 0x80000, RZ, 0xfc, !PT ;  /* 0x000800005d052812 */ /* 0x000fc400078efcff */
[----:B------:R-:W-:Y:S02]  /*2a10*/  @P3 LOP3.LUT R77, R14, 0x80000, RZ, 0xfc, !PT ;  /* 0x000800000e4d3812 */ /* 0x000fe400078efcff */
[----:B------:R-:W-:Y:S02]  /*2a20*/  FSEL R79, R6, R7, P4 ;  /* 0x00000007064f7208 */ /* 0x000fe40002000000 */
[----:B------:R-:W-:Y:S02]  /*2a30*/  @P5 LOP3.LUT R79, R7, 0x80000, RZ, 0xfc, !PT ;  /* 0x00080000074f5812 */ /* 0x000fe400078efcff */
[----:B------:R-:W-:Y:S01]  /*2a40*/  DSETP.GTU.AND P0, PT, R76, RZ, PT ;  /* 0x000000ff4c00722a */ /* 0x000fe20003f0c000 */
[----:B------:R-:W-:-:S05]  /*2a50*/  SEL R4, R4, R11, P1 ;  /* 0x0000000b04047207 */ /* 0x000fca0000800000 */
[----:B------:R-:W-:Y:S01]  /*2a60*/  DSETP.LE.AND P0, PT, R78, RZ, !P0 ;  /* 0x000000ff4e00722a */ /* 0x000fe20004703000 */
[----:B--2---:R-:W-:Y:S02]  /*2a70*/  IMAD R3, R3, UR50, RZ ;  /* 0x0000003203037c24 */ /* 0x004fe4000f8e02ff */
[----:B------:R-:W-:-:S03]  /*2a80*/  IMAD.WIDE.U32 R6, R2, UR50, RZ ;  /* 0x0000003202067c25 */ /* 0x000fc6000f8e00ff */
[C---:B------:R-:W-:Y:S01]  /*2a90*/  DSETP.LEU.OR P0, PT, R80.reuse, R12, P0 ;  /* 0x0000000c5000722a */ /* 0x040fe2000070b400 */
[----:B------:R-:W-:Y:S01]  /*2aa0*/  IMAD R3, R2, UR51, R3 ;  /* 0x0000003302037c24 */ /* 0x000fe2000f8e0203 */
[----:B------:R-:W-:Y:S01]  /*2ab0*/  LEA R2, P1, R6, UR52, 0x3 ;  /* 0x0000003406027c11 */ /* 0x000fe2000f8218ff */
[----:B------:R-:W-:Y:S02]  /*2ac0*/  DADD R80, R80, -R4 ;  /* 0x0000000050507229 */ /* 0x000fe40000000804 */
[----:B------:R-:W-:-:S05]  /*2ad0*/  IMAD.IADD R3, R7, 0x1, R3 ;  /* 0x0000000107037824 */ /* 0x000fca00078e0203 */
[----:B------:R-:W-:-:S04]  /*2ae0*/  LEA.HI.X R3, R6, UR53, R3, 0x3, P1 ;  /* 0x0000003506037c11 */ /* 0x000fc800088f1c03 */
[----:B------:R-:W-:Y:S05]  /*2af0*/  @P0 BRA `(.L_x_112) ;  /* 0x0000001800280947 */ /* 0x000fea0003800000 */
[----:B------:R-:W2:Y:S01]  /*2b00*/  LDG.E.64 R6, desc[UR36][R2.64] ;  /* 0x0000002402067981 */ /* 0x000ea2000c1e1b00 */
[----:B------:R-:W-:Y:S01]  /*2b10*/  DSETP.MAX.AND P0, P1, R78, R76, PT ;  /* 0x0000004c4e00722a */ /* 0x000fe2000390f000 */
[----:B------:R-:W-:Y:S02]  /*2b20*/  IMAD.MOV.U32 R4, RZ, RZ, R79 ;  /* 0x000000ffff047224 */ /* 0x000fe400078e004f */
[----:B------:R-:W-:Y:S01]  /*2b30*/  IMAD.MOV.U32 R11, RZ, RZ, R77 ;  /* 0x000000ffff0b7224 */ /* 0x000fe200078e004d */
[----:B------:R-:W5:Y:S01]  /*2b40*/  LDG.E.64 R82, desc[UR36][R2.64+0x8] ;  /* 0x0000082402527981 */ /* 0x000f62000c1e1b00 */
[----:B------:R-:W-:-:S03]  /*2b50*/  IMAD.MOV.U32 R5, RZ, RZ, R76 ;  /* 0x000000ffff057224 */ /* 0x000fc600078e004c */
[----:B------:R-:W-:Y:S01]  /*2b60*/  FSEL R91, R4, R11, P0 ;  /* 0x0000000b045b7208 */ /* 0x000fe20000000000 */
[----:B------:R-:W-:Y:S01]  /*2b70*/  IMAD.MOV.U32 R4, RZ, RZ, R78 ;  /* 0x000000ffff047224 */ /* 0x000fe200078e004e */
[----:B------:R-:W5:Y:S04]  /*2b80*/  LDG.E.64 R84, desc[UR36][R2.64+0x10] ;  /* 0x0000102402547981 */ /* 0x000f68000c1e1b00 */
[----:B------:R-:W-:Y:S01]  /*2b90*/  SEL R90, R4, R5, P0 ;  /* 0x00000005045a7207 */ /* 0x000fe20000000000 */
[----:B------:R-:W5:Y:S01]  /*2ba0*/  LDG.E.64 R86, desc[UR36][R2.64+0x18] ;  /* 0x0000182402567981 */ /* 0x000f62000c1e1b00 */
[----:B------:R-:W-:-:S03]  /*2bb0*/  @P1 LOP3.LUT R91, R11, 0x80000, RZ, 0xfc, !PT ;  /* 0x000800000b5b1812 */ /* 0x000fc600078efcff */
[----:B------:R0:W5:Y:S01]  /*2bc0*/  LDG.E.64 R88, desc[UR36][R2.64+0x20] ;  /* 0x0000202402587981 */ /* 0x000162000c1e1b00 */
[----:B------:R-:W-:Y:S01]  /*2bd0*/  IMAD.MOV.U32 R4, RZ, RZ, 0x0 ;  /* 0x00000000ff047424 */ /* 0x000fe200078e00ff */
[----:B------:R-:W-:Y:S01]  /*2be0*/  DSETP.MIN.AND P0, P1, R78, R76, PT ;  /* 0x0000004c4e00722a */ /* 0x000fe20003900000 */
[----:B------:R-:W-:Y:S01]  /*2bf0*/  IMAD.MOV.U32 R5, RZ, RZ, 0x3fd80000 ;  /* 0x3fd80000ff057424 */ /* 0x000fe200078e00ff */
[----:B------:R-:W-:Y:S01]  /*2c00*/  DMUL R14, R36, R90 ;  /* 0x0000005a240e7228 */ /* 0x000fe20000000000 */
[----:B------:R-:W-:Y:S01]  /*2c10*/  UMOV UR8, 0x55555555 ;  /* 0x5555555500087882 */ /* 0x000fe20000000000 */
[----:B------:R-:W-:Y:S01]  /*2c20*/  UMOV UR9, 0x3fe55555 ;  /* 0x3fe5555500097882 */ /* 0x000fe20000000000 */
[----:B------:R-:W-:Y:S03]  /*2c30*/  BSSY.RECONVERGENT B1, `(.L_x_113) ;  /* 0x000001c000017945 */ /* 0x000fe60003800200 */
[----:B------:R-:W0:Y:S04]  /*2c40*/  MUFU.RSQ64H R71, R15 ;  /* 0x0000000f00477308 */ /* 0x000e280000001c00 */
[----:B------:R-:W-:-:S06]  /*2c50*/  VIADD R70, R15, 0xfcb00000 ;  /* 0xfcb000000f467836 */ /* 0x000fcc0000000000 */
[----:B0-----:R-:W-:-:S08]  /*2c60*/  DMUL R2, R70, R70 ;  /* 0x0000004646027228 */ /* 0x001fd00000000000 */
[----:B------:R-:W-:-:S08]  /*2c70*/  DFMA R2, R14, -R2, 1 ;  /* 0x3ff000000e02742b */ /* 0x000fd00000000802 */
[----:B------:R-:W-:Y:S02]  /*2c80*/  DFMA R4, R2, R4, 0.5 ;  /* 0x3fe000000204742b */ /* 0x000fe40000000004 */
[----:B------:R-:W-:-:S08]  /*2c90*/  DMUL R2, R70, R2 ;  /* 0x0000000246027228 */ /* 0x000fd00000000000 */
[----:B------:R-:W-:Y:S01]  /*2ca0*/  DFMA R12, R4, R2, R70 ;  /* 0x00000002040c722b */ /* 0x000fe20000000046 */
[----:B------:R-:W-:Y:S02]  /*2cb0*/  IMAD.MOV.U32 R2, RZ, RZ, R79 ;  /* 0x000000ffff027224 */ /* 0x000fe400078e004f */
[----:B------:R-:W-:Y:S02]  /*2cc0*/  IMAD.MOV.U32 R4, RZ, RZ, R78 ;  /* 0x000000ffff047224 */ /* 0x000fe400078e004e */
[----:B------:R-:W-:Y:S01]  /*2cd0*/  IMAD.MOV.U32 R5, RZ, RZ, R76 ;  /* 0x000000ffff057224 */ /* 0x000fe200078e004c */
[----:B------:R-:W-:Y:S02]  /*2ce0*/  FSEL R93, R2, R11, P0 ;  /* 0x0000000b025d7208 */ /* 0x000fe40000000000 */
[----:B------:R-:W-:Y:S01]  /*2cf0*/  DMUL R68, R14, R12 ;  /* 0x0000000c0e447228 */ /* 0x000fe20000000000 */
[----:B------:R-:W-:Y:S01]  /*2d00*/  @P1 LOP3.LUT R93, R11, 0x80000, RZ, 0xfc, !PT ;  /* 0x000800000b5d1812 */ /* 0x000fe200078efcff */
[----:B------:R-:W-:Y:S01]  /*2d10*/  VIADD R67, R13, 0xfff00000 ;  /* 0xfff000000d437836 */ /* 0x000fe20000000000 */
[----:B------:R-:W-:Y:S01]  /*2d20*/  SEL R92, R4, R5, P0 ;  /* 0x00000005045c7207 */ /* 0x000fe20000000000 */
[----:B------:R-:W-:Y:S01]  /*2d30*/  IMAD.MOV.U32 R66, RZ, RZ, R12 ;  /* 0x000000ffff427224 */ /* 0x000fe200078e000c */
[----:B------:R-:W-:-:S03]  /*2d40*/  ISETP.GE.U32.AND P0, PT, R70, 0x7ca00000, PT ;  /* 0x7ca000004600780c */ /* 0x000fc60003f06070 */
[----:B------:R-:W-:-:S08]  /*2d50*/  DFMA R16, R68, -R68, R14 ;  /* 0x800000444410722b */ /* 0x000fd0000000000e */
[----:B------:R-:W-:Y:S02]  /*2d60*/  DFMA R4, R16, R66, R68 ;  /* 0x000000421004722b */ /* 0x000fe40000000044 */
[----:B--2---:R-:W-:-:S08]  /*2d70*/  DMUL R2, R6, UR8 ;  /* 0x0000000806027c28 */ /* 0x004fd00008000000 */
[----:B------:R-:W-:Y:S01]  /*2d80*/  DMUL R94, R90, R2 ;  /* 0x000000025a5e7228 */ /* 0x000fe20000000000 */
[----:B------:R-:W-:Y:S10]  /*2d90*/  @!P0 BRA `(.L_x_114) ;  /* 0x0000000000148947 */ /* 0x000ff40003800000 */
[----:B------:R-:W-:Y:S01]  /*2da0*/  IMAD.MOV.U32 R66, RZ, RZ, R12 ;  /* 0x000000ffff427224 */ /* 0x000fe200078e000c */
[----:B------:R-:W-:-:S07]  /*2db0*/  MOV R12, 0x2dd0 ;  /* 0x00002dd0000c7802 */ /* 0x000fce0000000f00 */
[----:B-----5:R-:W-:Y:S05]  /*2dc0*/  CALL.REL.NOINC `($__internal_5_$__cuda_sm20_dsqrt_rn_f64_mediumpath_v1) ;  /* 0x0000002400bc7944 */ /* 0x020fea0003c00000 */
[----:B------:R-:W-:Y:S02]  /*2dd0*/  IMAD.MOV.U32 R4, RZ, RZ, R16 ;  /* 0x000000ffff047224 */ /* 0x000fe400078e0010 */
[----:B------:R-:W-:-:S07]  /*2de0*/  IMAD.MOV.U32 R5, RZ, RZ, R17 ;  /* 0x000000ffff057224 */ /* 0x000fce00078e0011 */
.L_x_114:
[----:B------:R-:W-:Y:S05]  /*2df0*/  BSYNC.RECONVERGENT B1 ;  /* 0x0000000000017941 */ /* 0x000fea0003800200 */
.L_x_113:
[----:B------:R-:W-:Y:S01]  /*2e00*/  DMUL R14, R36, R92 ;  /* 0x0000005c240e7228 */ /* 0x000fe20000000000 */
[----:B------:R-:W-:Y:S01]  /*2e10*/  IMAD.MOV.U32 R12, RZ, RZ, 0x0 ;  /* 0x00000000ff0c7424 */ /* 0x000fe200078e00ff */
[----:B------:R-:W-:Y:S01]  /*2e20*/  DMUL R94, R94, R4 ;  /* 0x000000045e5e7228 */ /* 0x000fe20000000000 */
[----:B------:R-:W-:Y:S01]  /*2e30*/  IMAD.MOV.U32 R13, RZ, RZ, 0x3fd80000 ;  /* 0x3fd80000ff0d7424 */ /* 0x000fe200078e00ff */
[----:B------:R-:W-:Y:S01]  /*2e40*/  BSSY.RECONVERGENT B1, `(.L_x_115) ;  /* 0x0000015000017945 */ /* 0x000fe20003800200 */
[----:B------:R-:W-:Y:S01]  /*2e50*/  DMUL R2, R92, R2 ;  /* 0x000000025c027228 */ /* 0x000fe20000000000 */
        /* <DEDUP_REMOVED lines=15> */
[----:B------:R-:W-:-:S07]  /*2f50*/  MOV R12, 0x2f70 ;  /* 0x00002f70000c7802 */ /* 0x000fce0000000f00 */
[----:B-----5:R-:W-:Y:S05]  /*2f60*/  CALL.REL.NOINC `($__internal_5_$__cuda_sm20_dsqrt_rn_f64_mediumpath_v1) ;  /* 0x0000002400547944 */ /* 0x020fea0003c00000 */
[----:B------:R-:W-:Y:S02]  /*2f70*/  IMAD.MOV.U32 R4, RZ, RZ, R16 ;  /* 0x000000ffff047224 */ /* 0x000fe400078e0010 */
[----:B------:R-:W-:-:S07]  /*2f80*/  IMAD.MOV.U32 R5, RZ, RZ, R17 ;  /* 0x000000ffff057224 */ /* 0x000fce00078e0011 */
.L_x_116:
[----:B------:R-:W-:Y:S05]  /*2f90*/  BSYNC.RECONVERGENT B1 ;  /* 0x0000000000017941 */ /* 0x000fea0003800200 */
.L_x_115:
[----:B------:R-:W-:Y:S01]  /*2fa0*/  UMOV UR8, 0xe48e0530 ;  /* 0xe48e053000087882 */ /* 0x000fe20000000000 */
[----:B------:R-:W-:Y:S01]  /*2fb0*/  UMOV UR9, 0x2b2bff2e ;  /* 0x2b2bff2e00097882 */ /* 0x000fe20000000000 */
[----:B------:R-:W-:Y:S01]  /*2fc0*/  IMAD.MOV.U32 R6, RZ, RZ, R95 ;  /* 0x000000ffff067224 */ /* 0x000fe200078e005f */
[----:B------:R-:W-:Y:S01]  /*2fd0*/  DSETP.MAX.AND P0, P1, R94, UR8, PT ;  /* 0x000000085e007e2a */ /* 0x000fe2000b90f000 */
[----:B------:R-:W-:Y:S01]  /*2fe0*/  UMOV UR5, UR9 ;  /* 0x0000000900057c82 */ /* 0x000fe20008000000 */
[----:B------:R-:W-:Y:S01]  /*2ff0*/  DMUL R66, R2, R4 ;  /* 0x0000000402427228 */ /* 0x000fe20000000000 */
[----:B------:R-:W-:Y:S01]  /*3000*/  IMAD.U32 R7, RZ, RZ, UR5 ;  /* 0x00000005ff077e24 */ /* 0x000fe2000f8e00ff */
[----:B------:R-:W-:Y:S02]  /*3010*/  BSSY.RECONVERGENT B2, `(.L_x_117) ;  /* 0x0000018000027945 */ /* 0x000fe40003800200 */
[----:B------:R-:W-:Y:S01]  /*3020*/  FSEL R69, R6, UR5, P0 ;  /* 0x0000000506457c08 */ /* 0x000fe20008000000 */
[----:B------:R-:W-:-:S05]  /*3030*/  IMAD.MOV.U32 R6, RZ, RZ, R94 ;  /* 0x000000ffff067224 */ /* 0x000fca00078e005e */
[----:B------:R-:W-:Y:S01]  /*3040*/  SEL R68, R6, UR8, P0 ;  /* 0x0000000806447c07 */ /* 0x000fe20008000000 */
[----:B------:R-:W-:Y:S01]  /*3050*/  IMAD.MOV.U32 R6, RZ, RZ, 0x1 ;  /* 0x00000001ff067424 */ /* 0x000fe200078e00ff */
[----:B------:R-:W-:Y:S02]  /*3060*/  @P1 LOP3.LUT R69, R7, 0x80000, RZ, 0xfc, !PT ;  /* 0x0008000007451812 */ /* 0x000fe400078efcff */
[----:B------:R-:W-:Y:S02]  /*3070*/  FSETP.GEU.AND P1, PT, |R67|, 6.5827683646048100446e-37, PT ;  /* 0x036000004300780b */ /* 0x000fe40003f2e200 */
[----:B------:R-:W0:Y:S02]  /*3080*/  MUFU.RCP64H R7, R69 ;  /* 0x0000004500077308 */ /* 0x000e240000001800 */
        /* <DEDUP_REMOVED lines=13> */
[----:B-----5:R-:W-:Y:S05]  /*3160*/  CALL.REL.NOINC `($__internal_4_$__cuda_sm20_div_rn_f64_full) ;  /* 0x0000001c006c7944 */ /* 0x020fea0003c00000 */
[----:B------:R-:W-:Y:S02]  /*3170*/  IMAD.MOV.U32 R2, RZ, RZ, R16 ;  /* 0x000000ffff027224 */ /* 0x000fe400078e0010 */
[----:B------:R-:W-:-:S07]  /*3180*/  IMAD.MOV.U32 R3, RZ, RZ, R17 ;  /* 0x000000ffff037224 */ /* 0x000fce00078e0011 */
.L_x_118:
[----:B------:R-:W-:Y:S05]  /*3190*/  BSYNC.RECONVERGENT B2 ;  /* 0x0000000000027941 */ /* 0x000fea0003800200 */
.L_x_117:
[----:B------:R-:W-:Y:S01]  /*31a0*/  UMOV UR8, 0xe48e0530 ;  /* 0xe48e053000087882 */ /* 0x000fe20000000000 */
[----:B------:R-:W-:Y:S01]  /*31b0*/  UMOV UR9, 0x2b2bff2e ;  /* 0x2b2bff2e00097882 */ /* 0x000fe20000000000 */
[----:B------:R-:W-:Y:S01]  /*31c0*/  IMAD.MOV.U32 R4, RZ, RZ, R91 ;  /* 0x000000ffff047224 */ /* 0x000fe200078e005b */
[----:B------:R-:W-:Y:S01]  /*31d0*/  DSETP.MAX.AND P0, P1, R90, UR8, PT ;  /* 0x000000085a007e2a */ /* 0x000fe2000b90f000 */
[----:B------:R-:W-:Y:S01]  /*31e0*/  UMOV UR5, UR9 ;  /* 0x0000000900057c82 */ /* 0x000fe20008000000 */
[----:B------:R-:W-:Y:S01]  /*31f0*/  BSSY.RECONVERGENT B2, `(.L_x_119) ;  /* 0x000001b000027945 */ /* 0x000fe20003800200 */
[----:B------:R-:W-:-:S03]  /*3200*/  IMAD.U32 R5, RZ, RZ, UR5 ;  /* 0x00000005ff057e24 */ /* 0x000fc6000f8e00ff */
        /* <DEDUP_REMOVED lines=22> */
[----:B-----5:R-:W-:Y:S05]  /*3370*/  CALL.REL.NOINC `($__internal_4_$__cuda_sm20_div_rn_f64_full) ;  /* 0x0000001800e87944 */ /* 0x020fea0003c00000 */
[----:B------:R-:W-:Y:S02]  /*3380*/  IMAD.MOV.U32 R4, RZ, RZ, R16 ;  /* 0x000000ffff047224 */ /* 0x000fe400078e0010 */
[----:B------:R-:W-:-:S07]  /*3390*/  IMAD.MOV.U32 R5, RZ, RZ, R17 ;  /* 0x000000ffff057224 */ /* 0x000fce00078e0011 */
.L_x_120:
[----:B------:R-:W-:Y:S05]  /*33a0*/  BSYNC.RECONVERGENT B2 ;  /* 0x0000000000027941 */ /* 0x000fea0003800200 */
.L_x_119:
        /* <DEDUP_REMOVED lines=32> */
.L_x_122:
[----:B------:R-:W-:Y:S05]  /*35b0*/  BSYNC.RECONVERGENT B2 ;  /* 0x0000000000027941 */ /* 0x000fea0003800200 */
.L_x_121:
[----:B------:R-:W-:Y:S01]  /*35c0*/  DADD R2, -R2, 1 ;  /* 0x3ff0000002027429 */ /* 0x000fe20000000100 */
[----:B------:R-:W-:Y:S07]  /*35d0*/  BSSY.RECONVERGENT B1, `(.L_x_123) ;  /* 0x000000a000017945 */ /* 0x000fee0003800200 */
[----:B------:R-:W-:-:S14]  /*35e0*/  DSETP.NEU.AND P0, PT, R2, RZ, PT ;  /* 0x000000ff0200722a */ /* 0x000fdc0003f0d000 */
[----:B------:R-:W-:Y:S01]  /*35f0*/  @!P0 CS2R R12, SRZ ;  /* 0x00000000000c8805 */ /* 0x000fe2000001ff00 */
[----:B------:R-:W-:Y:S06]  /*3600*/  @!P0 BRA `(.L_x_124) ;  /* 0x0000000000188947 */ /* 0x000fec0003800000 */
[----:B------:R-:W-:Y:S01]  /*3610*/  DADD R70, -RZ, |R2| ;  /* 0x00000000ff467229 */ /* 0x000fe20000000502 */
[----:B------:R-:W-:-:S10]  /*3620*/  MOV R12, 0x3640 ;  /* 0x00003640000c7802 */ /* 0x000fd40000000f00 */
[----:B-----5:R-:W-:Y:S05]  /*3630*/  CALL.REL.NOINC `($_Z25_cuda_compute_fluxes_loopPdS_S_S_S_S_S_S_S_S_S_S_S_S_S_S_S_S_S_S_S_PlS0_S0_S0_S0_S_S0_S_lllddld$__internal_accurate_pow) ;  /* 0x00000020003c7944 */ /* 0x020fea0003c00000 */
[----:B------:R-:W-:-:S04]  /*3640*/  ISETP.GE.AND P0, PT, R3, RZ, PT ;  /* 0x000000ff0300720c */ /* 0x000fc80003f06270 */
[----:B------:R-:W-:Y:S02]  /*3650*/  FSEL R12, R11, RZ, P0 ;  /* 0x000000ff0b0c7208 */ /* 0x000fe40000000000 */
[----:B------:R-:W-:-:S07]  /*3660*/  FSEL R13, R14, -QNAN , P0 ;  /* 0xfff800000e0d7808 */ /* 0x000fce0000000000 */
.L_x_124:
[----:B------:R-:W-:Y:S05]  /*3670*/  BSYNC.RECONVERGENT B1 ;  /* 0x0000000000017941 */ /* 0x000fea0003800200 */
.L_x_123:
[----:B------:R-:W-:Y:S01]  /*3680*/  IMAD.MOV.U32 R16, RZ, RZ, 0xa3d70a4 ;  /* 0x0a3d70a4ff107424 */ /* 0x000fe200078e00ff */
[----:B------:R-:W-:Y:S01]  /*3690*/  BSSY.RECONVERGENT B1, `(.L_x_125) ;  /* 0x000000d000017945 */ /* 0x000fe20003800200 */
[----:B------:R-:W-:Y:S01]  /*36a0*/  IMAD.MOV.U32 R17, RZ, RZ, 0x3fd8a3d7 ;  /* 0x3fd8a3d7ff117424 */ /* 0x000fe200078e00ff */
[----:B------:R-:W-:-:S05]  /*36b0*/  DSETP.NEU.AND P1, PT, R2, 1, PT ;  /* 0x3ff000000200742a */ /* 0x000fca0003f2d000 */
[----:B------:R-:W-:-:S10]  /*36c0*/  DADD R14, R2, R16 ;  /* 0x00000000020e7229 */ /* 0x000fd40000000010 */
[----:B------:R-:W-:-:S04]  /*36d0*/  LOP3.LUT R14, R15, 0x7ff00000, RZ, 0xc0, !PT ;  /* 0x7ff000000f0e7812 */ /* 0x000fc800078ec0ff */
[----:B------:R-:W-:-:S13]  /*36e0*/  ISETP.NE.AND P0, PT, R14, 0x7ff00000, PT ;  /* 0x7ff000000e00780c */ /* 0x000fda0003f05270 */
[----:B------:R-:W-:Y:S05]  /*36f0*/  @P0 BRA `(.L_x_126) ;  /* 0x0000000000180947 */ /* 0x000fea0003800000 */
[----:B------:R-:W-:-:S14]  /*3700*/  DSETP.NAN.AND P0, PT, R2, R2, PT ;  /* 0x000000020200722a */ /* 0x000fdc0003f08000 */
[----:B------:R-:W-:Y:S01]  /*3710*/  @P0 DADD R12, R2, R16 ;  /* 0x00000000020c0229 */ /* 0x000fe20000000010 */
[----:B------:R-:W-:Y:S10]  /*3720*/  @P0 BRA `(.L_x_126) ;  /* 0x00000000000c0947 */ /* 0x000ff40003800000 */
[----:B------:R-:W-:-:S14]  /*3730*/  DSETP.NEU.AND P0, PT, |R2|, +INF , PT ;  /* 0x7ff000000200742a */ /* 0x000fdc0003f0d200 */
[----:B------:R-:W-:Y:S02]  /*3740*/  @!P0 IMAD.MOV.U32 R12, RZ, RZ, 0x0 ;  /* 0x00000000ff0c8424 */ /* 0x000fe400078e00ff */
[----:B------:R-:W-:-:S07]  /*3750*/  @!P0 IMAD.MOV.U32 R13, RZ, RZ, 0x7ff00000 ;  /* 0x7ff00000ff0d8424 */ /* 0x000fce00078e00ff */
.L_x_126:
[----:B------:R-:W-:Y:S05]  /*3760*/  BSYNC.RECONVERGENT B1 ;  /* 0x0000000000017941 */ /* 0x000fea0003800200 */
.L_x_125:
[----:B------:R-:W-:Y:S01]  /*3770*/  FSEL R2, R12, RZ, P1 ;  /* 0x000000ff0c027208 */ /* 0x000fe20000800000 */
[----:B-----5:R-:W-:Y:S01]  /*3780*/  DSETP.GEU.AND P0, PT, R4, R84, PT ;  /* 0x000000540400722a */ /* 0x020fe20003f0e000 */
[----:B------:R-:W-:Y:S01]  /*3790*/  FSEL R3, R13, 1.875, P1 ;  /* 0x3ff000000d037808 */ /* 0x000fe20000800000 */
[----:B------:R-:W-:Y:S01]  /*37a0*/  DSETP.GT.AND P1, PT, R76, R78, PT ;  /* 0x0000004e4c00722a */ /* 0x000fe20003f24000 */
[----:B------:R-:W-:Y:S03]  /*37b0*/  BSSY.RECONVERGENT B2, `(.L_x_127) ;  /* 0x0000083000027945 */ /* 0x000fe60003800200 */
[----:B------:R-:W-:Y:S02]  /*37c0*/  DSETP.GEU.OR P0, PT, R6, R88, P0 ;  /* 0x000000580600722a */ /* 0x000fe4000070e400 */
[----:B------:R-:W-:-:S08]  /*37d0*/  DMUL R94, R94, R2 ;  /* 0x000000025e5e7228 */ /* 0x000fd00000000000 */
[----:B------:R-:W-:-:S10]  /*37e0*/  DADD R2, -RZ, -R94 ;  /* 0x00000000ff027229 */ /* 0x000fd4000000095e */
[----:B------:R-:W-:Y:S02]  /*37f0*/  FSEL R2, R2, R94, P1 ;  /* 0x0000005e02027208 */ /* 0x000fe40000800000 */
[----:B------:R-:W-:Y:S01]  /*3800*/  FSEL R3, R3, R95, P1 ;  /* 0x0000005f03037208 */ /* 0x000fe20000800000 */
[----:B------:R-:W-:Y:S06]  /*3810*/  @P0 BRA `(.L_x_128) ;  /* 0x0000000400f00947 */ /* 0x000fec0003800000 */
[C---:B------:R-:W-:Y:S01]  /*3820*/  DADD R68, -R82.reuse, R84 ;  /* 0x0000000052447229 */ /* 0x040fe20000000154 */
[----:B------:R-:W-:Y:S01]  /*3830*/  IMAD.MOV.U32 R12, RZ, RZ, 0x1 ;  /* 0x00000001ff0c7424 */ /* 0x000fe200078e00ff */
[----:B------:R-:W-:Y:S01]  /*3840*/  DADD R4, -R82, R4 ;  /* 0x0000000052047229 */ /* 0x000fe20000000104 */
[----:B------:R-:W-:Y:S01]  /*3850*/  IMAD.MOV.U32 R66, RZ, RZ, RZ ;  /* 0x000000ffff427224 */ /* 0x000fe200078e00ff */
[----:B------:R-:W-:Y:S02]  /*3860*/  BSSY.RECONVERGENT B3, `(.L_x_129) ;  /* 0x0000018000037945 */ /* 0x000fe40003800200 */
[----:B------:R-:W0:Y:S04]  /*3870*/  MUFU.RCP64H R13, R69 ;  /* 0x00000045000d7308 */ /* 0x000e280000001800 */
[----:B------:R-:W-:-:S02]  /*3880*/  DSETP.MAX.AND P0, P1, RZ, R4, PT ;  /* 0x00000004ff00722a */ /* 0x000fc4000390f000 */
[----:B------:R-:W-:Y:S02]  /*3890*/  IMAD.MOV.U32 R67, RZ, RZ, R4 ;  /* 0x000000ffff437224 */ /* 0x000fe400078e0004 */
[----:B------:R-:W-:-:S03]  /*38a0*/  IMAD.MOV.U32 R4, RZ, RZ, RZ ;  /* 0x000000ffff047224 */ /* 0x000fc600078e00ff */
[----:B------:R-:W-:Y:S02]  /*38b0*/  SEL R66, R66, R67, P0 ;  /* 0x0000004342427207 */ /* 0x000fe40000000000 */
[----:B------:R-:W-:Y:S01]  /*38c0*/  FSEL R11, R4, R5, P0 ;  /* 0x00000005040b7208 */ /* 0x000fe20000000000 */
[----:B0-----:R-:W-:-:S04]  /*38d0*/  DFMA R14, -R68, R12, 1 ;  /* 0x3ff00000440e742b */ /* 0x001fc8000000010c */
[----:B------:R-:W-:-:S05]  /*38e0*/  @P1 LOP3.LUT R11, R5, 0x80000, RZ, 0xfc, !PT ;  /* 0x00080000050b1812 */ /* 0x000fca00078efcff */
[----:B------:R-:W-:Y:S01]  /*38f0*/  IMAD.MOV.U32 R67, RZ, RZ, R11 ;  /* 0x000000ffff437224 */ /* 0x000fe200078e000b */
[----:B------:R-:W-:-:S04]  /*3900*/  DFMA R14, R14, R14, R14 ;  /* 0x0000000e0e0e722b */ /* 0x000fc8000000000e */
[----:B------:R-:W-:-:S04]  /*3910*/  FSETP.GEU.AND P1, PT, |R67|, 6.5827683646048100446e-37, PT ;  /* 0x036000004300780b */ /* 0x000fc80003f2e200 */
        /* <DEDUP_REMOVED lines=12> */
.L_x_130:
[----:B------:R-:W-:Y:S05]  /*39e0*/  BSYNC.RECONVERGENT B3 ;  /* 0x0000000000037941 */ /* 0x000fea0003800200 */
.L_x_129:
[C---:B------:R-:W-:Y:S01]  /*39f0*/  DADD R68, -R86.reuse, R88 ;  /* 0x0000000056447229 */ /* 0x040fe20000000158 */
[----:B------:R-:W-:Y:S01]  /*3a00*/  IMAD.MOV.U32 R4, RZ, RZ, 0x1 ;  /* 0x00000001ff047424 */ /* 0x000fe200078e00ff */
[----:B------:R-:W-:Y:S01]  /*3a10*/  DADD R6, -R86, R6 ;  /* 0x0000000056067229 */ /* 0x000fe20000000106 */
[----:B------:R-:W-:Y:S01]  /*3a20*/  IMAD.MOV.U32 R66, RZ, RZ, RZ ;  /* 0x000000ffff427224 */ /* 0x000fe200078e00ff */
[----:B------:R-:W-:Y:S01]  /*3a30*/  DSETP.MIN.AND P2, P3, R16, 1, PT ;  /* 0x3ff000001000742a */ /* 0x000fe20003b40000 */
[----:B------:R-:W-:Y:S01]  /*3a40*/  BSSY.RECONVERGENT B3, `(.L_x_131) ;  /* 0x000001f000037945 */ /* 0x000fe20003800200 */
        /* <DEDUP_REMOVED lines=16> */
[----:B------:R-:W-:Y:S01]  /*3b50*/  DFMA R6, R4, R12, R6 ;  /* 0x0000000c0406722b */ /* 0x000fe20000000006 */
[----:B------:R-:W-:Y:S02]  /*3b60*/  IMAD.MOV.U32 R4, RZ, RZ, R17 ;  /* 0x000000ffff047224 */ /* 0x000fe400078e0011 */
[----:B------:R-:W-:-:S03]  /*3b70*/  IMAD.MOV.U32 R12, RZ, RZ, 0x80000 ;  /* 0x00080000ff0c7424 */ /* 0x000fc600078e00ff */
[----:B------:R-:W-:Y:S02]  /*3b80*/  FSEL R5, R4, 1.875, P2 ;  /* 0x3ff0000004057808 */ /* 0x000fe40001000000 */
[----:B------:R-:W-:Y:S02]  /*3b90*/  @P3 LOP3.LUT R5, R12, 0x3ff00000, RZ, 0xfc, !PT ;  /* 0x3ff000000c053812 */ /* 0x000fe400078efcff */
[----:B------:R-:W-:Y:S01]  /*3ba0*/  FFMA R11, RZ, R69, R7 ;  /* 0x00000045ff0b7223 */ /* 0x000fe20000000007 */
[----:B------:R-:W-:-:S04]  /*3bb0*/  SEL R4, R16, RZ, P2 ;  /* 0x000000ff10047207 */ /* 0x000fc80001000000 */
[----:B------:R-:W-:-:S13]  /*3bc0*/  FSETP.GT.AND P0, PT, |R11|, 1.469367938527859385e-39, PT ;  /* 0x001000000b00780b */ /* 0x000fda0003f04200 */
[----:B------:R-:W-:Y:S05]  /*3bd0*/  @P0 BRA P1, `(.L_x_132) ;  /* 0x0000000000140947 */ /* 0x000fea0000800000 */
[----:B------:R-:W-:Y:S01]  /*3be0*/  IMAD.MOV.U32 R70, RZ, RZ, R68 ;  /* 0x000000ffff467224 */ /* 0x000fe200078e0044 */
[----:B------:R-:W-:-:S07]  /*3bf0*/  MOV R12, 0x3c10 ;  /* 0x00003c10000c7802 */ /* 0x000fce0000000f00 */
[----:B------:R-:W-:Y:S05]  /*3c00*/  CALL.REL.NOINC `($__internal_4_$__cuda_sm20_div_rn_f64_full) ;  /* 0x0000001000c47944 */ /* 0x000fea0003c00000 */
[----:B------:R-:W-:Y:S02]  /*3c10*/  IMAD.MOV.U32 R6, RZ, RZ, R16 ;  /* 0x000000ffff067224 */ /* 0x000fe400078e0010 */
[----:B------:R-:W-:-:S07]  /*3c20*/  IMAD.MOV.U32 R7, RZ, RZ, R17 ;  /* 0x000000ffff077224 */ /* 0x000fce00078e0011 */
.L_x_132:
[----:B------:R-:W-:Y:S05]  /*3c30*/  BSYNC.RECONVERGENT B3 ;  /* 0x0000000000037941 */ /* 0x000fea0003800200 */
.L_x_131:
[----:B------:R-:W0:Y:S01]  /*3c40*/  MUFU.RCP64H R17, R61 ;  /* 0x0000003d00117308 */ /* 0x000e220000001800 */
[----:B------:R-:W-:Y:S01]  /*3c50*/  DSETP.MIN.AND P0, P1, R6, 1, PT ;  /* 0x3ff000000600742a */ /* 0x000fe20003900000 */
[----:B------:R-:W-:Y:S01]  /*3c60*/  IMAD.MOV.U32 R16, RZ, RZ, 0x1 ;  /* 0x00000001ff107424 */ /* 0x000fe200078e00ff */
[----:B------:R-:W-:Y:S01]  /*3c70*/  DADD R12, -R4, 1 ;  /* 0x3ff00000040c7429 */ /* 0x000fe20000000100 */
[----:B------:R-:W-:Y:S01]  /*3c80*/  IMAD.MOV.U32 R11, RZ, RZ, R7 ;  /* 0x000000ffff0b7224 */ /* 0x000fe200078e0007 */
[C---:B------:R-:W-:Y:S01]  /*3c90*/  DMUL R14, R60.reuse, R4 ;  /* 0x000000043c0e7228 */ /* 0x040fe20000000000 */
[----:B------:R-:W-:Y:S01]  /*3ca0*/  IMAD.MOV.U32 R68, RZ, RZ, 0x80000 ;  /* 0x00080000ff447424 */ /* 0x000fe200078e00ff */
[----:B------:R-:W-:Y:S01]  /*3cb0*/  SEL R4, R6, RZ, P0 ;  /* 0x000000ff06047207 */ /* 0x000fe20000000000 */
[----:B------:R-:W-:Y:S01]  /*3cc0*/  UMOV UR8, 0xe48e0530 ;  /* 0xe48e053000087882 */ /* 0x000fe20000000000 */
[----:B------:R-:W-:Y:S01]  /*3cd0*/  FSEL R11, R11, 1.875, P0 ;  /* 0x3ff000000b0b7808 */ /* 0x000fe20000000000 */
[----:B------:R-:W-:Y:S01]  /*3ce0*/  UMOV UR9, 0x2b2bff2e ;  /* 0x2b2bff2e00097882 */ /* 0x000fe20000000000 */
[----:B------:R-:W-:Y:S01]  /*3cf0*/  BSSY.RECONVERGENT B3, `(.L_x_133) ;  /* 0x000001a000037945 */ /* 0x000fe20003800200 */
[----:B------:R-:W-:-:S02]  /*3d00*/  DSETP.GT.AND P0, PT, |R60|, UR8, PT ;  /* 0x000000083c007e2a */ /* 0x000fc4000bf04200 */
[----:B------:R-:W-:Y:S01]  /*3d10*/  DFMA R2, R12, R2, R14 ;  /* 0x000000020c02722b */ /* 0x000fe2000000000e */
[----:B------:R-:W-:Y:S01]  /*3d20*/  @P1 LOP3.LUT R11, R68, 0x3ff00000, RZ, 0xfc, !PT ;  /* 0x3ff00000440b1812 */ /* 0x000fe200078efcff */
[----:B0-----:R-:W-:-:S04]  /*3d30*/  DFMA R66, -R60, R16, 1 ;  /* 0x3ff000003c42742b */ /* 0x001fc80000000110 */
[----:B------:R-:W-:-:S04]  /*3d40*/  IMAD.MOV.U32 R5, RZ, RZ, R11 ;  /* 0x000000ffff057224 */ /* 0x000fc800078e000b */
[----:B------:R-:W-:Y:S02]  /*3d50*/  DFMA R66, R66, R66, R66 ;  /* 0x000000424242722b */ /* 0x000fe40000000042 */
[----:B------:R-:W-:-:S06]  /*3d60*/  DADD R6, -R4, 1 ;  /* 0x3ff0000004067429 */ /* 0x000fcc0000000100 */
[----:B------:R-:W-:Y:S02]  /*3d70*/  DFMA R66, R16, R66, R16 ;  /* 0x000000421042722b */ /* 0x000fe40000000010 */
[----:B------:R-:W-:-:S06]  /*3d80*/  DMUL R2, R2, R6 ;  /* 0x0000000602027228 */ /* 0x000fcc0000000000 */
[C---:B------:R-:W-:Y:S02]  /*3d90*/  DFMA R6, -R60.reuse, R66, 1 ;  /* 0x3ff000003c06742b */ /* 0x040fe40000000142 */
[----:B------:R-:W-:-:S06]  /*3da0*/  DFMA R2, R60, R4, R2 ;  /* 0x000000043c02722b */ /* 0x000fcc0000000002 */
[----:B------:R-:W-:-:S04]  /*3db0*/  DFMA R6, R66, R6, R66 ;  /* 0x000000064206722b */ /* 0x000fc80000000042 */
[----:B------:R-:W-:-:S04]  /*3dc0*/  FSETP.GEU.AND P2, PT, |R3|, 6.5827683646048100446e-37, PT ;  /* 0x036000000300780b */ /* 0x000fc80003f4e200 */
        /* <DEDUP_REMOVED lines=11> */
[----:B------:R-:W-:Y:S05]  /*3e80*/  CALL.REL.NOINC `($__internal_4_$__cuda_sm20_div_rn_f64_full) ;  /* 0x0000001000247944 */ /* 0x000fea0003c00000 */
.L_x_134:
[----:B------:R-:W-:Y:S05]  /*3e90*/  BSYNC.RECONVERGENT B3 ;  /* 0x0000000000037941 */ /* 0x000fea0003800200 */
.L_x_133:
[----:B------:R-:W-:Y:S01]  /*3ea0*/  DSETP.MAX.AND P1, P2, RZ, R16, PT ;  /* 0x00000010ff00722a */ /* 0x000fe20003a2f000 */
[----:B------:R-:W-:Y:S02]  /*3eb0*/  IMAD.MOV.U32 R5, RZ, RZ, R17 ;  /* 0x000000ffff057224 */ /* 0x000fe400078e0011 */
[----:B------:R-:W-:Y:S02]  /*3ec0*/  IMAD.MOV.U32 R4, RZ, RZ, RZ ;  /* 0x000000ffff047224 */ /* 0x000fe400078e00ff */
[----:B------:R-:W-:Y:S02]  /*3ed0*/  IMAD.MOV.U32 R11, RZ, RZ, 0x80000 ;  /* 0x00080000ff0b7424 */ /* 0x000fe400078e00ff */
[----:B------:R-:W-:Y:S01]  /*3ee0*/  IMAD.MOV.U32 R60, RZ, RZ, R2 ;  /* 0x000000ffff3c7224 */ /* 0x000fe200078e0002 */
[C---:B------:R-:W-:Y:S01]  /*3ef0*/  FSEL R7, R4.reuse, R5, P1 ;  /* 0x0000000504077208 */ /* 0x040fe20000800000 */
[----:B------:R-:W-:Y:S01]  /*3f00*/  IMAD.MOV.U32 R61, RZ, RZ, R3 ;  /* 0x000000ffff3d7224 */ /* 0x000fe200078e0003 */
[----:B------:R-:W-:-:S04]  /*3f10*/  SEL R4, R4, R16, P1 ;  /* 0x0000001004047207 */ /* 0x000fc80000800000 */
[----:B------:R-:W-:-:S05]  /*3f20*/  @P2 LOP3.LUT R7, R5, 0x80000, RZ, 0xfc, !PT ;  /* 0x0008000005072812 */ /* 0x000fca00078efcff */
[----:B------:R-:W-:-:S04]  /*3f30*/  IMAD.MOV.U32 R5, RZ, RZ, R7 ;  /* 0x000000ffff057224 */ /* 0x000fc800078e0007 */
[----:B------:R-:W-:Y:S02]  /*3f40*/  IMAD.MOV.U32 R6, RZ, RZ, R5 ;  /* 0x000000ffff067224 */ /* 0x000fe400078e0005 */
[----:B------:R-:W-:-:S06]  /*3f50*/  DSETP.MIN.AND P1, P2, R4, 10, PT ;  /* 0x402400000400742a */ /* 0x000fcc0003a20000 */
[----:B------:R-:W-:Y:S02]  /*3f60*/  FSEL R7, R6, 2.5625, P1 ;  /* 0x4024000006077808 */ /* 0x000fe40000800000 */
[----:B------:R-:W-:-:S04]  /*3f70*/  SEL R4, R4, RZ, P1 ;  /* 0x000000ff04047207 */ /* 0x000fc80000800000 */
[----:B------:R-:W-:Y:S02]  /*3f80*/  FSEL R4, R4, RZ, P0 ;  /* 0x000000ff04047208 */ /* 0x000fe40000000000 */
[----:B------:R-:W-:-:S05]  /*3f90*/  @P2 LOP3.LUT R7, R11, 0x40240000, RZ, 0xfc, !PT ;  /* 0x402400000b072812 */ /* 0x000fca00078efcff */
[----:B------:R-:W-:-:S05]  /*3fa0*/  IMAD.MOV.U32 R5, RZ, RZ, R7 ;  /* 0x000000ffff057224 */ /* 0x000fca00078e0007 */
[----:B------:R-:W-:-:S06]  /*3fb0*/  FSEL R5, R5, RZ, P0 ;  /* 0x000000ff05057208 */ /* 0x000fcc0000000000 */
[-C--:B------:R-:W-:Y:S02]  /*3fc0*/  DMUL R58, R58, R4.reuse ;  /* 0x000000043a3a7228 */ /* 0x080fe40000000000 */
[----:B------:R-:W-:-:S11]  /*3fd0*/  DMUL R56, R56, R4 ;  /* 0x0000000438387228 */ /* 0x000fd60000000000 */
.L_x_128:
[----:B------:R-:W-:Y:S05]  /*3fe0*/  BSYNC.RECONVERGENT B2 ;  /* 0x0000000000027941 */ /* 0x000fea0003800200 */
.L_x_127:
[----:B------:R-:W-:-:S14]  /*3ff0*/  DSETP.NE.AND P0, PT, R60, RZ, PT ;  /* 0x000000ff3c00722a */ /* 0x000fdc0003f05000 */
[----:B------:R-:W-:Y:S05]  /*4000*/  @!P0 BRA `(.L_x_112) ;  /* 0x0000000000e48947 */ /* 0x000fea0003800000 */
[----:B------:R-:W-:Y:S01]  /*4010*/  DSETP.MAX.AND P0, P1, RZ, R80, PT ;  /* 0x00000050ff00722a */ /* 0x000fe2000390f000 */
[----:B------:R-:W-:Y:S01]  /*4020*/  IMAD.MOV.U32 R3, RZ, RZ, R81 ;  /* 0x000000ffff037224 */ /* 0x000fe200078e0051 */
[----:B------:R-:W-:Y:S01]  /*4030*/  BSSY.RECONVERGENT B1, `(.L_x_135) ;  /* 0x000001d000017945 */ /* 0x000fe20003800200 */
[----:B------:R-:W-:Y:S02]  /*4040*/  IMAD.MOV.U32 R2, RZ, RZ, RZ ;  /* 0x000000ffff027224 */ /* 0x000fe400078e00ff */
[----:B------:R-:W-:-:S03]  /*4050*/  IMAD.MOV.U32 R4, RZ, RZ, 0x0 ;  /* 0x00000000ff047424 */ /* 0x000fc600078e00ff */
[C---:B------:R-:W-:Y:S02]  /*4060*/  FSEL R5, R2.reuse, R3, P0 ;  /* 0x0000000302057208 */ /* 0x040fe40000000000 */
[----:B------:R-:W-:-:S04]  /*4070*/  SEL R2, R2, R80, P0 ;  /* 0x0000005002027207 */ /* 0x000fc80000000000 */
[----:B------:R-:W-:-:S05]  /*4080*/  @P1 LOP3.LUT R5, R3, 0x80000, RZ, 0xfc, !PT ;  /* 0x0008000003051812 */ /* 0x000fca00078efcff */
[----:B------:R-:W-:Y:S02]  /*4090*/  IMAD.MOV.U32 R3, RZ, RZ, R5 ;  /* 0x000000ffff037224 */ /* 0x000fe400078e0005 */
[----:B------:R-:W-:-:S04]  /*40a0*/  IMAD.MOV.U32 R5, RZ, RZ, 0x3fd80000 ;  /* 0x3fd80000ff057424 */ /* 0x000fc800078e00ff */
[----:B------:R-:W-:-:S08]  /*40b0*/  DADD R2, R90, R2 ;  /* 0x000000005a027229 */ /* 0x000fd00000000002 */
[----:B------:R-:W-:-:S06]  /*40c0*/  DMUL R14, R2, UR10 ;  /* 0x0000000a020e7c28 */ /* 0x000fcc0008000000 */
        /* <DEDUP_REMOVED lines=16> */
[----:B------:R-:W-:Y:S05]  /*41d0*/  CALL.REL.NOINC `($__internal_5_$__cuda_sm20_dsqrt_rn_f64_mediumpath_v1) ;  /* 0x0000001000b87944 */ /* 0x000fea0003c00000 */
[----:B------:R-:W-:Y:S02]  /*41e0*/  IMAD.MOV.U32 R62, RZ, RZ, R16 ;  /* 0x000000ffff3e7224 */ /* 0x000fe400078e0010 */
[----:B------:R-:W-:-:S07]  /*41f0*/  IMAD.MOV.U32 R63, RZ, RZ, R17 ;  /* 0x000000ffff3f7224 */ /* 0x000fce00078e0011 */
.L_x_136:
[----:B------:R-:W-:Y:S05]  /*4200*/  BSYNC.RECONVERGENT B1 ;  /* 0x0000000000017941 */ /* 0x000fea0003800200 */
.L_x_135:
[----:B------:R-:W-:Y:S01]  /*4210*/  UMOV UR8, 0x812dea11 ;  /* 0x812dea1100087882 */ /* 0x000fe20000000000 */
[----:B------:R-:W-:Y:S01]  /*4220*/  UMOV UR9, 0x3d719799 ;  /* 0x3d71979900097882 */ /* 0x000fe20000000000 */
[----:B------:R-:W-:Y:S01]  /*4230*/  IMAD.MOV.U32 R2, RZ, RZ, 0x1 ;  /* 0x00000001ff027424 */ /* 0x000fe200078e00ff */
[----:B------:R-:W-:Y:S01]  /*4240*/  DADD R68, R90, UR8 ;  /* 0x000000085a447e29 */ /* 0x000fe20008000000 */
[----:B------:R-:W-:Y:S01]  /*4250*/  FSETP.GEU.AND P1, PT, |R61|, 6.5827683646048100446e-37, PT ;  /* 0x036000003d00780b */ /* 0x000fe20003f2e200 */
[----:B------:R-:W-:Y:S04]  /*4260*/  BSSY.RECONVERGENT B2, `(.L_x_137) ;  /* 0x0000012000027945 */ /* 0x000fe80003800200 */
        /* <DEDUP_REMOVED lines=16> */
[----:B------:R-:W-:Y:S05]  /*4370*/  CALL.REL.NOINC `($__internal_4_$__cuda_sm20_div_rn_f64_full) ;  /* 0x0000000800e87944 */ /* 0x000fea0003c00000 */
.L_x_138:
[----:B------:R-:W-:Y:S05]  /*4380*/  BSYNC.RECONVERGENT B2 ;  /* 0x0000000000027941 */ /* 0x000fea0003800200 */
.L_x_137:
[----:B------:R-:W-:-:S11]  /*4390*/  DADD R62, |R16|, R62 ;  /* 0x00000000103e7229 */ /* 0x000fd6000000023e */
.L_x_112:
[----:B------:R-:W-:Y:S05]  /*43a0*/  BSYNC.RECONVERGENT B0 ;  /* 0x0000000000007941 */ /* 0x000fea0003800200 */
.L_x_111:
[----:B------:R-:W-:-:S04]  /*43b0*/  IADD3 R2, P0, PT, R8, UR56, RZ ;  /* 0x0000003808027c10 */ /* 0x000fc8000ff1e0ff */
[----:B------:R-:W-:-:S06]  /*43c0*/  IADD3.X R3, PT, PT, R9, UR57, RZ, P0, !PT ;  /* 0x0000003909037c10 */ /* 0x000fcc00087fe4ff */
[----:B------:R-:W2:Y:S01]  /*43d0*/  LDG.E.64 R2, desc[UR36][R2.64] ;  /* 0x0000002402027981 */ /* 0x000ea2000c1e1b00 */
[----:B------:R-:W-:Y:S01]  /*43e0*/  DMUL R4, R48, R48 ;  /* 0x0000003030047228 */ /* 0x000fe20000000000 */
[----:B------:R-:W-:Y:S01]  /*43f0*/  UISETP.NE.U32.AND UP0, UPT, UR38, URZ, UPT ;  /* 0x000000ff2600728c */ /* 0x000fe2000bf05070 */
[----:B------:R-:W-:Y:S01]  /*4400*/  DSETP.GT.AND P0, PT, R62, UR6, PT ;  /* 0x000000063e007e2a */ /* 0x000fe2000bf04000 */
[----:B------:R-:W-:Y:S01]  /*4410*/  ISETP.NE.U32.AND P1, PT, R22, 0x1, PT ;  /* 0x000000011600780c */ /* 0x000fe20003f25070 */
[----:B------:R-:W-:Y:S01]  /*4420*/  DADD R46, -R20, R46 ;  /* 0x00000000142e7229 */ /* 0x000fe2000000012e */
[----:B------:R-:W-:Y:S01]  /*4430*/  UISETP.NE.AND.EX UP0, UPT, UR39, URZ, UPT, UP0 ;  /* 0x000000ff2700728c */ /* 0x000fe2000bf05300 */
[----:B------:R-:W-:Y:S01]  /*4440*/  DADD R48, R18, R48 ;  /* 0x0000000012307229 */ /* 0x000fe20000000030 */
[----:B------:R-:W-:Y:S01]  /*4450*/  BSSY.RECONVERGENT B0, `(.L_x_139) ;  /* 0x0000031000007945 */ /* 0x000fe20003800200 */
[----:B------:R-:W-:Y:S01]  /*4460*/  ISETP.NE.OR.EX P0, PT, R23, RZ, !P0, P1 ;  /* 0x000000ff1700720c */ /* 0x000fe20004705710 */
[----:B------:R-:W-:-:S03]  /*4470*/  DFMA R4, R54, R54, -R4 ;  /* 0x000000363604722b */ /* 0x000fc60000000804 */
[----:B------:R-:W-:-:S05]  /*4480*/  PLOP3.LUT P0, PT, P0, PT, UP0, 0xea, 0xae ;  /* 0x0000000000ae781c */ /* 0x000fca000070fd0a */
[----:B------:R-:W-:-:S08]  /*4490*/  DFMA R4, -R48, R46, R4 ;  /* 0x0000002e3004722b */ /* 0x000fd00000000104 */
[----:B------:R-:W-:Y:S02]  /*44a0*/  DFMA R64, -R32, R4, R64 ;  /* 0x000000042040722b */ /* 0x000fe40000000140 */
[----:B--2---:R-:W-:Y:S01]  /*44b0*/  DMUL R60, R2, -R60 ;  /* 0x8000003c023c7228 */ /* 0x004fe20000000000 */
[----:B------:R-:W-:Y:S10]  /*44c0*/  @P0 BRA `(.L_x_140) ;  /* 0x0000000000a40947 */ /* 0x000ff40003800000 */
[----:B------:R-:W2:Y:S01]  /*44d0*/  LDG.E.64 R66, desc[UR36][R24.64] ;  /* 0x0000002418427981 */ /* 0x000ea2000c1e1b00 */
[----:B------:R-:W-:Y:S01]  /*44e0*/  DSETP.MAX.AND P0, P1, R62, UR6, PT ;  /* 0x000000063e007e2a */ /* 0x000fe2000b90f000 */
[----:B------:R-:W-:Y:S01]  /*44f0*/  UMOV UR5, UR7 ;  /* 0x0000000700057c82 */ /* 0x000fe20008000000 */
[----:B------:R-:W-:Y:S01]  /*4500*/  IMAD.MOV.U32 R4, RZ, RZ, R63 ;  /* 0x000000ffff047224 */ /* 0x000fe200078e003f */
[----:B------:R-:W-:Y:S01]  /*4510*/  BSSY.RECONVERGENT B2, `(.L_x_141) ;  /* 0x0000018000027945 */ /* 0x000fe20003800200 */
[----:B------:R-:W-:-:S03]  /*4520*/  IMAD.U32 R5, RZ, RZ, UR5 ;  /* 0x00000005ff057e24 */ /* 0x000fc6000f8e00ff */
[----:B------:R-:W-:Y:S01]  /*4530*/  FSEL R69, R4, UR5, P0 ;  /* 0x0000000504457c08 */ /* 0x000fe20008000000 */
[----:B------:R-:W-:Y:S01]  /*4540*/  IMAD.MOV.U32 R4, RZ, RZ, R62 ;  /* 0x000000ffff047224 */ /* 0x000fe200078e003e */
[----:B------:R-:W-:-:S04]  /*4550*/  UMOV UR5, UR6 ;  /* 0x0000000600057c82 */ /* 0x000fc80008000000 */
[----:B------:R-:W-:Y:S01]  /*4560*/  SEL R68, R4, UR5, P0 ;  /* 0x0000000504447c07 */ /* 0x000fe20008000000 */
[----:B------:R-:W-:Y:S01]  /*4570*/  IMAD.MOV.U32 R4, RZ, RZ, 0x1 ;  /* 0x00000001ff047424 */ /* 0x000fe200078e00ff */
[----:B------:R-:W-:-:S04]  /*4580*/  @P1 LOP3.LUT R69, R5, 0x80000, RZ, 0xfc, !PT ;  /* 0x0008000005451812 */ /* 0x000fc800078efcff */
[----:B------:R-:W0:Y:S02]  /*4590*/  MUFU.RCP64H R5, R69 ;  /* 0x0000004500057308 */ /* 0x000e240000001800 */
[----:B0-----:R-:W-:-:S08]  /*45a0*/  DFMA R6, -R68, R4, 1 ;  /* 0x3ff000004406742b */ /* 0x001fd00000000104 */
[----:B------:R-:W-:-:S08]  /*45b0*/  DFMA R6, R6, R6, R6 ;  /* 0x000000060606722b */ /* 0x000fd00000000006 */
[----:B------:R-:W-:-:S08]  /*45c0*/  DFMA R6, R4, R6, R4 ;  /* 0x000000060406722b */ /* 0x000fd00000000004 */
[----:B------:R-:W-:-:S08]  /*45d0*/  DFMA R4, -R68, R6, 1 ;  /* 0x3ff000004404742b */ /* 0x000fd00000000106 */
[----:B------:R-:W-:-:S08]  /*45e0*/  DFMA R4, R6, R4, R6 ;  /* 0x000000040604722b */ /* 0x000fd00000000006 */
[----:B--2---:R-:W-:Y:S01]  /*45f0*/  DMUL R16, R66, R4 ;  /* 0x0000000442107228 */ /* 0x004fe20000000000 */
[----:B------:R-:W-:-:S07]  /*4600*/  FSETP.GEU.AND P1, PT, |R67|, 6.5827683646048100446e-37, PT ;  /* 0x036000004300780b */ /* 0x000fce0003f2e200 */
        /* <DEDUP_REMOVED lines=8> */
.L_x_142:
[----:B------:R-:W-:Y:S05]  /*4690*/  BSYNC.RECONVERGENT B2 ;  /* 0x0000000000027941 */ /* 0x000fea0003800200 */
.L_x_141:
[----:B------:R-:W-:Y:S01]  /*46a0*/  DSETP.MIN.AND P0, P1, R26, R16, PT ;  /* 0x000000101a00722a */ /* 0x000fe20003900000 */
[----:B------:R-:W-:Y:S01]  /*46b0*/  IMAD.MOV.U32 R4, RZ, RZ, R27 ;  /* 0x000000ffff047224 */ /* 0x000fe200078e001b */
[----:B------:R-:W-:Y:S01]  /*46c0*/  DSETP.MAX.AND P2, P3, R28, R62, PT ;  /* 0x0000003e1c00722a */ /* 0x000fe20003b4f000 */
[----:B------:R-:W-:Y:S02]  /*46d0*/  IMAD.MOV.U32 R6, RZ, RZ, R29 ;  /* 0x000000ffff067224 */ /* 0x000fe400078e001d */
[----:B------:R-:W-:Y:S01]  /*46e0*/  IMAD.MOV.U32 R5, RZ, RZ, R16 ;  /* 0x000000ffff057224 */ /* 0x000fe200078e0010 */
[----:B------:R-:W-:Y:S01]  /*46f0*/  FSEL R27, R4, R17, P0 ;  /* 0x00000011041b7208 */ /* 0x000fe20000000000 */
[----:B------:R-:W-:Y:S01]  /*4700*/  IMAD.MOV.U32 R7, RZ, RZ, R62 ;  /* 0x000000ffff077224 */ /* 0x000fe200078e003e */
[----:B------:R-:W-:Y:S02]  /*4710*/  FSEL R29, R6, R63, P2 ;  /* 0x0000003f061d7208 */ /* 0x000fe40001000000 */
[----:B------:R-:W-:-:S02]  /*4720*/  SEL R26, R26, R5, P0 ;  /* 0x000000051a1a7207 */ /* 0x000fc40000000000 */
[----:B------:R-:W-:Y:S02]  /*4730*/  SEL R28, R28, R7, P2 ;  /* 0x000000071c1c7207 */ /* 0x000fe40001000000 */
[----:B------:R-:W-:Y:S02]  /*4740*/  @P1 LOP3.LUT R27, R17, 0x80000, RZ, 0xfc, !PT ;  /* 0x00080000111b1812 */ /* 0x000fe400078efcff */
[----:B------:R-:W-:-:S07]  /*4750*/  @P3 LOP3.LUT R29, R63, 0x80000, RZ, 0xfc, !PT ;  /* 0x000800003f1d3812 */ /* 0x000fce00078efcff */
.L_x_140:
[----:B------:R-:W-:Y:S05]  /*4760*/  BSYNC.RECONVERGENT B0 ;  /* 0x0000000000007941 */ /* 0x000fea0003800200 */
.L_x_139:
[----:B------:R-:W-:-:S13]  /*4770*/  ISETP.GE.AND P2, PT, R45, RZ, PT ;  /* 0x000000ff2d00720c */ /* 0x000fda0003f46270 */
[----:B------:R-:W0:Y:S02]  /*4780*/  @P2 LDC.64 R4, c[0x0][0x428] ;  /* 0x00010a00ff042b82 */ /* 0x000e240000000a00 */
[----:B0-----:R-:W-:-:S04]  /*4790*/  @P2 LEA R4, P0, R44, R4, 0x3 ;  /* 0x000000042c042211 */ /* 0x001fc800078018ff */
[----:B------:R-:W-:-:S06]  /*47a0*/  @P2 LEA.HI.X R5, R44, R5, R45, 0x3, P0 ;  /* 0x000000052c052211 */ /* 0x000fcc00000f1c2d */
[----:B------:R-:W2:Y:S01]  /*47b0*/  @P2 LDG.E.64 R4, desc[UR36][R4.64] ;  /* 0x0000002404042981 */ /* 0x000ea2000c1e1b00 */
[----:B------:R-:W-:Y:S01]  /*47c0*/  ISETP.NE.U32.AND P1, PT, R22, 0x1, PT ;  /* 0x000000011600780c */ /* 0x000fe20003f25070 */
[----:B------:R-:W-:Y:S01]  /*47d0*/  UIADD3 UR58, UP0, UPT, UR58, 0x10, URZ ;  /* 0x000000103a3a7890 */ /* 0x000fe2000ff1e0ff */
[----:B------:R-:W-:Y:S01]  /*47e0*/  SHF.R.U32.HI R44, RZ, 0x1f, R45 ;  /* 0x0000001fff2c7819 */ /* 0x000fe2000001162d */
[----:B------:R-:W-:Y:S01]  /*47f0*/  DADD R42, R60, R42 ;  /* 0x000000003c2a7229 */ /* 0x000fe2000000002a */
[----:B------:R-:W-:Y:S01]  /*4800*/  ISETP.NE.AND.EX P1, PT, R23, RZ, PT, P1 ;  /* 0x000000ff1700720c */ /* 0x000fe20003f25310 */
[----:B------:R-:W-:Y:S01]  /*4810*/  UIADD3.X UR4, UPT, UPT, URZ, UR4, URZ, UP0, !UPT ;  /* 0x00000004ff047290 */ /* 0x000fe200087fe4ff */
[C---:B------:R-:W-:Y:S01]  /*4820*/  DFMA R40, R2.reuse, -R58, R40 ;  /* 0x8000003a0228722b */ /* 0x040fe20000000028 */
[----:B------:R-:W-:Y:S01]  /*4830*/  UISETP.NE.U32.AND UP0, UPT, UR58, 0x38, UPT ;  /* 0x000000383a00788c */ /* 0x000fe2000bf05070 */
[C---:B------:R-:W-:Y:S02]  /*4840*/  DFMA R38, R2.reuse, -R56, R38 ;  /* 0x800000380226722b */ /* 0x040fe40000000026 */
[----:B------:R-:W-:Y:S01]  /*4850*/  DMUL R64, R2, R64 ;  /* 0x0000004002407228 */ /* 0x000fe20000000000 */
[----:B------:R-:W-:Y:S01]  /*4860*/  UISETP.NE.AND.EX UP0, UPT, UR4, URZ, UPT, UP0 ;  /* 0x000000ff0400728c */ /* 0x000fe2000bf05300 */
[----:B------:R-:W-:Y:S01]  /*4870*/  DADD R60, R60, R30 ;  /* 0x000000003c3c7229 */ /* 0x000fe2000000001e */
[----:B------:R-:W-:Y:S01]  /*4880*/  IMAD.MOV.U32 R2, RZ, RZ, RZ ;  /* 0x000000ffff027224 */ /* 0x000fe200078e00ff */
[----:B------:R-:W-:-:S04]  /*4890*/  SEL R3, R44, RZ, !P1 ;  /* 0x000000ff2c037207 */ /* 0x000fc80004800000 */
[-C--:B-----5:R-:W-:Y:S02]  /*48a0*/  DFMA R40, R50, -R64.reuse, R40 ;  /* 0x800000403228722b */ /* 0x0a0fe40000000028 */
[----:B------:R-:W-:Y:S01]  /*48b0*/  DFMA R38, R52, -R64, R38 ;  /* 0x800000403426722b */ /* 0x000fe20000000026 */
[----:B--2---:R-:W-:-:S04]  /*48c0*/  @P2 ISETP.EQ.U32.AND P0, PT, R4, RZ, PT ;  /* 0x000000ff0400220c */ /* 0x004fc80003f02070 */
[----:B------:R-:W-:Y:S02]  /*48d0*/  @P2 ISETP.EQ.AND.EX P0, PT, R5, RZ, !P1, P0 ;  /* 0x000000ff0500220c */ /* 0x000fe40004f02300 */
[----:B------:R-:W-:Y:S02]  /*48e0*/  IADD3 R8, P1, PT, R8, 0x8, RZ ;  /* 0x0000000808087810 */ /* 0x000fe40007f3e0ff */
[----:B------:R-:W-:-:S03]  /*48f0*/  @P2 SEL R2, RZ, 0x1, !P0 ;  /* 0x00000001ff022807 */ /* 0x000fc60004000000 */
[----:B------:R-:W-:Y:S01]  /*4900*/  IMAD.X R9, RZ, RZ, R9, P1 ;  /* 0x000000ffff097224 */ /* 0x000fe200008e0609 */
[----:B------:R-:W-:-:S04]  /*4910*/  LOP3.LUT P0, RZ, R2, R3, RZ, 0xfc, !PT ;  /* 0x0000000302ff7212 */ /* 0x000fc8000780fcff */
[----:B------:R-:W-:Y:S02]  /*4920*/  FSEL R30, R30, R60, !P0 ;  /* 0x0000003c1e1e7208 */ /* 0x000fe40004000000 */
[----:B------:R-:W-:Y:S01]  /*4930*/  FSEL R31, R31, R61, !P0 ;  /* 0x0000003d1f1f7208 */ /* 0x000fe20004000000 */
[----:B------:R-:W-:Y:S06]  /*4940*/  BRA.U UP0, `(.L_x_143) ;  /* 0xffffffb900a87547 */ /* 0x000fec000b83ffff */
[----:B------:R-:W0:Y:S01]  /*4950*/  LDCU.64 UR4, c[0x0][0x470] ;  /* 0x00008e00ff0477ac */ /* 0x000e220008000a00 */
[----:B------:R-:W-:Y:S01]  /*4960*/  IMAD.SHL.U32 R11, R10, 0x8, RZ ;  /* 0x000000080a0b7824 */ /* 0x000fe200078e00ff */
[----:B------:R-:W-:Y:S02]  /*4970*/  SHF.R.U32.HI R14, RZ, 0x1d, R10 ;  /* 0x0000001dff0e7819 */ /* 0x000fe4000001160a */
[----:B0-----:R-:W-:-:S04]  /*4980*/  ISETP.NE.U32.AND P0, PT, RZ, UR4, PT ;  /* 0x00000004ff007c0c */ /* 0x001fc8000bf05070 */
[----:B------:R-:W-:Y:S01]  /*4990*/  ISETP.NE.AND.EX P0, PT, RZ, UR5, PT, P0 ;  /* 0x00000005ff007c0c */ /* 0x000fe2000bf05300 */
[----:B------:R-:W0:-:S12]  /*49a0*/  LDCU.64 UR4, c[0x0][0x408] ;  /* 0x00008100ff0477ac */ /* 0x000e180008000a00 */
[----:B------:R-:W1:Y:S01]  /*49b0*/  @!P0 LDC.64 R12, c[0x0][0x390] ;  /* 0x0000e400ff0c8b82 */ /* 0x000e620000000a00 */
[----:B0-----:R-:W-:-:S04]  /*49c0*/  IADD3 R2, P2, PT, R11, UR4, RZ ;  /* 0x000000040b027c10 */ /* 0x001fc8000ff5e0ff */
[----:B------:R-:W-:Y:S02]  /*49d0*/  IADD3.X R3, PT, PT, R14, UR5, RZ, P2, !PT ;  /* 0x000000050e037c10 */ /* 0x000fe400097fe4ff */
[----:B-1----:R-:W-:-:S04]  /*49e0*/  @!P0 LEA R12, P1, R10, R12, 0x3 ;  /* 0x0000000c0a0c8211 */ /* 0x002fc800078218ff */
[----:B------:R-:W-:-:S05]  /*49f0*/  @!P0 LEA.HI.X R13, R10, R13, RZ, 0x3, P1 ;  /* 0x0000000d0a0d8211 */ /* 0x000fca00008f1cff */
[----:B------:R0:W-:Y:S04]  /*4a00*/  @!P0 STG.E.64 desc[UR36][R12.64], R28 ;  /* 0x0000001c0c008986 */ /* 0x0001e8000c101b24 */
[----:B------:R-:W2:Y:S01]  /*4a10*/  LDG.E.64 R2, desc[UR36][R2.64] ;  /* 0x0000002402027981 */ /* 0x000ea2000c1e1b00 */
[----:B------:R-:W-:Y:S01]  /*4a20*/  BSSY.RECONVERGENT B0, `(.L_x_144) ;  /* 0x0000012000007945 */ /* 0x000fe20003800200 */
[----:B--2---:R-:W1:Y:S01]  /*4a30*/  MUFU.RCP64H R5, R3 ;  /* 0x0000000300057308 */ /* 0x004e620000001800 */
[----:B------:R-:W-:-:S05]  /*4a40*/  VIADD R4, R3, 0x300402 ;  /* 0x0030040203047836 */ /* 0x000fca0000000000 */
[----:B------:R-:W-:Y:S01]  /*4a50*/  FSETP.GEU.AND P0, PT, |R4|, 5.8789094863358348022e-39, PT ;  /* 0x004004020400780b */ /* 0x000fe20003f0e200 */
[----:B-1----:R-:W-:-:S08]  /*4a60*/  DFMA R6, -R2, R4, 1 ;  /* 0x3ff000000206742b */ /* 0x002fd00000000104 */
[----:B------:R-:W-:-:S08]  /*4a70*/  DFMA R6, R6, R6, R6 ;  /* 0x000000060606722b */ /* 0x000fd00000000006 */
[----:B------:R-:W-:-:S08]  /*4a80*/  DFMA R6, R4, R6, R4 ;  /* 0x000000060406722b */ /* 0x000fd00000000004 */
[----:B------:R-:W-:-:S08]  /*4a90*/  DFMA R8, -R2, R6, 1 ;  /* 0x3ff000000208742b */ /* 0x000fd00000000106 */
[----:B------:R-:W-:Y:S01]  /*4aa0*/  DFMA R6, R6, R8, R6 ;  /* 0x000000080606722b */ /* 0x000fe20000000006 */
[----:B0-----:R-:W-:Y:S10]  /*4ab0*/  @P0 BRA `(.L_x_145) ;  /* 0x0000000000200947 */ /* 0x001ff40003800000 */
        /* <DEDUP_REMOVED lines=8> */
.L_x_145:
[----:B------:R-:W-:Y:S05]  /*4b40*/  BSYNC.RECONVERGENT B0 ;  /* 0x0000000000007941 */ /* 0x000fea0003800200 */
.L_x_144:
[----:B------:R-:W0:Y:S01]  /*4b50*/  LDCU.64 UR4, c[0x0][0x398] ;  /* 0x00007300ff0477ac */ /* 0x000e220008000a00 */
[-C--:B------:R-:W-:Y:S02]  /*4b60*/  DMUL R42, R42, R6.reuse ;  /* 0x000000062a2a7228 */ /* 0x080fe40000000000 */
[-C--:B------:R-:W-:Y:S01]  /*4b70*/  DMUL R40, R40, R6.reuse ;  /* 0x0000000628287228 */ /* 0x080fe20000000000 */
[----:B------:R-:W1:Y:S01]  /*4b80*/  LDCU.128 UR8, c[0x0][0x3a0] ;  /* 0x00007400ff0877ac */ /* 0x000e620008000c00 */
[----:B------:R-:W-:Y:S01]  /*4b90*/  DMUL R6, R38, R6 ;  /* 0x0000000626067228 */ /* 0x000fe20000000000 */
[----:B------:R-:W2:Y:S01]  /*4ba0*/  LDCU.128 UR12, c[0x0][0x380] ;  /* 0x00007000ff0c77ac */ /* 0x000ea20008000c00 */
[----:B0-----:R-:W-:-:S04]  /*4bb0*/  IADD3 R2, P0, PT, R11, UR4, RZ ;  /* 0x000000040b027c10 */ /* 0x001fc8000ff1e0ff */
[C---:B------:R-:W-:Y:S02]  /*4bc0*/  IADD3.X R3, PT, PT, R14.reuse, UR5, RZ, P0, !PT ;  /* 0x000000050e037c10 */ /* 0x040fe400087fe4ff */
[C---:B-1----:R-:W-:Y:S02]  /*4bd0*/  IADD3 R4, P0, PT, R11.reuse, UR8, RZ ;  /* 0x000000080b047c10 */ /* 0x042fe4000ff1e0ff */
[C---:B------:R-:W-:Y:S01]  /*4be0*/  IADD3 R8, P1, PT, R11.reuse, UR10, RZ ;  /* 0x0000000a0b087c10 */ /* 0x040fe2000ff3e0ff */
[----:B------:R-:W-:Y:S01]  /*4bf0*/  STG.E.64 desc[UR36][R2.64], R42 ;  /* 0x0000002a02007986 */ /* 0x000fe2000c101b24 */
[C---:B--2---:R-:W-:Y:S02]  /*4c00*/  IADD3 R10, P2, PT, R11.reuse, UR14, RZ ;  /* 0x0000000e0b0a7c10 */ /* 0x044fe4000ff5e0ff */
[----:B------:R-:W-:Y:S02]  /*4c10*/  IADD3 R12, P3, PT, R11, UR12, RZ ;  /* 0x0000000c0b0c7c10 */ /* 0x000fe4000ff7e0ff */
[----:B------:R-:W-:-:S02]  /*4c20*/  IADD3.X R5, PT, PT, R14, UR9, RZ, P0, !PT ;  /* 0x000000090e057c10 */ /* 0x000fc400087fe4ff */
[C---:B------:R-:W-:Y:S02]  /*4c30*/  IADD3.X R9, PT, PT, R14.reuse, UR11, RZ, P1, !PT ;  /* 0x0000000b0e097c10 */ /* 0x040fe40008ffe4ff */
[C---:B------:R-:W-:Y:S01]  /*4c40*/  IADD3.X R11, PT, PT, R14.reuse, UR15, RZ, P2, !PT ;  /* 0x0000000f0e0b7c10 */ /* 0x040fe200097fe4ff */
[----:B------:R-:W-:Y:S01]  /*4c50*/  STG.E.64 desc[UR36][R4.64], R40 ;  /* 0x0000002804007986 */ /* 0x000fe2000c101b24 */
[----:B------:R-:W-:-:S03]  /*4c60*/  IADD3.X R13, PT, PT, R14, UR13, RZ, P3, !PT ;  /* 0x0000000d0e0d7c10 */ /* 0x000fc60009ffe4ff */
[----:B------:R-:W-:Y:S04]  /*4c70*/  STG.E.64 desc[UR36][R8.64], R6 ;  /* 0x0000000608007986 */ /* 0x000fe8000c101b24 */
[----:B------:R-:W-:Y:S04]  /*4c80*/  STG.E.64 desc[UR36][R10.64], R30 ;  /* 0x0000001e0a007986 */ /* 0x000fe8000c101b24 */
[----:B------:R-:W-:Y:S01]  /*4c90*/  STG.E.64 desc[UR36][R12.64], R26 ;  /* 0x0000001a0c007986 */ /* 0x000fe2000c101b24 */
[----:B------:R-:W-:Y:S05]  /*4ca0*/  EXIT ;  /* 0x000000000000794d */ /* 0x000fea0003800000 */
        .weak           $__internal_3_$__cuda_sm20_dblrcp_rn_slowpath_v3
        .type           $__internal_3_$__cuda_sm20_dblrcp_rn_slowpath_v3,@function
        .size           $__internal_3_$__cuda_sm20_dblrcp_rn_slowpath_v3,($__internal_4_$__cuda_sm20_div_rn_f64_full - $__internal_3_$__cuda_sm20_dblrcp_rn_slowpath_v3)
$__internal_3_$__cuda_sm20_dblrcp_rn_slowpath_v3:
        /* <DEDUP_REMOVED lines=24> */
.L_x_149:
        /* <DEDUP_REMOVED lines=10> */
.L_x_147:
[----:B------:R-:W-:Y:S01]  /*4ed0*/  LOP3.LUT R61, R59, 0x80000, RZ, 0xfc, !PT ;  /* 0x000800003b3d7812 */ /* 0x000fe200078efcff */
[----:B------:R-:W-:-:S07]  /*4ee0*/  IMAD.MOV.U32 R60, RZ, RZ, R58 ;  /* 0x000000ffff3c7224 */ /* 0x000fce00078e003a */
.L_x_148:
[----:B------:R-:W-:Y:S05]  /*4ef0*/  BSYNC.RECONVERGENT B3 ;  /* 0x0000000000037941 */ /* 0x000fea0003800200 */
.L_x_146:
[----:B------:R-:W-:-:S04]  /*4f00*/  IMAD.MOV.U32 R57, RZ, RZ, 0x0 ;  /* 0x00000000ff397424 */ /* 0x000fc800078e00ff */
[----:B------:R-:W-:Y:S05]  /*4f10*/  RET.REL.NODEC R56 `(_Z25_cuda_compute_fluxes_loopPdS_S_S_S_S_S_S_S_S_S_S_S_S_S_S_S_S_S_S_S_PlS0_S0_S0_S0_S_S0_S_lllddld) ;  /* 0xffffffb038387950 */ /* 0x000fea0003c3ffff */
        .weak           $__internal_4_$__cuda_sm20_div_rn_f64_full
        .type           $__internal_4_$__cuda_sm20_div_rn_f64_full,@function
        .size           $__internal_4_$__cuda_sm20_div_rn_f64_full,($__internal_5_$__cuda_sm20_dsqrt_rn_f64_mediumpath_v1 - $__internal_4_$__cuda_sm20_div_rn_f64_full)
$__internal_4_$__cuda_sm20_div_rn_f64_full:
[----:B------:R-:W-:Y:S01]  /*4f20*/  FSETP.GEU.AND P3, PT, |R67|, 1.469367938527859385e-39, PT ;  /* 0x001000004300780b */ /* 0x000fe20003f6e200 */
[----:B------:R-:W-:Y:S01]  /*4f30*/  IMAD.MOV.U32 R68, RZ, RZ, R70 ;  /* 0x000000ffff447224 */ /* 0x000fe200078e0046 */
[C---:B------:R-:W-:Y:S01]  /*4f40*/  FSETP.GEU.AND P1, PT, |R69|.reuse, 1.469367938527859385e-39, PT ;  /* 0x001000004500780b */ /* 0x040fe20003f2e200 */
[----:B------:R-:W-:Y:S01]  /*4f50*/  IMAD.MOV.U32 R13, RZ, RZ, 0x1ca00000 ;  /* 0x1ca00000ff0d7424 */ /* 0x000fe200078e00ff */
[----:B------:R-:W-:Y:S01]  /*4f60*/  LOP3.LUT R71, R69, 0x800fffff, RZ, 0xc0, !PT ;  /* 0x800fffff45477812 */ /* 0x000fe200078ec0ff */
[----:B------:R-:W-:Y:S01]  /*4f70*/  IMAD.MOV.U32 R72, RZ, RZ, R66 ;  /* 0x000000ffff487224 */ /* 0x000fe200078e0042 */
[----:B------:R-:W-:Y:S01]  /*4f80*/  LOP3.LUT R11, R67, 0x7ff00000, RZ, 0xc0, !PT ;  /* 0x7ff00000430b7812 */ /* 0x000fe200078ec0ff */
[----:B------:R-:W-:Y:S01]  /*4f90*/  IMAD.MOV.U32 R16, RZ, RZ, 0x1 ;  /* 0x00000001ff107424 */ /* 0x000fe200078e00ff */
[----:B------:R-:W-:Y:S01]  /*4fa0*/  LOP3.LUT R71, R71, 0x3ff00000, RZ, 0xfc, !PT ;  /* 0x3ff0000047477812 */ /* 0x000fe200078efcff */
[----:B------:R-:W-:Y:S01]  /*4fb0*/  BSSY.RECONVERGENT B1, `(.L_x_150) ;  /* 0x000004e000017945 */ /* 0x000fe20003800200 */
[----:B------:R-:W-:-:S03]  /*4fc0*/  LOP3.LUT R15, R69, 0x7ff00000, RZ, 0xc0, !PT ;  /* 0x7ff00000450f7812 */ /* 0x000fc600078ec0ff */
[----:B------:R-:W-:Y:S01]  /*4fd0*/  @!P3 LOP3.LUT R14, R69, 0x7ff00000, RZ, 0xc0, !PT ;  /* 0x7ff00000450eb812 */ /* 0x000fe200078ec0ff */
[----:B------:R-:W-:Y:S01]  /*4fe0*/  @!P3 IMAD.MOV.U32 R74, RZ, RZ, RZ ;  /* 0x000000ffff4ab224 */ /* 0x000fe200078e00ff */
[----:B------:R-:W-:Y:S01]  /*4ff0*/  @!P1 DMUL R70, R68, 8.98846567431157953865e+307 ;  /* 0x7fe0000044469828 */ /* 0x000fe20000000000 */
[C---:B------:R-:W-:Y:S02]  /*5000*/  ISETP.GE.U32.AND P2, PT, R11.reuse, R15, PT ;  /* 0x0000000f0b00720c */ /* 0x040fe40003f46070 */
[----:B------:R-:W-:-:S03]  /*5010*/  @!P3 ISETP.GE.U32.AND P4, PT, R11, R14, PT ;  /* 0x0000000e0b00b20c */ /* 0x000fc60003f86070 */
[----:B------:R-:W0:Y:S01]  /*5020*/  MUFU.RCP64H R17, R71 ;  /* 0x0000004700117308 */ /* 0x000e220000001800 */
[----:B------:R-:W-:-:S03]  /*5030*/  @!P3 SEL R73, R13, 0x63400000, !P4 ;  /* 0x634000000d49b807 */ /* 0x000fc60006000000 */
[----:B------:R-:W-:Y:S02]  /*5040*/  @!P1 LOP3.LUT R15, R71, 0x7ff00000, RZ, 0xc0, !PT ;  /* 0x7ff00000470f9812 */ /* 0x000fe400078ec0ff */
[----:B------:R-:W-:Y:S02]  /*5050*/  @!P3 LOP3.LUT R14, R73, 0x80000000, R67, 0xf8, !PT ;  /* 0x80000000490eb812 */ /* 0x000fe400078ef843 */
[----:B------:R-:W-:Y:S02]  /*5060*/  SEL R73, R13, 0x63400000, !P2 ;  /* 0x634000000d497807 */ /* 0x000fe40005000000 */
[----:B------:R-:W-:Y:S01]  /*5070*/  @!P3 LOP3.LUT R75, R14, 0x100000, RZ, 0xfc, !PT ;  /* 0x001000000e4bb812 */ /* 0x000fe200078efcff */
[----:B------:R-:W-:Y:S01]  /*5080*/  IMAD.MOV.U32 R14, RZ, RZ, R11 ;  /* 0x000000ffff0e7224 */ /* 0x000fe200078e000b */
[----:B------:R-:W-:-:S06]  /*5090*/  LOP3.LUT R73, R73, 0x800fffff, R67, 0xf8, !PT ;  /* 0x800fffff49497812 */ /* 0x000fcc00078ef843 */
[----:B------:R-:W-:Y:S02]  /*50a0*/  @!P3 DFMA R72, R72, 2, -R74 ;  /* 0x400000004848b82b */ /* 0x000fe4000000084a */
[----:B0-----:R-:W-:-:S08]  /*50b0*/  DFMA R74, R16, -R70, 1 ;  /* 0x3ff00000104a742b */ /* 0x001fd00000000846 */
[----:B------:R-:W-:Y:S01]  /*50c0*/  DFMA R74, R74, R74, R74 ;  /* 0x0000004a4a4a722b */ /* 0x000fe2000000004a */
[----:B------:R-:W-:-:S07]  /*50d0*/  @!P3 LOP3.LUT R14, R73, 0x7ff00000, RZ, 0xc0, !PT ;  /* 0x7ff00000490eb812 */ /* 0x000fce00078ec0ff */
[----:B------:R-:W-:-:S08]  /*50e0*/  DFMA R74, R16, R74, R16 ;  /* 0x0000004a104a722b */ /* 0x000fd00000000010 */
[----:B------:R-:W-:-:S08]  /*50f0*/  DFMA R16, R74, -R70, 1 ;  /* 0x3ff000004a10742b */ /* 0x000fd00000000846 */
[----:B------:R-:W-:-:S08]  /*5100*/  DFMA R74, R74, R16, R74 ;  /* 0x000000104a4a722b */ /* 0x000fd0000000004a */
[----:B------:R-:W-:-:S08]  /*5110*/  DMUL R16, R74, R72 ;  /* 0x000000484a107228 */ /* 0x000fd00000000000 */
[----:B------:R-:W-:-:S08]  /*5120*/  DFMA R98, R16, -R70, R72 ;  /* 0x800000461062722b */ /* 0x000fd00000000048 */
[----:B------:R-:W-:Y:S01]  /*5130*/  DFMA R74, R74, R98, R16 ;  /* 0x000000624a4a722b */ /* 0x000fe20000000010 */
        /* <DEDUP_REMOVED lines=30> */
[----:B------:R-:W-:Y:S01]  /*5320*/  FSEL R17, R11, R17, !P1 ;  /* 0x000000110b117208 */ /* 0x000fe20004800000 */
[----:B------:R-:W-:Y:S06]  /*5330*/  BRA `(.L_x_152) ;  /* 0x0000000000547947 */ /* 0x000fec0003800000 */
.L_x_151:
        /* <DEDUP_REMOVED lines=13> */
[----:B------:R-:W-:Y:S02]  /*5410*/  @P1 IMAD.MOV.U32 R16, RZ, RZ, RZ ;  /* 0x000000ffff101224 */ /* 0x000fe400078e00ff */
[----:B------:R-:W-:Y:S01]  /*5420*/  @P1 IMAD.MOV.U32 R17, RZ, RZ, R11 ;  /* 0x000000ffff111224 */ /* 0x000fe200078e000b */
[----:B------:R-:W-:Y:S06]  /*5430*/  BRA `(.L_x_152) ;  /* 0x0000000000147947 */ /* 0x000fec0003800000 */
.L_x_154:
[----:B------:R-:W-:Y:S01]  /*5440*/  LOP3.LUT R17, R69, 0x80000, RZ, 0xfc, !PT ;  /* 0x0008000045117812 */ /* 0x000fe200078efcff */
[----:B------:R-:W-:Y:S01]  /*5450*/  IMAD.MOV.U32 R16, RZ, RZ, R68 ;  /* 0x000000ffff107224 */ /* 0x000fe200078e0044 */
[----:B------:R-:W-:Y:S06]  /*5460*/  BRA `(.L_x_152) ;  /* 0x0000000000087947 */ /* 0x000fec0003800000 */
.L_x_153:
[----:B------:R-:W-:Y:S01]  /*5470*/  LOP3.LUT R17, R67, 0x80000, RZ, 0xfc, !PT ;  /* 0x0008000043117812 */ /* 0x000fe200078efcff */
[----:B------:R-:W-:-:S07]  /*5480*/  IMAD.MOV.U32 R16, RZ, RZ, R66 ;  /* 0x000000ffff107224 */ /* 0x000fce00078e0042 */
.L_x_152:
[----:B------:R-:W-:Y:S05]  /*5490*/  BSYNC.RECONVERGENT B1 ;  /* 0x0000000000017941 */ /* 0x000fea0003800200 */
.L_x_150:
[----:B------:R-:W-:-:S04]  /*54a0*/  IMAD.MOV.U32 R13, RZ, RZ, 0x0 ;  /* 0x00000000ff0d7424 */ /* 0x000fc800078e00ff */
[----:B------:R-:W-:Y:S05]  /*54b0*/  RET.REL.NODEC R12 `(_Z25_cuda_compute_fluxes_loopPdS_S_S_S_S_S_S_S_S_S_S_S_S_S_S_S_S_S_S_S_PlS0_S0_S0_S0_S_S0_S_lllddld) ;  /* 0xffffffa80cd07950 */ /* 0x000fea0003c3ffff */
        .weak           $__internal_5_$__cuda_sm20_dsqrt_rn_f64_mediumpath_v1
        .type           $__internal_5_$__cuda_sm20_dsqrt_rn_f64_mediumpath_v1,@function
        .size           $__internal_5_$__cuda_sm20_dsqrt_rn_f64_mediumpath_v1,($_Z25_cuda_compute_fluxes_loopPdS_S_S_S_S_S_S_S_S_S_S_S_S_S_S_S_S_S_S_S_PlS0_S0_S0_S0_S_S0_S_lllddld$__internal_accurate_pow - $__internal_5_$__cuda_sm20_dsqrt_rn_f64_mediumpath_v1)
$__internal_5_$__cuda_sm20_dsqrt_rn_f64_mediumpath_v1:
[----:B------:R-:W-:Y:S01]  /*54c0*/  ISETP.GE.U32.AND P1, PT, R70, -0x3400000, PT ;  /* 0xfcc000004600780c */ /* 0x000fe20003f26070 */
[----:B------:R-:W-:-:S12]  /*54d0*/  BSSY.RECONVERGENT B2, `(.L_x_155) ;  /* 0x0000023000027945 */ /* 0x000fd80003800200 */
[----:B------:R-:W-:Y:S05]  /*54e0*/  @!P1 BRA `(.L_x_156) ;  /* 0x0000000000209947 */ /* 0x000fea0003800000 */
[----:B------:R-:W-:-:S10]  /*54f0*/  DFMA.RM R16, R16, R66, R68 ;  /* 0x000000421010722b */ /* 0x000fd40000004044 */
[----:B------:R-:W-:-:S05]  /*5500*/  IADD3 R66, P1, PT, R16, 0x1, RZ ;  /* 0x0000000110427810 */ /* 0x000fca0007f3e0ff */
[----:B------:R-:W-:-:S06]  /*5510*/  IMAD.X R67, RZ, RZ, R17, P1 ;  /* 0x000000ffff437224 */ /* 0x000fcc00008e0611 */
[----:B------:R-:W-:-:S08]  /*5520*/  DFMA.RP R14, -R16, R66, R14 ;  /* 0x00000042100e722b */ /* 0x000fd0000000810e */
[----:B------:R-:W-:-:S06]  /*5530*/  DSETP.GT.AND P1, PT, R14, RZ, PT ;  /* 0x000000ff0e00722a */ /* 0x000fcc0003f24000 */
[----:B------:R-:W-:Y:S02]  /*5540*/  FSEL R16, R66, R16, P1 ;  /* 0x0000001042107208 */ /* 0x000fe40000800000 */
[----:B------:R-:W-:Y:S01]  /*5550*/  FSEL R17, R67, R17, P1 ;  /* 0x0000001143117208 */ /* 0x000fe20000800000 */
[----:B------:R-:W-:Y:S06]  /*5560*/  BRA `(.L_x_157) ;  /* 0x0000000000647947 */ /* 0x000fec0003800000 */
.L_x_156:
[----:B------:R-:W-:-:S14]  /*5570*/  DSETP.NE.AND P1, PT, R14, RZ, PT ;  /* 0x000000ff0e00722a */ /* 0x000fdc0003f25000 */
[----:B------:R-:W-:Y:S05]  /*5580*/  @!P1 BRA `(.L_x_158) ;  /* 0x0000000000589947 */ /* 0x000fea0003800000 */
[----:B------:R-:W-:-:S13]  /*5590*/  ISETP.GE.AND P1, PT, R15, RZ, PT ;  /* 0x000000ff0f00720c */ /* 0x000fda0003f26270 */
[----:B------:R-:W-:Y:S02]  /*55a0*/  @!P1 IMAD.MOV.U32 R16, RZ, RZ, 0x0 ;  /* 0x00000000ff109424 */ /* 0x000fe400078e00ff */
[----:B------:R-:W-:Y:S01]  /*55b0*/  @!P1 IMAD.MOV.U32 R17, RZ, RZ, -0x80000 ;  /* 0xfff80000ff119424 */ /* 0x000fe200078e00ff */
[----:B------:R-:W-:Y:S06]  /*55c0*/  @!P1 BRA `(.L_x_157) ;  /* 0x00000000004c9947 */ /* 0x000fec0003800000 */
[----:B------:R-:W-:-:S13]  /*55d0*/  ISETP.GT.AND P1, PT, R15, 0x7fefffff, PT ;  /* 0x7fefffff0f00780c */ /* 0x000fda0003f24270 */
[----:B------:R-:W-:Y:S05]  /*55e0*/  @P1 BRA `(.L_x_158) ;  /* 0x0000000000401947 */ /* 0x000fea0003800000 */
[----:B------:R-:W-:Y:S01]  /*55f0*/  DMUL R14, R14, 8.11296384146066816958e+31 ;  /* 0x469000000e0e7828 */ /* 0x000fe20000000000 */
[----:B------:R-:W-:Y:S02]  /*5600*/  IMAD.MOV.U32 R16, RZ, RZ, RZ ;  /* 0x000000ffff107224 */ /* 0x000fe400078e00ff */
[----:B------:R-:W-:Y:S02]  /*5610*/  IMAD.MOV.U32 R68, RZ, RZ, 0x0 ;  /* 0x00000000ff447424 */ /* 0x000fe400078e00ff */
[----:B------:R-:W-:Y:S01]  /*5620*/  IMAD.MOV.U32 R69, RZ, RZ, 0x3fd80000 ;  /* 0x3fd80000ff457424 */ /* 0x000fe200078e00ff */
[----:B------:R-:W0:Y:S02]  /*5630*/  MUFU.RSQ64H R17, R15 ;  /* 0x0000000f00117308 */ /* 0x000e240000001c00 */
[----:B0-----:R-:W-:-:S08]  /*5640*/  DMUL R66, R16, R16 ;  /* 0x0000001010427228 */ /* 0x001fd00000000000 */
[----:B------:R-:W-:-:S08]  /*5650*/  DFMA R66, R14, -R66, 1 ;  /* 0x3ff000000e42742b */ /* 0x000fd00000000842 */
[----:B------:R-:W-:Y:S02]  /*5660*/  DFMA R68, R66, R68, 0.5 ;  /* 0x3fe000004244742b */ /* 0x000fe40000000044 */
[----:B------:R-:W-:-:S08]  /*5670*/  DMUL R66, R16, R66 ;  /* 0x0000004210427228 */ /* 0x000fd00000000000 */
[----:B------:R-:W-:-:S08]  /*5680*/  DFMA R66, R68, R66, R16 ;  /* 0x000000424442722b */ /* 0x000fd00000000010 */
[----:B------:R-:W-:Y:S02]  /*5690*/  DMUL R16, R14, R66 ;  /* 0x000000420e107228 */ /* 0x000fe40000000000 */
[----:B------:R-:W-:-:S06]  /*56a0*/  VIADD R67, R67, 0xfff00000 ;  /* 0xfff0000043437836 */ /* 0x000fcc0000000000 */
[----:B------:R-:W-:-:S08]  /*56b0*/  DFMA R68, R16, -R16, R14 ;  /* 0x800000101044722b */ /* 0x000fd0000000000e */
[----:B------:R-:W-:-:S10]  /*56c0*/  DFMA R16, R66, R68, R16 ;  /* 0x000000444210722b */ /* 0x000fd40000000010 */
[----:B------:R-:W-:Y:S01]  /*56d0*/  VIADD R17, R17, 0xfcb00000 ;  /* 0xfcb0000011117836 */ /* 0x000fe20000000000 */
[----:B------:R-:W-:Y:S06]  /*56e0*/  BRA `(.L_x_157) ;  /* 0x0000000000047947 */ /* 0x000fec0003800000 */
.L_x_158:
[----:B------:R-:W-:-:S11]  /*56f0*/  DADD R16, R14, R14 ;  /* 0x000000000e107229 */ /* 0x000fd6000000000e */
.L_x_157:
[----:B------:R-:W-:Y:S05]  /*5700*/  BSYNC.RECONVERGENT B2 ;  /* 0x0000000000027941 */ /* 0x000fea0003800200 */
.L_x_155:
[----:B------:R-:W-:-:S04]  /*5710*/  IMAD.MOV.U32 R13, RZ, RZ, 0x0 ;  /* 0x00000000ff0d7424 */ /* 0x000fc800078e00ff */
[----:B------:R-:W-:Y:S05]  /*5720*/  RET.REL.NODEC R12 `(_Z25_cuda_compute_fluxes_loopPdS_S_S_S_S_S_S_S_S_S_S_S_S_S_S_S_S_S_S_S_PlS0_S0_S0_S0_S_S0_S_lllddld) ;  /* 0xffffffa80c347950 */ /* 0x000fea0003c3ffff */
        .type           $_Z25_cuda_compute_fluxes_loopPdS_S_S_S_S_S_S_S_S_S_S_S_S_S_S_S_S_S_S_S_PlS0_S0_S0_S0_S_S0_S_lllddld$__internal_accurate_pow,@function
        .size           $_Z25_cuda_compute_fluxes_loopPdS_S_S_S_S_S_S_S_S_S_S_S_S_S_S_S_S_S_S_S_PlS0_S0_S0_S0_S_S0_S_lllddld$__internal_accurate_pow,(.L_x_167 - $_Z25_cuda_compute_fluxes_loopPdS_S_S_S_S_S_S_S_S_S_S_S_S_S_S_S_S_S_S_S_PlS0_S0_S0_S0_S_S0_S_lllddld$__internal_accurate_pow)
$_Z25_cuda_compute_fluxes_loopPdS_S_S_S_S_S_S_S_S_S_S_S_S_S_S_S_S_S_S_S_PlS0_S0_S0_S0_S_S0_S_lllddld$__internal_accurate_pow:
[----:B------:R-:W-:Y:S01]  /*5730*/  ISETP.GT.U32.AND P0, PT, R71, 0xfffff, PT ;  /* 0x000fffff4700780c */ /* 0x000fe20003f04070 */
[----:B------:R-:W-:Y:S01]  /*5740*/  IMAD.MOV.U32 R11, RZ, RZ, R71 ;  /* 0x000000ffff0b7224 */ /* 0x000fe200078e0047 */
[----:B------:R-:W-:Y:S01]  /*5750*/  UMOV UR8, 0x7d2cafe2 ;  /* 0x7d2cafe200087882 */ /* 0x000fe20000000000 */
[----:B------:R-:W-:Y:S01]  /*5760*/  IMAD.MOV.U32 R14, RZ, RZ, R70 ;  /* 0x000000ffff0e7224 */ /* 0x000fe200078e0046 */
[----:B------:R-:W-:Y:S01]  /*5770*/  UMOV UR9, 0x3eb0f5ff ;  /* 0x3eb0f5ff00097882 */ /* 0x000fe20000000000 */
[----:B------:R-:W-:Y:S01]  /*5780*/  IMAD.MOV.U32 R16, RZ, RZ, RZ ;  /* 0x000000ffff107224 */ /* 0x000fe200078e00ff */
[----:B------:R-:W-:Y:S01]  /*5790*/  UMOV UR60, 0x3b39803f ;  /* 0x3b39803f003c7882 */ /* 0x000fe20000000000 */
[----:B------:R-:W-:Y:S01]  /*57a0*/  IMAD.MOV.U32 R72, RZ, RZ, 0x41ad3b5a ;  /* 0x41ad3b5aff487424 */ /* 0x000fe200078e00ff */
[----:B------:R-:W-:Y:S01]  /*57b0*/  UMOV UR61, 0x3c7abc9e ;  /* 0x3c7abc9e003d7882 */ /* 0x000fe20000000000 */
[----:B------:R-:W-:-:S04]  /*57c0*/  IMAD.MOV.U32 R73, RZ, RZ, 0x3ed0f5d2 ;  /* 0x3ed0f5d2ff497424 */ /* 0x000fc800078e00ff */
[----:B------:R-:W-:-:S10]  /*57d0*/  @!P0 DMUL R74, R70, 1.80143985094819840000e+16 ;  /* 0x43500000464a8828 */ /* 0x000fd40000000000 */
[----:B------:R-:W-:Y:S02]  /*57e0*/  @!P0 IMAD.MOV.U32 R11, RZ, RZ, R75 ;  /* 0x000000ffff0b8224 */ /* 0x000fe400078e004b */
[----:B------:R-:W-:-:S03]  /*57f0*/  @!P0 IMAD.MOV.U32 R14, RZ, RZ, R74 ;  /* 0x000000ffff0e8224 */ /* 0x000fc600078e004a */
[----:B------:R-:W-:-:S04]  /*5800*/  LOP3.LUT R11, R11, 0x800fffff, RZ, 0xc0, !PT ;  /* 0x800fffff0b0b7812 */ /* 0x000fc800078ec0ff */
[----:B------:R-:W-:-:S04]  /*5810*/  LOP3.LUT R15, R11, 0x3ff00000, RZ, 0xfc, !PT ;  /* 0x3ff000000b0f7812 */ /* 0x000fc800078efcff */
[----:B------:R-:W-:-:S13]  /*5820*/  ISETP.GE.U32.AND P1, PT, R15, 0x3ff6a09f, PT ;  /* 0x3ff6a09f0f00780c */ /* 0x000fda0003f26070 */
[----:B------:R-:W-:-:S04]  /*5830*/  @P1 VIADD R11, R15, 0xfff00000 ;  /* 0xfff000000f0b1836 */ /* 0x000fc80000000000 */
[----:B------:R-:W-:Y:S01]  /*5840*/  @P1 IMAD.MOV.U32 R15, RZ, RZ, R11 ;  /* 0x000000ffff0f1224 */ /* 0x000fe200078e000b */
[----:B------:R-:W-:Y:S02]  /*5850*/  SHF.R.U32.HI R11, RZ, 0x14, R71 ;  /* 0x00000014ff0b7819 */ /* 0x000fe40000011647 */
[----:B------:R-:W-:-:S03]  /*5860*/  @!P0 LEA.HI R11, R75, 0xffffffca, RZ, 0xc ;  /* 0xffffffca4b0b8811 */ /* 0x000fc600078f60ff */
[----:B------:R-:W-:-:S06]  /*5870*/  DADD R66, R14, 1 ;  /* 0x3ff000000e427429 */ /* 0x000fcc0000000000 */
[----:B------:R-:W0:Y:S02]  /*5880*/  MUFU.RCP64H R17, R67 ;  /* 0x0000004300117308 */ /* 0x000e240000001800 */
[----:B0-----:R-:W-:-:S08]  /*5890*/  DFMA R68, -R66, R16, 1 ;  /* 0x3ff000004244742b */ /* 0x001fd00000000110 */
[----:B------:R-:W-:-:S08]  /*58a0*/  DFMA R68, R68, R68, R68 ;  /* 0x000000444444722b */ /* 0x000fd00000000044 */
[----:B------:R-:W-:Y:S02]  /*58b0*/  DFMA R68, R16, R68, R16 ;  /* 0x000000441044722b */ /* 0x000fe40000000010 */
[----:B------:R-:W-:-:S08]  /*58c0*/  DADD R16, R14, -1 ;  /* 0xbff000000e107429 */ /* 0x000fd00000000000 */
[----:B------:R-:W-:-:S08]  /*58d0*/  DMUL R14, R16, R68 ;  /* 0x00000044100e7228 */ /* 0x000fd00000000000 */
[----:B------:R-:W-:-:S08]  /*58e0*/  DFMA R14, R16, R68, R14 ;  /* 0x00000044100e722b */ /* 0x000fd0000000000e */
[----:B------:R-:W-:-:S08]  /*58f0*/  DMUL R70, R14, R14 ;  /* 0x0000000e0e467228 */ /* 0x000fd00000000000 */
[----:B------:R-:W-:Y:S01]  /*5900*/  DFMA R66, R70, UR8, R72 ;  /* 0x0000000846427c2b */ /* 0x000fe20008000048 */
[----:B------:R-:W-:Y:S01]  /*5910*/  UMOV UR8, 0x75488a3f ;  /* 0x75488a3f00087882 */ /* 0x000fe20000000000 */
[----:B------:R-:W-:Y:S01]  /*5920*/  UMOV UR9, 0x3ef3b20a ;  /* 0x3ef3b20a00097882 */ /* 0x000fe20000000000 */
[----:B------:R-:W-:-:S05]  /*5930*/  DADD R72, R16, -R14 ;  /* 0x0000000010487229 */ /* 0x000fca000000080e */
[----:B------:R-:W-:Y:S01]  /*5940*/  DFMA R66, R70, R66, UR8 ;  /* 0x0000000846427e2b */ /* 0x000fe20008000042 */
[----:B------:R-:W-:Y:S01]  /*5950*/  UMOV UR8, 0xe4faecd5 ;  /* 0xe4faecd500087882 */ /* 0x000fe20000000000 */
[----:B------:R-:W-:Y:S01]  /*5960*/  UMOV UR9, 0x3f1745cd ;  /* 0x3f1745cd00097882 */ /* 0x000fe20000000000 */
[----:B------:R-:W-:-:S05]  /*5970*/  DADD R72, R72, R72 ;  /* 0x0000000048487229 */ /* 0x000fca0000000048 */
[----:B------:R-:W-:Y:S01]  /*5980*/  DFMA R66, R70, R66, UR8 ;  /* 0x0000000846427e2b */ /* 0x000fe20008000042 */
[----:B------:R-:W-:Y:S01]  /*5990*/  UMOV UR8, 0x258a578b ;  /* 0x258a578b00087882 */ /* 0x000fe20000000000 */
[----:B------:R-:W-:Y:S01]  /*59a0*/  UMOV UR9, 0x3f3c71c7 ;  /* 0x3f3c71c700097882 */ /* 0x000fe20000000000 */
[----:B------:R-:W-:-:S05]  /*59b0*/  DFMA R16, R16, -R14, R72 ;  /* 0x8000000e1010722b */ /* 0x000fca0000000048 */
[----:B------:R-:W-:Y:S01]  /*59c0*/  DFMA R66, R70, R66, UR8 ;  /* 0x0000000846427e2b */ /* 0x000fe20008000042 */
[----:B------:R-:W-:Y:S01]  /*59d0*/  UMOV UR8, 0x9242b910 ;  /* 0x9242b91000087882 */ /* 0x000fe20000000000 */
[----:B------:R-:W-:Y:S01]  /*59e0*/  UMOV UR9, 0x3f624924 ;  /* 0x3f62492400097882 */ /* 0x000fe20000000000 */
[----:B------:R-:W-:-:S05]  /*59f0*/  DMUL R16, R68, R16 ;  /* 0x0000001044107228 */ /* 0x000fca0000000000 */
[----:B------:R-:W-:Y:S01]  /*5a00*/  DFMA R66, R70, R66, UR8 ;  /* 0x0000000846427e2b */ /* 0x000fe20008000042 */
[----:B------:R-:W-:Y:S01]  /*5a10*/  UMOV UR8, 0x99999dfb ;  /* 0x99999dfb00087882 */ /* 0x000fe20000000000 */
[----:B------:R-:W-:-:S03]  /*5a20*/  UMOV UR9, 0x3f899999 ;  /* 0x3f89999900097882 */ /* 0x000fc60000000000 */
[----:B------:R-:W-:Y:S02]  /*5a30*/  VIADD R75, R17, 0x100000 ;  /* 0x00100000114b7836 */ /* 0x000fe40000000000 */
[----:B------:R-:W-:Y:S01]  /*5a40*/  IMAD.MOV.U32 R74, RZ, RZ, R16 ;  /* 0x000000ffff4a7224 */ /* 0x000fe200078e0010 */
[----:B------:R-:W-:Y:S01]  /*5a50*/  DFMA R66, R70, R66, UR8 ;  /* 0x0000000846427e2b */ /* 0x000fe20008000042 */
[----:B------:R-:W-:Y:S01]  /*5a60*/  UMOV UR8, 0x55555555 ;  /* 0x5555555500087882 */ /* 0x000fe20000000000 */
[----:B------:R-:W-:-:S06]  /*5a70*/  UMOV UR9, 0x3fb55555 ;  /* 0x3fb5555500097882 */ /* 0x000fcc0000000000 */
[----:B------:R-:W-:-:S08]  /*5a80*/  DFMA R68, R70, R66, UR8 ;  /* 0x0000000846447e2b */ /* 0x000fd00008000042 */
[----:B------:R-:W-:Y:S01]  /*5a90*/  DADD R72, -R68, UR8 ;  /* 0x0000000844487e29 */ /* 0x000fe20008000100 */
[----:B------:R-:W-:Y:S01]  /*5aa0*/  UMOV UR8, 0xb9e7b0 ;  /* 0x00b9e7b000087882 */ /* 0x000fe20000000000 */
[----:B------:R-:W-:-:S06]  /*5ab0*/  UMOV UR9, 0x3c46a4cb ;  /* 0x3c46a4cb00097882 */ /* 0x000fcc0000000000 */
[----:B------:R-:W-:Y:S02]  /*5ac0*/  DFMA R72, R70, R66, R72 ;  /* 0x000000424648722b */ /* 0x000fe40000000048 */
[----:B------:R-:W-:-:S06]  /*5ad0*/  DMUL R66, R14, R14 ;  /* 0x0000000e0e427228 */ /* 0x000fcc0000000000 */
[----:B------:R-:W-:Y:S01]  /*5ae0*/  DADD R72, R72, -UR8 ;  /* 0x8000000848487e29 */ /* 0x000fe20008000000 */
[----:B------:R-:W-:Y:S01]  /*5af0*/  UMOV UR8, 0x80000000 ;  /* 0x8000000000087882 */ /* 0x000fe20000000000 */
[----:B------:R-:W-:Y:S01]  /*5b00*/  DFMA R70, R14, R14, -R66 ;  /* 0x0000000e0e46722b */ /* 0x000fe20000000842 */
[----:B------:R-:W-:-:S07]  /*5b10*/  UMOV UR9, 0x43300000 ;  /* 0x4330000000097882 */ /* 0x000fce0000000000 */
[C---:B------:R-:W-:Y:S02]  /*5b20*/  DFMA R70, R14.reuse, R74, R70 ;  /* 0x0000004a0e46722b */ /* 0x040fe40000000046 */
[----:B------:R-:W-:-:S08]  /*5b30*/  DMUL R74, R14, R66 ;  /* 0x000000420e4a7228 */ /* 0x000fd00000000000 */
[----:B------:R-:W-:-:S08]  /*5b40*/  DFMA R92, R14, R66, -R74 ;  /* 0x000000420e5c722b */ /* 0x000fd0000000084a */
[----:B------:R-:W-:Y:S02]  /*5b50*/  DFMA R92, R16, R66, R92 ;  /* 0x00000042105c722b */ /* 0x000fe4000000005c */
[----:B------:R-:W-:-:S06]  /*5b60*/  DADD R66, R68, R72 ;  /* 0x0000000044427229 */ /* 0x000fcc0000000048 */
[----:B------:R-:W-:Y:S02]  /*5b70*/  DFMA R70, R14, R70, R92 ;  /* 0x000000460e46722b */ /* 0x000fe4000000005c */
[----:B------:R-:W-:-:S08]  /*5b80*/  DADD R68, R68, -R66 ;  /* 0x0000000044447229 */ /* 0x000fd00000000842 */
[----:B------:R-:W-:Y:S02]  /*5b90*/  DADD R68, R72, R68 ;  /* 0x0000000048447229 */ /* 0x000fe40000000044 */
[----:B------:R-:W-:-:S08]  /*5ba0*/  DMUL R72, R66, R74 ;  /* 0x0000004a42487228 */ /* 0x000fd00000000000 */
[----:B------:R-:W-:-:S08]  /*5bb0*/  DFMA R92, R66, R74, -R72 ;  /* 0x0000004a425c722b */ /* 0x000fd00000000848 */
[----:B------:R-:W-:-:S08]  /*5bc0*/  DFMA R70, R66, R70, R92 ;  /* 0x000000464246722b */ /* 0x000fd0000000005c */
[----:B------:R-:W-:-:S08]  /*5bd0*/  DFMA R68, R68, R74, R70 ;  /* 0x0000004a4444722b */ /* 0x000fd00000000046 */
[----:B------:R-:W-:-:S08]  /*5be0*/  DADD R66, R72, R68 ;  /* 0x0000000048427229 */ /* 0x000fd00000000044 */
[--C-:B------:R-:W-:Y:S02]  /*5bf0*/  DADD R70, R14, R66.reuse ;  /* 0x000000000e467229 */ /* 0x100fe40000000042 */
[----:B------:R-:W-:-:S06]  /*5c00*/  DADD R72, R72, -R66 ;  /* 0x0000000048487229 */ /* 0x000fcc0000000842 */
[----:B------:R-:W-:Y:S02]  /*5c10*/  DADD R14, R14, -R70 ;  /* 0x000000000e0e7229 */ /* 0x000fe40000000846 */
[----:B------:R-:W-:-:S06]  /*5c20*/  DADD R72, R68, R72 ;  /* 0x0000000044487229 */ /* 0x000fcc0000000048 */
[----:B------:R-:W-:Y:S01]  /*5c30*/  DADD R14, R66, R14 ;  /* 0x00000000420e7229 */ /* 0x000fe2000000000e */
[C---:B------:R-:W-:Y:S02]  /*5c40*/  VIADD R66, R11.reuse, 0xfffffc01 ;  /* 0xfffffc010b427836 */ /* 0x040fe40000000000 */
[----:B------:R-:W-:Y:S02]  /*5c50*/  @P1 VIADD R66, R11, 0xfffffc02 ;  /* 0xfffffc020b421836 */ /* 0x000fe40000000000 */
[----:B------:R-:W-:-:S03]  /*5c60*/  IMAD.MOV.U32 R67, RZ, RZ, 0x43300000 ;  /* 0x43300000ff437424 */ /* 0x000fc600078e00ff */
[----:B------:R-:W-:Y:S01]  /*5c70*/  DADD R14, R72, R14 ;  /* 0x00000000480e7229 */ /* 0x000fe2000000000e */
[----:B------:R-:W-:-:S06]  /*5c80*/  LOP3.LUT R66, R66, 0x80000000, RZ, 0x3c, !PT ;  /* 0x8000000042427812 */ /* 0x000fcc00078e3cff */
[----:B------:R-:W-:Y:S01]  /*5c90*/  DADD R66, R66, -UR8 ;  /* 0x8000000842427e29 */ /* 0x000fe20008000000 */
[----:B------:R-:W-:Y:S01]  /*5ca0*/  UMOV UR8, 0xfefa39ef ;  /* 0xfefa39ef00087882 */ /* 0x000fe20000000000 */
[----:B------:R-:W-:Y:S01]  /*5cb0*/  DADD R14, R16, R14 ;  /* 0x00000000100e7229 */ /* 0x000fe2000000000e */
[----:B------:R-:W-:-:S07]  /*5cc0*/  UMOV UR9, 0x3fe62e42 ;  /* 0x3fe62e4200097882 */ /* 0x000fce0000000000 */
[----:B------:R-:W-:-:S08]  /*5cd0*/  DADD R16, R70, R14 ;  /* 0x0000000046107229 */ /* 0x000fd0000000000e */
[----:B------:R-:W-:-:S08]  /*5ce0*/  DADD R70, R70, -R16 ;  /* 0x0000000046467229 */ /* 0x000fd00000000810 */
[----:B------:R-:W-:Y:S02]  /*5cf0*/  DADD R70, R14, R70 ;  /* 0x000000000e467229 */ /* 0x000fe40000000046 */
[----:B------:R-:W-:-:S08]  /*5d00*/  DFMA R14, R66, UR8, R16 ;  /* 0x00000008420e7c2b */ /* 0x000fd00008000010 */
[----:B------:R-:W-:-:S08]  /*5d10*/  DFMA R68, R66, -UR8, R14 ;  /* 0x8000000842447c2b */ /* 0x000fd0000800000e */
[----:B------:R-:W-:-:S08]  /*5d20*/  DADD R68, -R16, R68 ;  /* 0x0000000010447229 */ /* 0x000fd00000000144 */
[----:B------:R-:W-:-:S08]  /*5d30*/  DADD R68, R70, -R68 ;  /* 0x0000000046447229 */ /* 0x000fd00000000844 */
[----:B------:R-:W-:Y:S01]  /*5d40*/  DFMA R68, R66, UR60, R68 ;  /* 0x0000003c42447c2b */ /* 0x000fe20008000044 */
[----:B------:R-:W-:Y:S01]  /*5d50*/  UMOV UR60, 0xa3d70a4 ;  /* 0x0a3d70a4003c7882 */ /* 0x000fe20000000000 */
[----:B------:R-:W-:-:S06]  /*5d60*/  UMOV UR61, 0x3fd8a3d7 ;  /* 0x3fd8a3d7003d7882 */ /* 0x000fcc0000000000 */
[----:B------:R-:W-:-:S08]  /*5d70*/  DADD R16, R14, R68 ;  /* 0x000000000e107229 */ /* 0x000fd00000000044 */
[----:B------:R-:W-:Y:S02]  /*5d80*/  DADD R66, R14, -R16 ;  /* 0x000000000e427229 */ /* 0x000fe40000000810 */
[----:B------:R-:W-:-:S06]  /*5d90*/  DMUL R14, R16, UR60 ;  /* 0x0000003c100e7c28 */ /* 0x000fcc0008000000 */
[----:B------:R-:W-:Y:S02]  /*5da0*/  DADD R66, R68, R66 ;  /* 0x0000000044427229 */ /* 0x000fe40000000042 */
[----:B------:R-:W-:-:S08]  /*5db0*/  DFMA R16, R16, UR60, -R14 ;  /* 0x0000003c10107c2b */ /* 0x000fd0000800080e */
[----:B------:R-:W-:Y:S01]  /*5dc0*/  DFMA R68, R66, UR60, R16 ;  /* 0x0000003c42447c2b */ /* 0x000fe20008000010 */
[----:B------:R-:W-:Y:S02]  /*5dd0*/  IMAD.MOV.U32 R16, RZ, RZ, 0x652b82fe ;  /* 0x652b82feff107424 */ /* 0x000fe400078e00ff */
[----:B------:R-:W-:-:S05]  /*5de0*/  IMAD.MOV.U32 R17, RZ, RZ, 0x3ff71547 ;  /* 0x3ff71547ff117424 */ /* 0x000fca00078e00ff */
[----:B------:R-:W-:-:S08]  /*5df0*/  DADD R66, R14, R68 ;  /* 0x000000000e427229 */ /* 0x000fd00000000044 */
[----:B------:R-:W-:Y:S02]  /*5e00*/  DFMA R16, R66, R16, 6.75539944105574400000e+15 ;  /* 0x433800004210742b */ /* 0x000fe40000000010 */
[----:B------:R-:W-:Y:S01]  /*5e10*/  FSETP.GEU.AND P0, PT, |R67|, 4.1917929649353027344, PT ;  /* 0x4086232b4300780b */ /* 0x000fe20003f0e200 */
[----:B------:R-:W-:-:S05]  /*5e20*/  DADD R14, R14, -R66 ;  /* 0x000000000e0e7229 */ /* 0x000fca0000000842 */
[----:B------:R-:W-:-:S03]  /*5e30*/  DADD R70, R16, -6.75539944105574400000e+15 ;  /* 0xc338000010467429 */ /* 0x000fc60000000000 */
[----:B------:R-:W-:-:S05]  /*5e40*/  DADD R68, R68, R14 ;  /* 0x0000000044447229 */ /* 0x000fca000000000e */
[----:B------:R-:W-:Y:S01]  /*5e50*/  DFMA R72, R70, -UR8, R66 ;  /* 0x8000000846487c2b */ /* 0x000fe20008000042 */
[----:B------:R-:W-:Y:S01]  /*5e60*/  UMOV UR8, 0x3b39803f ;  /* 0x3b39803f00087882 */ /* 0x000fe20000000000 */
[----:B------:R-:W-:-:S06]  /*5e70*/  UMOV UR9, 0x3c7abc9e ;  /* 0x3c7abc9e00097882 */ /* 0x000fcc0000000000 */
[----:B------:R-:W-:Y:S01]  /*5e80*/  DFMA R72, R70, -UR8, R72 ;  /* 0x8000000846487c2b */ /* 0x000fe20008000048 */
[----:B------:R-:W-:Y:S01]  /*5e90*/  UMOV UR8, 0x69ce2bdf ;  /* 0x69ce2bdf00087882 */ /* 0x000fe20000000000 */
[----:B------:R-:W-:Y:S01]  /*5ea0*/  IMAD.MOV.U32 R70, RZ, RZ, -0x35dec16 ;  /* 0xfca213eaff467424 */ /* 0x000fe200078e00ff */
[----:B------:R-:W-:Y:S01]  /*5eb0*/  UMOV UR9, 0x3e5ade15 ;  /* 0x3e5ade1500097882 */ /* 0x000fe20000000000 */
[----:B------:R-:W-:-:S06]  /*5ec0*/  IMAD.MOV.U32 R71, RZ, RZ, 0x3e928af3 ;  /* 0x3e928af3ff477424 */ /* 0x000fcc00078e00ff */
[----:B------:R-:W-:Y:S01]  /*5ed0*/  DFMA R70, R72, UR8, R70 ;  /* 0x0000000848467c2b */ /* 0x000fe20008000046 */
[----:B------:R-:W-:Y:S01]  /*5ee0*/  UMOV UR8, 0x62401315 ;  /* 0x6240131500087882 */ /* 0x000fe20000000000 */
[----:B------:R-:W-:-:S06]  /*5ef0*/  UMOV UR9, 0x3ec71dee ;  /* 0x3ec71dee00097882 */ /* 0x000fcc0000000000 */
[----:B------:R-:W-:Y:S01]  /*5f00*/  DFMA R70, R72, R70, UR8 ;  /* 0x0000000848467e2b */ /* 0x000fe20008000046 */
        /* <DEDUP_REMOVED lines=20> */
[----:B------:R-:W-:-:S08]  /*6050*/  DFMA R70, R72, R70, UR8 ;  /* 0x0000000848467e2b */ /* 0x000fd00008000046 */
[----:B------:R-:W-:-:S08]  /*6060*/  DFMA R70, R72, R70, 1 ;  /* 0x3ff000004846742b */ /* 0x000fd00000000046 */
[----:B------:R-:W-:-:S10]  /*6070*/  DFMA R70, R72, R70, 1 ;  /* 0x3ff000004846742b */ /* 0x000fd40000000046 */
[----:B------:R-:W-:Y:S02]  /*6080*/  IMAD R15, R16, 0x100000, R71 ;  /* 0x00100000100f7824 */ /* 0x000fe400078e0247 */
[----:B------:R-:W-:Y:S01]  /*6090*/  IMAD.MOV.U32 R14, RZ, RZ, R70 ;  /* 0x000000ffff0e7224 */ /* 0x000fe200078e0046 */
[----:B------:R-:W-:Y:S06]  /*60a0*/  @!P0 BRA `(.L_x_159) ;  /* 0x0000000000348947 */ /* 0x000fec0003800000 */
[----:B------:R-:W-:Y:S01]  /*60b0*/  FSETP.GEU.AND P1, PT, |R67|, 4.2275390625, PT ;  /* 0x408748004300780b */ /* 0x000fe20003f2e200 */
[C---:B------:R-:W-:Y:S02]  /*60c0*/  DSETP.GEU.AND P0, PT, R66.reuse, RZ, PT ;  /* 0x000000ff4200722a */ /* 0x040fe40003f0e000 */
[----:B------:R-:W-:-:S10]  /*60d0*/  DADD R66, R66, +INF ;  /* 0x7ff0000042427429 */ /* 0x000fd40000000000 */
[----:B------:R-:W-:Y:S02]  /*60e0*/  @!P1 LEA.HI R11, R16, R16, RZ, 0x1 ;  /* 0x00000010100b9211 */ /* 0x000fe400078f08ff */
[----:B------:R-:W-:Y:S02]  /*60f0*/  FSEL R15, R67, RZ, P0 ;  /* 0x000000ff430f7208 */ /* 0x000fe40000000000 */
[----:B------:R-:W-:Y:S02]  /*6100*/  @!P1 SHF.R.S32.HI R11, RZ, 0x1, R11 ;  /* 0x00000001ff0b9819 */ /* 0x000fe4000001140b */
[----:B------:R-:W-:Y:S01]  /*6110*/  FSEL R14, R66, RZ, P0 ;  /* 0x000000ff420e7208 */ /* 0x000fe20000000000 */
[----:B------:R-:W-:Y:S02]  /*6120*/  @!P1 IMAD.MOV.U32 R66, RZ, RZ, RZ ;  /* 0x000000ffff429224 */ /* 0x000fe400078e00ff */
[----:B------:R-:W-:Y:S02]  /*6130*/  @!P1 IMAD.IADD R16, R16, 0x1, -R11 ;  /* 0x0000000110109824 */ /* 0x000fe400078e0a0b */
[----:B------:R-:W-:-:S03]  /*6140*/  @!P1 IMAD R17, R11, 0x100000, R71 ;  /* 0x001000000b119824 */ /* 0x000fc600078e0247 */
[----:B------:R-:W-:Y:S01]  /*6150*/  @!P1 LEA R67, R16, 0x3ff00000, 0x14 ;  /* 0x3ff0000010439811 */ /* 0x000fe200078ea0ff */
[----:B------:R-:W-:-:S06]  /*6160*/  @!P1 IMAD.MOV.U32 R16, RZ, RZ, R70 ;  /* 0x000000ffff109224 */ /* 0x000fcc00078e0046 */
[----:B------:R-:W-:-:S11]  /*6170*/  @!P1 DMUL R14, R16, R66 ;  /* 0x00000042100e9228 */ /* 0x000fd60000000000 */
.L_x_159:
[----:B------:R-:W-:Y:S01]  /*6180*/  DFMA R16, R68, R14, R14 ;  /* 0x0000000e4410722b */ /* 0x000fe2000000000e */
[----:B------:R-:W-:Y:S01]  /*6190*/  IMAD.MOV.U32 R13, RZ, RZ, 0x0 ;  /* 0x00000000ff0d7424 */ /* 0x000fe200078e00ff */
[----:B------:R-:W-:-:S08]  /*61a0*/  DSETP.NEU.AND P0, PT, |R14|, +INF , PT ;  /* 0x7ff000000e00742a */ /* 0x000fd00003f0d200 */
[----:B------:R-:W-:Y:S02]  /*61b0*/  FSEL R11, R14, R16, !P0 ;  /* 0x000000100e0b7208 */ /* 0x000fe40004000000 */
[----:B------:R-:W-:Y:S01]  /*61c0*/  FSEL R14, R15, R17, !P0 ;  /* 0x000000110f0e7208 */ /* 0x000fe20004000000 */
[----:B------:R-:W-:Y:S06]  /*61d0*/  RET.REL.NODEC R12 `(_Z25_cuda_compute_fluxes_loopPdS_S_S_S_S_S_S_S_S_S_S_S_S_S_S_S_S_S_S_S_PlS0_S0_S0_S0_S_S0_S_lllddld) ;  /* 0xffffff9c0c887950 */ /* 0x000fec0003c3ffff */
.L_x_160:
        /* <DEDUP_REMOVED lines=10> */
.L_x_167:


//--------------------- .nv.shared.reserved.0     --------------------------
	.section	.nv.shared.reserved.0,"aw",@nobits
	.weak		__nv_reservedSMEM_offset_0_alias
	.size		__nv_reservedSMEM_offset_0_alias, 0, 64
	.other		__nv_reservedSMEM_offset_0_alias,@"STO_CUDA_RESERVED_SHARED STV_DEFAULT"
__nv_reservedSMEM_offset_0_alias:
	.zero		0
	.zero		64


//--------------------- .nv.constant0._Z44_cuda_extrapolate_second_order_edge_sw_loop3PdS_S_S_ll --------------------------
	.section	.nv.constant0._Z44_cuda_extrapolate_second_order_edge_sw_loop3PdS_S_S_ll,"a",@progbits
	.sectionflags	@""
	.align	4
.nv.constant0._Z44_cuda_extrapolate_second_order_edge_sw_loop3PdS_S_S_ll:
	.zero		944


//--------------------- .nv.constant0._Z44_cuda_extrapolate_second_order_edge_sw_loop2PdS_S_S_S_S_S_S_S_S_S_S_S_S_S_S_S_PlS_S_S0_dddddddll --------------------------
	.section	.nv.constant0._Z44_cuda_extrapolate_second_order_edge_sw_loop2PdS_S_S_S_S_S_S_S_S_S_S_S_S_S_S_S_PlS_S_S0_dddddddll,"a",@progbits
	.sectionflags	@""
	.align	4
.nv.constant0._Z44_cuda_extrapolate_second_order_edge_sw_loop2PdS_S_S_S_S_S_S_S_S_S_S_S_S_S_S_S_PlS_S_S0_dddddddll:
	.zero		1136


//--------------------- .nv.constant0._Z44_cuda_extrapolate_second_order_edge_sw_loop1PdS_S_S_S_S_S_S_S_S_S_S_S_S_Pldll --------------------------
	.section	.nv.constant0._Z44_cuda_extrapolate_second_order_edge_sw_loop1PdS_S_S_S_S_S_S_S_S_S_S_S_S_Pldll,"a",@progbits
	.sectionflags	@""
	.align	4
.nv.constant0._Z44_cuda_extrapolate_second_order_edge_sw_loop1PdS_S_S_S_S_S_S_S_S_S_S_S_S_Pldll:
	.zero		1040


//--------------------- .nv.constant0._Z25_cuda_compute_fluxes_loopPdS_S_S_S_S_S_S_S_S_S_S_S_S_S_S_S_S_S_S_S_PlS0_S0_S0_S0_S_S0_S_lllddld --------------------------
	.section	.nv.constant0._Z25_cuda_compute_fluxes_loopPdS_S_S_S_S_S_S_S_S_S_S_S_S_S_S_S_S_S_S_S_PlS0_S0_S0_S0_S_S0_S_lllddld,"a",@progbits
	.sectionflags	@""
	.align	4
.nv.constant0._Z25_cuda_compute_fluxes_loopPdS_S_S_S_S_S_S_S_S_S_S_S_S_S_S_S_S_S_S_S_PlS0_S0_S0_S0_S_S0_S_lllddld:
	.zero		1184


//--------------------- SYMBOLS --------------------------

	.type		.nv.reservedSmem.offset0,@object
	.size		.nv.reservedSmem.offset0,0x4
